def attn_fwd(
    Q,
    K,
    V,
    Out,
    Lse,
    sm_scale,
    stride_qz,
    stride_qh,
    stride_qm,
    stride_qk,
    stride_kz,
    stride_kh,
    stride_kn,
    stride_kk,
    stride_vz,
    stride_vh,
    stride_vn,
    stride_vk,
    stride_oz,
    stride_oh,
    stride_om,
    stride_ok,
    seqlen_q,
    seqlen_k,
    BLOCK_M: tl.constexpr,
    BLOCK_N: tl.constexpr,
    HEAD_DIM: tl.constexpr,
    CAUSAL: tl.constexpr,
):
    start_m = tl.program_id(0)
    off_hz = tl.program_id(1)
    q_off = off_hz * stride_qh
    k_off = off_hz * stride_kh
    v_off = off_hz * stride_vh
    offs_m = start_m * BLOCK_M + tl.arange(0, BLOCK_M)
    offs_d = tl.arange(0, HEAD_DIM)
    offs_n = tl.arange(0, BLOCK_N)
    q_ptrs = Q + q_off + offs_m[:, None] * stride_qm + offs_d[None, :] * stride_qk
    k_ptrs = K + k_off + offs_d[:, None] * stride_kk + offs_n[None, :] * stride_kn
    v_ptrs = V + v_off + offs_n[:, None] * stride_vn + offs_d[None, :] * stride_vk
    m_i = tl.full([BLOCK_M], float("-inf"), dtype=tl.float32)
    l_i = tl.zeros([BLOCK_M], dtype=tl.float32) + 1.0
    acc = tl.zeros([BLOCK_M, HEAD_DIM], dtype=tl.float32)
    q = tl.load(q_ptrs)
    acc, l_i, m_i = _attn_fwd_inner(
        acc,
        l_i,
        m_i,
        q,
        k_ptrs,
        v_ptrs,
        sm_scale,
        stride_kn,
        stride_vn,
        start_m,
        seqlen_k,
        BLOCK_M,
        BLOCK_N,
        HEAD_DIM,
        CAUSAL,
    )
    acc = acc / l_i[:, None]
    lse = m_i + tl.math.log2(l_i) / 1.4426950408889634
    o_ptrs = (
        Out
        + off_hz * stride_oh
        + offs_m[:, None] * stride_om
        + offs_d[None, :] * stride_ok
    )
    tl.store(o_ptrs, acc.to(Out.dtype.element_ty))
    tl.store(Lse + off_hz * seqlen_q + offs_m, lse)

# config = {"BLOCK_M": 64, "BLOCK_N": 128, "HEAD_DIM": 512, "arch": "sm_90", "causal": false, "dtype": "fp16", "num_stages": 3, "num_warps": 4}
# arch = sm_90


// ===== COMPILED SASS (sm_90a) =====

	.target	sm_90a

	.elftype	@"ET_EXEC"


//--------------------- .note.nv.tkinfo           --------------------------
	.section	.note.nv.tkinfo,"",@"SHT_NOTE"
	.sectionflags	@"SHF_NOTE_NV_TKINFO"
	.tkinfo
        /*0018*/ 	.word	0x00000002
        /*0030*/ 	.string	""
        /*0030*/ 	.string	"ptxas"
        /*0030*/ 	.string	"Cuda compilation tools, release 13.0, V13.0.88"
        /*0030*/ 	.string	"Build cuda_13.0.r13.0/compiler.36424714_0"
        /*0030*/ 	.string	"-v  -suppress-debug-info  -lineinfo  -arch sm_90a "



//--------------------- .note.nv.cuinfo           --------------------------
	.section	.note.nv.cuinfo,"",@"SHT_NOTE"
	.sectionflags	@"SHF_NOTE_NV_CUINFO"
        /*0018*/ 	.short	0x0002
        /*001a*/ 	.short	0x005a
        /*001c*/ 	.short	0x0082
	.zero		2


//--------------------- .nv.info                  --------------------------
	.section	.nv.info,"",@"SHT_CUDA_INFO"
	.align	4


	//----- nvinfo : EIATTR_REGCOUNT
	.align		4
        /*0000*/ 	.byte	0x04, 0x2f
        /*0002*/ 	.short	(.L_2 - .L_1)
	.align		4
.L_1:
        /*0004*/ 	.word	index@(attn_fwd)
        /*0008*/ 	.word	0x000000ff


	//----- nvinfo : EIATTR_FRAME_SIZE
	.align		4
.L_2:
        /*000c*/ 	.byte	0x04, 0x11
        /*000e*/ 	.short	(.L_4 - .L_3)
	.align		4
.L_3:
        /*0010*/ 	.word	index@(attn_fwd)
        /*0014*/ 	.word	0x00001e48


	//----- nvinfo : EIATTR_MIN_STACK_SIZE
	.align		4
.L_4:
        /*0018*/ 	.byte	0x04, 0x12
        /*001a*/ 	.short	(.L_6 - .L_5)
	.align		4
.L_5:
        /*001c*/ 	.word	index@(attn_fwd)
        /*0020*/ 	.word	0x00001e48
.L_6:


//--------------------- .nv.compat                --------------------------
	.section	.nv.compat,"",@"SHT_CUDA_COMPAT_INFO"
	.align	4
        /*0000*/ 	.byte	0x02, 0x09, 0x01, 0x00, 0x02, 0x02, 0x04, 0x00, 0x02, 0x05, 0x05, 0x00, 0x03, 0x07, 0x01, 0x01
        /*0010*/ 	.byte	0x02, 0x03, 0x00, 0x00, 0x02, 0x06, 0x01, 0x00, 0x04, 0x0b, 0x08, 0x00, 0x00, 0x00, 0x00, 0x00
        /*0020*/ 	.byte	0x00, 0x00, 0x00, 0x00


//--------------------- .nv.info.attn_fwd         --------------------------
	.section	.nv.info.attn_fwd,"",@"SHT_CUDA_INFO"
	.sectionflags	@""
	.align	4


	//----- nvinfo : EIATTR_CUDA_API_VERSION
	.align		4
        /*0000*/ 	.byte	0x04, 0x37
        /*0002*/ 	.short	(.L_8 - .L_7)
.L_7:
        /*0004*/ 	.word	0x00000082


	//----- nvinfo : EIATTR_KPARAM_INFO
	.align		4
.L_8:
        /*0008*/ 	.byte	0x04, 0x17
        /*000a*/ 	.short	(.L_10 - .L_9)
.L_9:
        /*000c*/ 	.word	0x00000000
        /*0010*/ 	.short	0x0019
        /*0012*/ 	.short	0x0080
        /*0014*/ 	.byte	0x00, 0xf4, 0x21, 0x00


	//----- nvinfo : EIATTR_KPARAM_INFO
	.align		4
.L_10:
        /*0018*/ 	.byte	0x04, 0x17
        /*001a*/ 	.short	(.L_12 - .L_11)
.L_11:
        /*001c*/ 	.word	0x00000000
        /*0020*/ 	.short	0x0018
        /*0022*/ 	.short	0x0078
        /*0024*/ 	.byte	0x00, 0xf4, 0x21, 0x00


	//----- nvinfo : EIATTR_KPARAM_INFO
	.align		4
.L_12:
        /*0028*/ 	.byte	0x04, 0x17
        /*002a*/ 	.short	(.L_14 - .L_13)
.L_13:
        /*002c*/ 	.word	0x00000000
        /*0030*/ 	.short	0x0017
        /*0032*/ 	.short	0x0070
        /*0034*/ 	.byte	0x00, 0xf0, 0x11, 0x00


	//----- nvinfo : EIATTR_KPARAM_INFO
	.align		4
.L_14:
        /*0038*/ 	.byte	0x04, 0x17
        /*003a*/ 	.short	(.L_16 - .L_15)
.L_15:
        /*003c*/ 	.word	0x00000000
        /*0040*/ 	.short	0x0016
        /*0042*/ 	.short	0x006c
        /*0044*/ 	.byte	0x00, 0xf0, 0x11, 0x00


	//----- nvinfo : EIATTR_KPARAM_INFO
	.align		4
.L_16:
        /*0048*/ 	.byte	0x04, 0x17
        /*004a*/ 	.short	(.L_18 - .L_17)
.L_17:
        /*004c*/ 	.word	0x00000000
        /*0050*/ 	.short	0x0015
        /*0052*/ 	.short	0x0068
        /*0054*/ 	.byte	0x00, 0xf0, 0x11, 0x00


	//----- nvinfo : EIATTR_KPARAM_INFO
	.align		4
.L_18:
        /*0058*/ 	.byte	0x04, 0x17
        /*005a*/ 	.short	(.L_20 - .L_19)
.L_19:
        /*005c*/ 	.word	0x00000000
        /*0060*/ 	.short	0x0014
        /*0062*/ 	.short	0x0064
        /*0064*/ 	.byte	0x00, 0xf0, 0x11, 0x00


	//----- nvinfo : EIATTR_KPARAM_INFO
	.align		4
.L_20:
        /*0068*/ 	.byte	0x04, 0x17
        /*006a*/ 	.short	(.L_22 - .L_21)
.L_21:
        /*006c*/ 	.word	0x00000000
        /*0070*/ 	.short	0x0013
        /*0072*/ 	.short	0x0060
        /*0074*/ 	.byte	0x00, 0xf0, 0x11, 0x00


	//----- nvinfo : EIATTR_KPARAM_INFO
	.align		4
.L_22:
        /*0078*/ 	.byte	0x04, 0x17
        /*007a*/ 	.short	(.L_24 - .L_23)
.L_23:
        /*007c*/ 	.word	0x00000000
        /*0080*/ 	.short	0x0012
        /*0082*/ 	.short	0x005c
        /*0084*/ 	.byte	0x00, 0xf0, 0x11, 0x00


	//----- nvinfo : EIATTR_KPARAM_INFO
	.align		4
.L_24:
        /*0088*/ 	.byte	0x04, 0x17
        /*008a*/ 	.short	(.L_26 - .L_25)
.L_25:
        /*008c*/ 	.word	0x00000000
        /*0090*/ 	.short	0x0011
        /*0092*/ 	.short	0x0058
        /*0094*/ 	.byte	0x00, 0xf0, 0x11, 0x00


	//----- nvinfo : EIATTR_KPARAM_INFO
	.align		4
.L_26:
        /*0098*/ 	.byte	0x04, 0x17
        /*009a*/ 	.short	(.L_28 - .L_27)
.L_27:
        /*009c*/ 	.word	0x00000000
        /*00a0*/ 	.short	0x0010
        /*00a2*/ 	.short	0x0054
        /*00a4*/ 	.byte	0x00, 0xf0, 0x11, 0x00


	//----- nvinfo : EIATTR_KPARAM_INFO
	.align		4
.L_28:
        /*00a8*/ 	.byte	0x04, 0x17
        /*00aa*/ 	.short	(.L_30 - .L_29)
.L_29:
        /*00ac*/ 	.word	0x00000000
        /*00b0*/ 	.short	0x000f
        /*00b2*/ 	.short	0x0050
        /*00b4*/ 	.byte	0x00, 0xf0, 0x11, 0x00


	//----- nvinfo : EIATTR_KPARAM_INFO
	.align		4
.L_30:
        /*00b8*/ 	.byte	0x04, 0x17
        /*00ba*/ 	.short	(.L_32 - .L_31)
.L_31:
        /*00bc*/ 	.word	0x00000000
        /*00c0*/ 	.short	0x000e
        /*00c2*/ 	.short	0x004c
        /*00c4*/ 	.byte	0x00, 0xf0, 0x11, 0x00


	//----- nvinfo : EIATTR_KPARAM_INFO
	.align		4
.L_32:
        /*00c8*/ 	.byte	0x04, 0x17
        /*00ca*/ 	.short	(.L_34 - .L_33)
.L_33:
        /*00cc*/ 	.word	0x00000000
        /*00d0*/ 	.short	0x000d
        /*00d2*/ 	.short	0x0048
        /*00d4*/ 	.byte	0x00, 0xf0, 0x11, 0x00


	//----- nvinfo : EIATTR_KPARAM_INFO
	.align		4
.L_34:
        /*00d8*/ 	.byte	0x04, 0x17
        /*00da*/ 	.short	(.L_36 - .L_35)
.L_35:
        /*00dc*/ 	.word	0x00000000
        /*00e0*/ 	.short	0x000c
        /*00e2*/ 	.short	0x0044
        /*00e4*/ 	.byte	0x00, 0xf0, 0x11, 0x00


	//----- nvinfo : EIATTR_KPARAM_INFO
	.align		4
.L_36:
        /*00e8*/ 	.byte	0x04, 0x17
        /*00ea*/ 	.short	(.L_38 - .L_37)
.L_37:
        /*00ec*/ 	.word	0x00000000
        /*00f0*/ 	.short	0x000b
        /*00f2*/ 	.short	0x0040
        /*00f4*/ 	.byte	0x00, 0xf0, 0x11, 0x00


	//----- nvinfo : EIATTR_KPARAM_INFO
	.align		4
.L_38:
        /*00f8*/ 	.byte	0x04, 0x17
        /*00fa*/ 	.short	(.L_40 - .L_39)
.L_39:
        /*00fc*/ 	.word	0x00000000
        /*0100*/ 	.short	0x000a
        /*0102*/ 	.short	0x003c
        /*0104*/ 	.byte	0x00, 0xf0, 0x11, 0x00


	//----- nvinfo : EIATTR_KPARAM_INFO
	.align		4
.L_40:
        /*0108*/ 	.byte	0x04, 0x17
        /*010a*/ 	.short	(.L_42 - .L_41)
.L_41:
        /*010c*/ 	.word	0x00000000
        /*0110*/ 	.short	0x0009
        /*0112*/ 	.short	0x0038
        /*0114*/ 	.byte	0x00, 0xf0, 0x11, 0x00


	//----- nvinfo : EIATTR_KPARAM_INFO
	.align		4
.L_42:
        /*0118*/ 	.byte	0x04, 0x17
        /*011a*/ 	.short	(.L_44 - .L_43)
.L_43:
        /*011c*/ 	.word	0x00000000
        /*0120*/ 	.short	0x0008
        /*0122*/ 	.short	0x0034
        /*0124*/ 	.byte	0x00, 0xf0, 0x11, 0x00


	//----- nvinfo : EIATTR_KPARAM_INFO
	.align		4
.L_44:
        /*0128*/ 	.byte	0x04, 0x17
        /*012a*/ 	.short	(.L_46 - .L_45)
.L_45:
        /*012c*/ 	.word	0x00000000
        /*0130*/ 	.short	0x0007
        /*0132*/ 	.short	0x0030
        /*0134*/ 	.byte	0x00, 0xf0, 0x11, 0x00


	//----- nvinfo : EIATTR_KPARAM_INFO
	.align		4
.L_46:
        /*0138*/ 	.byte	0x04, 0x17
        /*013a*/ 	.short	(.L_48 - .L_47)
.L_47:
        /*013c*/ 	.word	0x00000000
        /*0140*/ 	.short	0x0006
        /*0142*/ 	.short	0x002c
        /*0144*/ 	.byte	0x00, 0xf0, 0x11, 0x00


	//----- nvinfo : EIATTR_KPARAM_INFO
	.align		4
.L_48:
        /*0148*/ 	.byte	0x04, 0x17
        /*014a*/ 	.short	(.L_50 - .L_49)
.L_49:
        /*014c*/ 	.word	0x00000000
        /*0150*/ 	.short	0x0005
        /*0152*/ 	.short	0x0028
        /*0154*/ 	.byte	0x00, 0xf0, 0x11, 0x00


	//----- nvinfo : EIATTR_KPARAM_INFO
	.align		4
.L_50:
        /*0158*/ 	.byte	0x04, 0x17
        /*015a*/ 	.short	(.L_52 - .L_51)
.L_51:
        /*015c*/ 	.word	0x00000000
        /*0160*/ 	.short	0x0004
        /*0162*/ 	.short	0x0020
        /*0164*/ 	.byte	0x00, 0xf4, 0x21, 0x00


	//----- nvinfo : EIATTR_KPARAM_INFO
	.align		4
.L_52:
        /*0168*/ 	.byte	0x04, 0x17
        /*016a*/ 	.short	(.L_54 - .L_53)
.L_53:
        /*016c*/ 	.word	0x00000000
        /*0170*/ 	.short	0x0003
        /*0172*/ 	.short	0x0018
        /*0174*/ 	.byte	0x00, 0xf4, 0x21, 0x00


	//----- nvinfo : EIATTR_KPARAM_INFO
	.align		4
.L_54:
        /*0178*/ 	.byte	0x04, 0x17
        /*017a*/ 	.short	(.L_56 - .L_55)
.L_55:
        /*017c*/ 	.word	0x00000000
        /*0180*/ 	.short	0x0002
        /*0182*/ 	.short	0x0010
        /*0184*/ 	.byte	0x00, 0xf4, 0x21, 0x00


	//----- nvinfo : EIATTR_KPARAM_INFO
	.align		4
.L_56:
        /*0188*/ 	.byte	0x04, 0x17
        /*018a*/ 	.short	(.L_58 - .L_57)
.L_57:
        /*018c*/ 	.word	0x00000000
        /*0190*/ 	.short	0x0001
        /*0192*/ 	.short	0x0008
        /*0194*/ 	.byte	0x00, 0xf4, 0x21, 0x00


	//----- nvinfo : EIATTR_KPARAM_INFO
	.align		4
.L_58:
        /*0198*/ 	.byte	0x04, 0x17
        /*019a*/ 	.short	(.L_60 - .L_59)
.L_59:
        /*019c*/ 	.word	0x00000000
        /*01a0*/ 	.short	0x0000
        /*01a2*/ 	.short	0x0000
        /*01a4*/ 	.byte	0x00, 0xf4, 0x21, 0x00


	//----- nvinfo : EIATTR_SPARSE_MMA_MASK
	.align		4
.L_60:
        /*01a8*/ 	.byte	0x03, 0x50
        /*01aa*/ 	.short	0x0000


	//----- nvinfo : EIATTR_MAXREG_COUNT
	.align		4
        /*01ac*/ 	.byte	0x03, 0x1b
        /*01ae*/ 	.short	0x00ff


	//----- nvinfo : EIATTR_NUM_BARRIERS
	.align		4
        /*01b0*/ 	.byte	0x02, 0x4c
        /*01b2*/ 	.byte	0x01
	.zero		1


	//----- nvinfo : EIATTR_ANNOTATIONS
	.align		4
        /*01b4*/ 	.byte	0x04, 0x55
        /*01b6*/ 	.short	(.L_62 - .L_61)


	//   ....[0]....
.L_61:
        /*01b8*/ 	.word	0x00000001
        /*01bc*/ 	.byte	0x70, 0x06, 0x00, 0x00, 0x01, 0x00, 0x00, 0x00, 0x90, 0x06, 0x00, 0x00, 0x01, 0x00, 0x00, 0x00
        /* <DEDUP_REMOVED lines=1811> */
        /*72fc*/ 	.byte	0x70, 0xcc, 0x03, 0x00, 0x01, 0x00, 0x00, 0x00, 0x80, 0xd1, 0x03, 0x00


	//----- nvinfo : EIATTR_MERCURY_ISA_VERSION
	.align		4
.L_62:
        /*7308*/ 	.byte	0x03, 0x5f
        /*730a*/ 	.short	0x0101


	//----- nvinfo : EIATTR_COOP_GROUP_MASK_REGIDS
	.align		4
        /*730c*/ 	.byte	0x04, 0x29
        /*730e*/ 	.short	(.L_64 - .L_63)


	//   ....[0]....
.L_63:
        /*7310*/ 	.word	0xffffffff


	//   ....[1]....
        /*7314*/ 	.word	0xffffffff


	//   ....[2]....
        /*7318*/ 	.word	0xffffffff


	//   ....[3]....
        /*731c*/ 	.word	0xffffffff


	//   ....[4]....
        /*7320*/ 	.word	0xffffffff


	//   ....[5]....
        /*7324*/ 	.word	0xffffffff


	//   ....[6]....
        /*7328*/ 	.word	0xffffffff


	//   ....[7]....
        /*732c*/ 	.word	0xffffffff


	//----- nvinfo : EIATTR_COOP_GROUP_INSTR_OFFSETS
	.align		4
.L_64:
        /*7330*/ 	.byte	0x04, 0x28
        /*7332*/ 	.short	(.L_66 - .L_65)


	//   ....[0]....
.L_65:
        /*7334*/ 	.word	0x00026da0


	//   ....[1]....
        /*7338*/ 	.word	0x00026e30


	//   ....[2]....
        /*733c*/ 	.word	0x00028280


	//   ....[3]....
        /*7340*/ 	.word	0x000282b0


	//   ....[4]....
        /*7344*/ 	.word	0x00029940


	//   ....[5]....
        /*7348*/ 	.word	0x00029960


	//   ....[6]....
        /*734c*/ 	.word	0x000299d0


	//   ....[7]....
        /*7350*/ 	.word	0x000299e0


	//----- nvinfo : EIATTR_EXIT_INSTR_OFFSETS
	.align		4
.L_66:
        /*7354*/ 	.byte	0x04, 0x1c
        /*7356*/ 	.short	(.L_68 - .L_67)


	//   ....[0]....
.L_67:
        /*7358*/ 	.word	0x0003d170


	//   ....[1]....
        /*735c*/ 	.word	0x0003d230


	//----- nvinfo : EIATTR_REQNTID
	.align		4
.L_68:
        /*7360*/ 	.byte	0x04, 0x10
        /*7362*/ 	.short	(.L_70 - .L_69)
.L_69:
        /*7364*/ 	.word	0x00000080
        /*7368*/ 	.word	0x00000001
        /*736c*/ 	.word	0x00000001


	//----- nvinfo : EIATTR_CBANK_PARAM_SIZE
	.align		4
.L_70:
        /*7370*/ 	.byte	0x03, 0x19
        /*7372*/ 	.short	0x0088


	//----- nvinfo : EIATTR_PARAM_CBANK
	.align		4
        /*7374*/ 	.byte	0x04, 0x0a
        /*7376*/ 	.short	(.L_72 - .L_71)
	.align		4
.L_71:
        /*7378*/ 	.word	index@(.nv.constant0.attn_fwd)
        /*737c*/ 	.short	0x0210
        /*737e*/ 	.short	0x0088


	//----- nvinfo : EIATTR_SW_WAR
	.align		4
.L_72:
        /*7380*/ 	.byte	0x04, 0x36
        /*7382*/ 	.short	(.L_74 - .L_73)
.L_73:
        /*7384*/ 	.word	0x00000008
.L_74:


//--------------------- .nv.callgraph             --------------------------
	.section	.nv.callgraph,"",@"SHT_CUDA_CALLGRAPH"
	.align	4
	.sectionentsize	8
	.align		4
        /*0000*/ 	.word	0x00000000
	.align		4
        /*0004*/ 	.word	0xffffffff
	.align		4
        /*0008*/ 	.word	0x00000000
	.align		4
        /*000c*/ 	.word	0xfffffffe
	.align		4
        /*0010*/ 	.word	0x00000000
	.align		4
        /*0014*/ 	.word	0xfffffffd
	.align		4
        /*0018*/ 	.word	0x00000000
	.align		4
        /*001c*/ 	.word	0xfffffffc


//--------------------- .nv.constant4             --------------------------
	.section	.nv.constant4,"a",@progbits
	.align	8
	.align		8
.nv.constant4:
        /*0000*/ 	.dword	_$_str


//--------------------- .text.attn_fwd            --------------------------
	.section	.text.attn_fwd,"ax",@progbits
	.align	128
        .global         attn_fwd
        .type           attn_fwd,@function
        .size           attn_fwd,(.L_x_3 - attn_fwd)
        .other          attn_fwd,@"STO_CUDA_ENTRY STV_DEFAULT"
attn_fwd:
.text.attn_fwd:
[----:B------:R-:W0:Y:S01]  /*0000*/  LDC R1, c[0x0][0x28] ;  /* 0x00000a00ff017b82 */ /* 0x000e220000000800 */
[----:B------:R-:W1:Y:S07]  /*0010*/  S2R R154, SR_TID.X ;  /* 0x00000000009a7919 */ /* 0x000e6e0000002100 */
[----:B------:R-:W2:Y:S01]  /*0020*/  LDC R136, c[0x0][0x248] ;  /* 0x00009200ff887b82 */ /* 0x000ea20000000800 */
[----:B------:R-:W-:Y:S01]  /*0030*/  ULDC.64 UR56, c[0x0][0x208] ;  /* 0x0000820000387ab9 */ /* 0x000fe20000000a00 */
[----:B0-----:R-:W-:Y:S01]  /*0040*/  IADD3 R1, R1, -0x1e48, RZ ;  /* 0xffffe1b801017810 */ /* 0x001fe20007ffe0ff */
[----:B------:R-:W0:Y:S05]  /*0050*/  S2R R0, SR_CTAID.Y ;  /* 0x0000000000007919 */ /* 0x000e2a0000002600 */
[----:B------:R-:W0:Y:S08]  /*0060*/  LDC.64 R44, c[0x0][0x240] ;  /* 0x00009000ff2c7b82 */ /* 0x000e300000000a00 */
[----:B------:R-:W3:Y:S01]  /*0070*/  LDC.64 R46, c[0x0][0x210] ;  /* 0x00008400ff2e7b82 */ /* 0x000ee20000000a00 */
[----:B-1----:R-:W-:-:S02]  /*0080*/  SHF.R.U32.HI R3, RZ, 0x6, R154 ;  /* 0x00000006ff037819 */ /* 0x002fc4000001169a */
[----:B------:R-:W-:Y:S02]  /*0090*/  LOP3.LUT R148, R154, 0x3f, RZ, 0xc0, !PT ;  /* 0x0000003f9a947812 */ /* 0x000fe400078ec0ff */
[----:B------:R-:W-:Y:S01]  /*00a0*/  SGXT.U32 R3, R3, 0x1 ;  /* 0x000000010303781a */ /* 0x000fe20000000000 */
[----:B0-----:R-:W-:-:S04]  /*00b0*/  IMAD R0, R0, R44, RZ ;  /* 0x0000002c00007224 */ /* 0x001fc800078e02ff */
[----:B--2---:R-:W-:Y:S02]  /*00c0*/  IMAD R5, R3, R136, RZ ;  /* 0x0000008803057224 */ /* 0x004fe400078e02ff */
[----:B------:R-:W0:Y:S01]  /*00d0*/  S2R R3, SR_CTAID.X ;  /* 0x0000000000037919 */ /* 0x000e220000002500 */
[----:B------:R-:W-:Y:S02]  /*00e0*/  IMAD.HI R68, R0, 0x2, RZ ;  /* 0x0000000200447827 */ /* 0x000fe400078e02ff */
[----:B------:R-:W-:-:S04]  /*00f0*/  LEA R7, R136, R5, 0x1 ;  /* 0x0000000588077211 */ /* 0x000fc800078e08ff */
[----:B------:R-:W-:-:S04]  /*0100*/  LEA R9, R136, R7, 0x1 ;  /* 0x0000000788097211 */ /* 0x000fc800078e08ff */
[----:B------:R-:W-:-:S04]  /*0110*/  LEA R135, R136, R9, 0x1 ;  /* 0x0000000988877211 */ /* 0x000fc800078e08ff */
[----:B------:R-:W-:-:S04]  /*0120*/  LEA R11, R136, R135, 0x1 ;  /* 0x00000087880b7211 */ /* 0x000fc800078e08ff */
[----:B------:R-:W-:-:S04]  /*0130*/  LEA R13, R136, R11, 0x1 ;  /* 0x0000000b880d7211 */ /* 0x000fc800078e08ff */
[----:B------:R-:W-:-:S04]  /*0140*/  LEA R15, R136, R13, 0x1 ;  /* 0x0000000d880f7211 */ /* 0x000fc800078e08ff */
[----:B------:R-:W-:-:S04]  /*0150*/  LEA R134, R136, R15, 0x1 ;  /* 0x0000000f88867211 */ /* 0x000fc800078e08ff */
[----:B------:R-:W-:Y:S02]  /*0160*/  LEA R17, R136, R134, 0x1 ;  /* 0x0000008688117211 */ /* 0x000fe400078e08ff */
[----:B0-----:R-:W-:Y:S02]  /*0170*/  LEA R2, R3, R148, 0x6 ;  /* 0x0000009403027211 */ /* 0x001fe400078e30ff */
[----:B------:R-:W-:Y:S02]  /*0180*/  SHF.L.U32 R3, R0, 0x1, RZ ;  /* 0x0000000100037819 */ /* 0x000fe400000006ff */
[----:B------:R-:W-:Y:S01]  /*0190*/  LEA R19, R136, R17, 0x1 ;  /* 0x0000001188137211 */ /* 0x000fe200078e08ff */
[----:B------:R-:W-:-:S03]  /*01a0*/  IMAD R2, R2, R45, RZ ;  /* 0x0000002d02027224 */ /* 0x000fc600078e02ff */
[----:B------:R-:W-:Y:S01]  /*01b0*/  LEA R21, R136, R19, 0x1 ;  /* 0x0000001388157211 */ /* 0x000fe200078e08ff */
[C---:B------:R-:W-:Y:S01]  /*01c0*/  IMAD.HI R0, R2.reuse, 0x2, RZ ;  /* 0x0000000202007827 */ /* 0x040fe200078e02ff */
[----:B------:R-:W-:-:S03]  /*01d0*/  SHF.L.U32 R4, R2, 0x1, RZ ;  /* 0x0000000102047819 */ /* 0x000fc600000006ff */
[----:B------:R-:W-:Y:S01]  /*01e0*/  IMAD R130, R136, 0x2, R21 ;  /* 0x0000000288827824 */ /* 0x000fe200078e0215 */
[----:B---3--:R-:W-:-:S04]  /*01f0*/  IADD3 R2, P0, P1, R4, R46, R3 ;  /* 0x0000002e04027210 */ /* 0x008fc8000791e003 */
[----:B------:R-:W-:Y:S02]  /*0200*/  IADD3.X R68, R0, R47, R68, P0, P1 ;  /* 0x0000002f00447210 */ /* 0x000fe400007e2444 */
[-C--:B------:R-:W-:Y:S02]  /*0210*/  LEA R4, P0, R5, R2.reuse, 0x1 ;  /* 0x0000000205047211 */ /* 0x080fe400078008ff */
[----:B------:R-:W-:Y:S02]  /*0220*/  LEA R6, P1, R7, R2, 0x1 ;  /* 0x0000000207067211 */ /* 0x000fe400078208ff */
[----:B------:R-:W-:Y:S02]  /*0230*/  LEA.HI.X.SX32 R5, R5, R68, 0x1, P0 ;  /* 0x0000004405057211 */ /* 0x000fe400000f0eff */
[----:B------:R-:W-:Y:S02]  /*0240*/  LEA R8, P0, R9, R2, 0x1 ;  /* 0x0000000209087211 */ /* 0x000fe400078008ff */
[-C--:B------:R-:W-:Y:S01]  /*0250*/  LEA.HI.X.SX32 R7, R7, R68.reuse, 0x1, P1 ;  /* 0x0000004407077211 */ /* 0x080fe200008f0eff */
[----:B------:R0:W2:Y:S01]  /*0260*/  LDG.E.U16 R157, desc[UR56][R4.64] ;  /* 0x00000038049d7981 */ /* 0x0000a2000c1e1500 */
[----:B------:R-:W-:-:S02]  /*0270*/  LEA.HI.X.SX32 R9, R9, R68, 0x1, P0 ;  /* 0x0000004409097211 */ /* 0x000fc400000f0eff */
[-C--:B------:R-:W-:Y:S01]  /*0280*/  LEA R10, P0, R11, R2.reuse, 0x1 ;  /* 0x000000020b0a7211 */ /* 0x080fe200078008ff */
[----:B------:R-:W3:Y:S01]  /*0290*/  LDG.E.U16 R3, desc[UR56][R6.64] ;  /* 0x0000003806037981 */ /* 0x000ee2000c1e1500 */
[----:B------:R-:W-:Y:S02]  /*02a0*/  LEA R12, P1, R13, R2, 0x1 ;  /* 0x000000020d0c7211 */ /* 0x000fe400078208ff */
[-C--:B------:R-:W-:Y:S01]  /*02b0*/  LEA.HI.X.SX32 R11, R11, R68.reuse, 0x1, P0 ;  /* 0x000000440b0b7211 */ /* 0x080fe200000f0eff */
[----:B------:R1:W4:Y:S01]  /*02c0*/  LDG.E.U16 R18, desc[UR56][R8.64] ;  /* 0x0000003808127981 */ /* 0x000322000c1e1500 */
[----:B------:R-:W-:Y:S02]  /*02d0*/  LEA.HI.X.SX32 R13, R13, R68, 0x1, P1 ;  /* 0x000000440d0d7211 */ /* 0x000fe400008f0eff */
[----:B0-----:R-:W-:Y:S01]  /*02e0*/  LEA R4, P0, R15, R2, 0x1 ;  /* 0x000000020f047211 */ /* 0x001fe200078008ff */
[----:B------:R0:W5:Y:S01]  /*02f0*/  LDG.E.U16 R187, desc[UR56][R10.64] ;  /* 0x000000380abb7981 */ /* 0x000162000c1e1500 */
[----:B------:R-:W-:-:S02]  /*0300*/  LEA R23, R136, R130, 0x1 ;  /* 0x0000008288177211 */ /* 0x000fc400078e08ff */
[----:B------:R-:W-:Y:S01]  /*0310*/  LEA.HI.X.SX32 R5, R15, R68, 0x1, P0 ;  /* 0x000000440f057211 */ /* 0x000fe200000f0eff */
[----:B------:R0:W2:Y:S01]  /*0320*/  LDG.E.U16 R0, desc[UR56][R12.64] ;  /* 0x000000380c007981 */ /* 0x0000a2000c1e1500 */
[C---:B------:R-:W-:Y:S02]  /*0330*/  LEA R25, R136.reuse, R23, 0x1 ;  /* 0x0000001788197211 */ /* 0x040fe400078e08ff */
[-C--:B-1----:R-:W-:Y:S01]  /*0340*/  LEA R8, P1, R19, R2.reuse, 0x1 ;  /* 0x0000000213087211 */ /* 0x082fe200078208ff */
[----:B------:R-:W5:Y:S01]  /*0350*/  LDG.E.U16 R16, desc[UR56][R4.64] ;  /* 0x0000003804107981 */ /* 0x000f62000c1e1500 */
[----:B------:R-:W-:Y:S02]  /*0360*/  LEA R6, P0, R17, R2, 0x1 ;  /* 0x0000000211067211 */ /* 0x000fe400078008ff */
[----:B------:R-:W-:Y:S02]  /*0370*/  LEA.HI.X.SX32 R9, R19, R68, 0x1, P1 ;  /* 0x0000004413097211 */ /* 0x000fe400008f0eff */
[----:B------:R-:W-:-:S03]  /*0380*/  LEA R27, R136, R25, 0x1 ;  /* 0x00000019881b7211 */ /* 0x000fc600078e08ff */
[----:B------:R-:W5:Y:S01]  /*0390*/  LDG.E.U16 R14, desc[UR56][R8.64] ;  /* 0x00000038080e7981 */ /* 0x000f62000c1e1500 */
[----:B------:R-:W-:Y:S02]  /*03a0*/  LEA.HI.X.SX32 R7, R17, R68, 0x1, P0 ;  /* 0x0000004411077211 */ /* 0x000fe400000f0eff */
[C---:B0-----:R-:W-:Y:S02]  /*03b0*/  LEA R10, P0, R21.reuse, R2, 0x1 ;  /* 0x00000002150a7211 */ /* 0x041fe400078008ff */
[C---:B------:R-:W-:Y:S01]  /*03c0*/  LEA R123, R136.reuse, R27, 0x1 ;  /* 0x0000001b887b7211 */ /* 0x040fe200078e08ff */
[----:B------:R0:W5:Y:S01]  /*03d0*/  LDG.E.U16 R186, desc[UR56][R6.64] ;  /* 0x0000003806ba7981 */ /* 0x000162000c1e1500 */
[----:B------:R-:W-:Y:S02]  /*03e0*/  LEA.HI.X.SX32 R11, R21, R68, 0x1, P0 ;  /* 0x00000044150b7211 */ /* 0x000fe400000f0eff */
[----:B------:R-:W-:Y:S02]  /*03f0*/  LEA R12, P0, R23, R2, 0x1 ;  /* 0x00000002170c7211 */ /* 0x000fe400078008ff */
[----:B------:R-:W-:-:S02]  /*0400*/  LEA R29, R136, R123, 0x1 ;  /* 0x0000007b881d7211 */ /* 0x000fc400078e08ff */
[----:B------:R-:W-:Y:S02]  /*0410*/  LEA.HI.X.SX32 R13, R23, R68, 0x1, P0 ;  /* 0x00000044170d7211 */ /* 0x000fe400000f0eff */
[----:B------:R-:W-:Y:S02]  /*0420*/  LEA R31, R136, R29, 0x1 ;  /* 0x0000001d881f7211 */ /* 0x000fe400078e08ff */
[-C--:B0-----:R-:W-:Y:S01]  /*0430*/  LEA R6, P0, R27, R2.reuse, 0x1 ;  /* 0x000000021b067211 */ /* 0x081fe200078008ff */
[----:B------:R0:W5:Y:S01]  /*0440*/  LDG.E.U16 R185, desc[UR56][R12.64] ;  /* 0x000000380cb97981 */ /* 0x000162000c1e1500 */
[----:B------:R-:W-:Y:S02]  /*0450*/  LEA R4, P1, R25, R2, 0x1 ;  /* 0x0000000219047211 */ /* 0x000fe400078208ff */
[----:B------:R-:W-:Y:S02]  /*0460*/  LEA.HI.X.SX32 R7, R27, R68, 0x1, P0 ;  /* 0x000000441b077211 */ /* 0x000fe400000f0eff */
[----:B------:R-:W-:-:S02]  /*0470*/  LEA R8, P0, R29, R2, 0x1 ;  /* 0x000000021d087211 */ /* 0x000fc400078008ff */
[C---:B------:R-:W-:Y:S02]  /*0480*/  LEA R33, R136.reuse, R31, 0x1 ;  /* 0x0000001f88217211 */ /* 0x040fe400078e08ff */
[-C--:B------:R-:W-:Y:S02]  /*0490*/  LEA.HI.X.SX32 R5, R25, R68.reuse, 0x1, P1 ;  /* 0x0000004419057211 */ /* 0x080fe400008f0eff */
[----:B------:R-:W-:Y:S02]  /*04a0*/  LEA.HI.X.SX32 R9, R29, R68, 0x1, P0 ;  /* 0x000000441d097211 */ /* 0x000fe400000f0eff */
[C---:B0-----:R-:W-:Y:S02]  /*04b0*/  LEA R12, P0, R33.reuse, R2, 0x1 ;  /* 0x00000002210c7211 */ /* 0x041fe400078008ff */
[----:B------:R-:W-:Y:S01]  /*04c0*/  LEA R120, R136, R33, 0x1 ;  /* 0x0000002188787211 */ /* 0x000fe200078e08ff */
[----:B------:R-:W5:Y:S01]  /*04d0*/  LDG.E.U16 R184, desc[UR56][R8.64] ;  /* 0x0000003808b87981 */ /* 0x000f62000c1e1500 */
[----:B------:R-:W-:-:S02]  /*04e0*/  LEA.HI.X.SX32 R13, R33, R68, 0x1, P0 ;  /* 0x00000044210d7211 */ /* 0x000fc400000f0eff */
[----:B------:R-:W-:-:S04]  /*04f0*/  LEA R35, R136, R120, 0x1 ;  /* 0x0000007888237211 */ /* 0x000fc800078e08ff */
[----:B------:R-:W-:-:S04]  /*0500*/  LEA R37, R136, R35, 0x1 ;  /* 0x0000002388257211 */ /* 0x000fc800078e08ff */
[----:B------:R-:W-:-:S05]  /*0510*/  LEA R39, R136, R37, 0x1 ;  /* 0x0000002588277211 */ /* 0x000fca00078e08ff */
[----:B------:R-:W-:-:S05]  /*0520*/  IMAD R119, R136, 0x2, R39 ;  /* 0x0000000288777824 */ /* 0x000fca00078e0227 */
[----:B------:R-:W-:-:S04]  /*0530*/  LEA R41, R136, R119, 0x1 ;  /* 0x0000007788297211 */ /* 0x000fc800078e08ff */
        /* <DEDUP_REMOVED lines=18> */
[----:B------:R-:W-:Y:S01]  /*0660*/  LEA R49, R136, R83, 0x1 ;  /* 0x0000005388317211 */ /* 0x000fe200078e08ff */
[----:B---3--:R0:W-:Y:S04]  /*0670*/  STL [R1+0x38], R3 ;  /* 0x0000380301007387 */ /* 0x0081e80000100800 */
[----:B0-----:R0:W3:Y:S04]  /*0680*/  LDG.E.U16 R3, desc[UR56][R10.64] ;  /* 0x000000380a037981 */ /* 0x0010e8000c1e1500 */
[----:B----4-:R1:W-:Y:S01]  /*0690*/  STL [R1+0x34], R18 ;  /* 0x0000341201007387 */ /* 0x0103e20000100800 */
[----:B0-----:R-:W-:-:S03]  /*06a0*/  LEA R10, P1, R31, R2, 0x1 ;  /* 0x000000021f0a7211 */ /* 0x001fc600078208ff */
[----:B--2---:R0:W-:Y:S01]  /*06b0*/  STL [R1+0x30], R0 ;  /* 0x0000300001007387 */ /* 0x0041e20000100800 */
[----:B------:R-:W-:-:S03]  /*06c0*/  LEA.HI.X.SX32 R11, R31, R68, 0x1, P1 ;  /* 0x000000441f0b7211 */ /* 0x000fc600008f0eff */
[----:B-1----:R1:W2:Y:S04]  /*06d0*/  LDG.E.U16 R18, desc[UR56][R4.64] ;  /* 0x0000003804127981 */ /* 0x0022a8000c1e1500 */
[----:B-----5:R4:W-:Y:S04]  /*06e0*/  STL [R1+0x2c], R16 ;  /* 0x00002c1001007387 */ /* 0x0209e80000100800 */
[----:B0-----:R0:W5:Y:S04]  /*06f0*/  LDG.E.U16 R0, desc[UR56][R6.64] ;  /* 0x0000003806007981 */ /* 0x001168000c1e1500 */
[----:B------:R1:W-:Y:S04]  /*0700*/  STL [R1+0x28], R14 ;  /* 0x0000280e01007387 */ /* 0x0003e80000100800 */
[----:B----4-:R4:W5:Y:S04]  /*0710*/  LDG.E.U16 R16, desc[UR56][R10.64] ;  /* 0x000000380a107981 */ /* 0x010968000c1e1500 */
[----:B-1----:R1:W5:Y:S01]  /*0720*/  LDG.E.U16 R14, desc[UR56][R12.64] ;  /* 0x000000380c0e7981 */ /* 0x002362000c1e1500 */
[----:B------:R-:W-:-:S02]  /*0730*/  LEA R4, P0, R35, R2, 0x1 ;  /* 0x0000000223047211 */ /* 0x000fc400078008ff */
[----:B0-----:R-:W-:Y:S02]  /*0740*/  LEA R6, P1, R37, R2, 0x1 ;  /* 0x0000000225067211 */ /* 0x001fe400078208ff */
[----:B------:R-:W-:Y:S02]  /*0750*/  LEA.HI.X.SX32 R5, R35, R68, 0x1, P0 ;  /* 0x0000004423057211 */ /* 0x000fe400000f0eff */
[----:B------:R-:W-:Y:S02]  /*0760*/  LEA R8, P0, R39, R2, 0x1 ;  /* 0x0000000227087211 */ /* 0x000fe400078008ff */
[-C--:B------:R-:W-:Y:S02]  /*0770*/  LEA.HI.X.SX32 R7, R37, R68.reuse, 0x1, P1 ;  /* 0x0000004425077211 */ /* 0x080fe400008f0eff */
[----:B------:R-:W-:Y:S02]  /*0780*/  LEA.HI.X.SX32 R9, R39, R68, 0x1, P0 ;  /* 0x0000004427097211 */ /* 0x000fe400000f0eff */
[-C--:B----4-:R-:W-:Y:S01]  /*0790*/  LEA R10, P0, R41, R2.reuse, 0x1 ;  /* 0x00000002290a7211 */ /* 0x090fe200078008ff */
[----:B------:R0:W4:Y:S01]  /*07a0*/  LDG.E.U16 R22, desc[UR56][R6.64] ;  /* 0x0000003806167981 */ /* 0x000122000c1e1500 */
[----:B-1----:R-:W-:-:S02]  /*07b0*/  LEA R12, P1, R43, R2, 0x1 ;  /* 0x000000022b0c7211 */ /* 0x002fc400078208ff */
[-C--:B------:R-:W-:Y:S01]  /*07c0*/  LEA.HI.X.SX32 R11, R41, R68.reuse, 0x1, P0 ;  /* 0x00000044290b7211 */ /* 0x080fe200000f0eff */
[----:B------:R-:W4:Y:S01]  /*07d0*/  LDG.E.U16 R20, desc[UR56][R8.64] ;  /* 0x0000003808147981 */ /* 0x000f22000c1e1500 */
[----:B------:R-:W-:Y:S02]  /*07e0*/  LEA.HI.X.SX32 R13, R43, R68, 0x1, P1 ;  /* 0x000000442b0d7211 */ /* 0x000fe400008f0eff */
[----:B0-----:R-:W-:-:S04]  /*07f0*/  LEA R6, P1, R59, R2, 0x1 ;  /* 0x000000023b067211 */ /* 0x001fc800078208ff */
[----:B------:R-:W-:Y:S01]  /*0800*/  LEA.HI.X.SX32 R7, R59, R68, 0x1, P1 ;  /* 0x000000443b077211 */ /* 0x000fe200008f0eff */
        /* <DEDUP_REMOVED lines=25> */
[----:B------:R-:W-:Y:S01]  /*09a0*/  LEA R101, R136, R99, 0x1 ;  /* 0x0000006388657211 */ /* 0x000fe200078e08ff */
[----:B---3--:R0:W-:Y:S04]  /*09b0*/  STL [R1+0x24], R3 ;  /* 0x0000240301007387 */ /* 0x0081e80000100800 */
[----:B0-----:R0:W3:Y:S02]  /*09c0*/  LDG.E.U16 R3, desc[UR56][R4.64] ;  /* 0x0000003804037981 */ /* 0x0010e4000c1e1500 */
[C---:B0-----:R-:W-:Y:S02]  /*09d0*/  LEA R4, P0, R55.reuse, R2, 0x1 ;  /* 0x0000000237047211 */ /* 0x041fe400078008ff */
[----:B--2---:R0:W-:Y:S02]  /*09e0*/  STL [R1+0x20], R18 ;  /* 0x0000201201007387 */ /* 0x0041e40000100800 */
[----:B------:R-:W-:-:S02]  /*09f0*/  LEA.HI.X.SX32 R5, R55, R68, 0x1, P0 ;  /* 0x0000004437057211 */ /* 0x000fc400000f0eff */
[----:B-----5:R1:W-:Y:S04]  /*0a00*/  STL [R1+0x1c], R0 ;  /* 0x00001c0001007387 */ /* 0x0203e80000100800 */
[----:B0-----:R-:W2:Y:S04]  /*0a10*/  LDG.E.U16 R18, desc[UR56][R12.64] ;  /* 0x000000380c127981 */ /* 0x001ea8000c1e1500 */
[----:B------:R0:W-:Y:S04]  /*0a20*/  STL [R1+0x18], R16 ;  /* 0x0000181001007387 */ /* 0x0001e80000100800 */
[----:B------:R5:W-:Y:S01]  /*0a30*/  STL [R1+0x14], R14 ;  /* 0x0000140e01007387 */ /* 0x000be20000100800 */
[----:B------:R-:W-:-:S03]  /*0a40*/  LEA R70, P0, R57, R2, 0x1 ;  /* 0x0000000239467211 */ /* 0x000fc600078008ff */
[----:B-1----:R1:W3:Y:S04]  /*0a50*/  LDG.E.U16 R0, desc[UR56][R10.64] ;  /* 0x000000380a007981 */ /* 0x0022e8000c1e1500 */
[----:B0-----:R-:W3:Y:S04]  /*0a60*/  LDG.E.U16 R16, desc[UR56][R4.64] ;  /* 0x0000003804107981 */ /* 0x001ee8000c1e1500 */
[----:B-----5:R0:W5:Y:S01]  /*0a70*/  LDG.E.U16 R14, desc[UR56][R6.64] ;  /* 0x00000038060e7981 */ /* 0x020162000c1e1500 */
[----:B------:R-:W-:Y:S02]  /*0a80*/  LEA.HI.X.SX32 R71, R57, R68, 0x1, P0 ;  /* 0x0000004439477211 */ /* 0x000fe400000f0eff */
[----:B------:R-:W-:-:S02]  /*0a90*/  LEA R57, R136, R101, 0x1 ;  /* 0x0000006588397211 */ /* 0x000fc400078e08ff */
[C---:B------:R-:W-:Y:S01]  /*0aa0*/  LEA R8, P0, R61.reuse, R2, 0x1 ;  /* 0x000000023d087211 */ /* 0x040fe200078008ff */
[----:B----4-:R-:W-:Y:S01]  /*0ab0*/  STL [R1+0x10], R22 ;  /* 0x0000101601007387 */ /* 0x010fe20000100800 */
[C---:B------:R-:W-:Y:S02]  /*0ac0*/  LEA R48, R136.reuse, R57, 0x1 ;  /* 0x0000003988307211 */ /* 0x040fe400078e08ff */
[----:B------:R-:W-:Y:S01]  /*0ad0*/  LEA.HI.X.SX32 R9, R61, R68, 0x1, P0 ;  /* 0x000000443d097211 */ /* 0x000fe200000f0eff */
[----:B------:R-:W4:Y:S01]  /*0ae0*/  LDG.E.U16 R70, desc[UR56][R70.64] ;  /* 0x0000003846467981 */ /* 0x000f22000c1e1500 */
[C---:B------:R-:W-:Y:S02]  /*0af0*/  LEA R59, R136.reuse, R48, 0x1 ;  /* 0x00000030883b7211 */ /* 0x040fe400078e08ff */
[----:B-1----:R-:W-:Y:S01]  /*0b00*/  LEA R10, P0, R63, R2, 0x1 ;  /* 0x000000023f0a7211 */ /* 0x002fe200078008ff */
[----:B------:R-:W4:Y:S01]  /*0b10*/  LDG.E.U16 R252, desc[UR56][R8.64] ;  /* 0x0000003808fc7981 */ /* 0x000f22000c1e1500 */
[----:B------:R-:W-:-:S02]  /*0b20*/  LEA R61, R136, R59, 0x1 ;  /* 0x0000003b883d7211 */ /* 0x000fc400078e08ff */
[----:B------:R-:W-:Y:S02]  /*0b30*/  LEA.HI.X.SX32 R11, R63, R68, 0x1, P0 ;  /* 0x000000443f0b7211 */ /* 0x000fe400000f0eff */
[C---:B------:R-:W-:Y:S02]  /*0b40*/  LEA R63, R136.reuse, R61, 0x1 ;  /* 0x0000003d883f7211 */ /* 0x040fe400078e08ff */
[C---:B------:R-:W-:Y:S01]  /*0b50*/  LEA R12, P0, R67.reuse, R2, 0x1 ;  /* 0x00000002430c7211 */ /* 0x040fe200078008ff */
[----:B------:R1:W4:Y:S01]  /*0b60*/  LDG.E.U16 R55, desc[UR56][R10.64] ;  /* 0x000000380a377981 */ /* 0x000322000c1e1500 */
[C---:B------:R-:W-:Y:S02]  /*0b70*/  LEA R41, R136.reuse, R63, 0x1 ;  /* 0x0000003f88297211 */ /* 0x040fe400078e08ff */
[----:B------:R-:W-:Y:S02]  /*0b80*/  LEA.HI.X.SX32 R13, R67, R68, 0x1, P0 ;  /* 0x00000044430d7211 */ /* 0x000fe400000f0eff */
[----:B------:R-:W-:-:S02]  /*0b90*/  LEA R103, R136, R41, 0x1 ;  /* 0x0000002988677211 */ /* 0x000fc400078e08ff */
[C---:B0-----:R-:W-:Y:S01]  /*0ba0*/  LEA R6, P0, R73.reuse, R2, 0x1 ;  /* 0x0000000249067211 */ /* 0x041fe200078008ff */
[----:B------:R0:W4:Y:S01]  /*0bb0*/  LDG.E.U16 R250, desc[UR56][R12.64] ;  /* 0x000000380cfa7981 */ /* 0x000122000c1e1500 */
[C---:B------:R-:W-:Y:S02]  /*0bc0*/  LEA R105, R136.reuse, R103, 0x1 ;  /* 0x0000006788697211 */ /* 0x040fe400078e08ff */
[----:B------:R-:W-:Y:S02]  /*0bd0*/  LEA.HI.X.SX32 R7, R73, R68, 0x1, P0 ;  /* 0x0000004449077211 */ /* 0x000fe400000f0eff */
[C---:B------:R-:W-:Y:S02]  /*0be0*/  LEA R73, R136.reuse, R105, 0x1 ;  /* 0x0000006988497211 */ /* 0x040fe400078e08ff */
[----:B-1----:R-:W-:Y:S01]  /*0bf0*/  LEA R10, P0, R77, R2, 0x1 ;  /* 0x000000024d0a7211 */ /* 0x002fe200078008ff */
[----:B------:R-:W4:Y:S01]  /*0c00*/  LDG.E.U16 R67, desc[UR56][R6.64] ;  /* 0x0000003806437981 */ /* 0x000f22000c1e1500 */
[----:B------:R-:W-:-:S02]  /*0c10*/  LEA R42, R136, R73, 0x1 ;  /* 0x00000049882a7211 */ /* 0x000fc400078e08ff */
[----:B------:R-:W-:Y:S02]  /*0c20*/  LEA.HI.X.SX32 R11, R77, R68, 0x1, P0 ;  /* 0x000000444d0b7211 */ /* 0x000fe400000f0eff */
[C---:B------:R-:W-:Y:S01]  /*0c30*/  LEA R4, P1, R65.reuse, R2, 0x1 ;  /* 0x0000000241047211 */ /* 0x040fe200078208ff */
[C---:B------:R-:W-:Y:S02]  /*0c40*/  IMAD R77, R136.reuse, 0x2, R42 ;  /* 0x00000002884d7824 */ /* 0x040fe400078e022a */
[----:B------:R-:W4:Y:S01]  /*0c50*/  LDG.E.U16 R248, desc[UR56][R10.64] ;  /* 0x000000380af87981 */ /* 0x000f22000c1e1500 */
[----:B------:R-:W-:Y:S02]  /*0c60*/  LEA.HI.X.SX32 R5, R65, R68, 0x1, P1 ;  /* 0x0000004441057211 */ /* 0x000fe400008f0eff */
[C---:B------:R-:W-:Y:S02]  /*0c70*/  LEA R107, R136.reuse, R77, 0x1 ;  /* 0x0000004d886b7211 */ /* 0x040fe400078e08ff */
[----:B------:R-:W-:Y:S01]  /*0c80*/  LEA R8, P1, R75, R2, 0x1 ;  /* 0x000000024b087211 */ /* 0x000fe200078208ff */
[----:B------:R1:W4:Y:S01]  /*0c90*/  LDG.E.U16 R251, desc[UR56][R4.64] ;  /* 0x0000003804fb7981 */ /* 0x000322000c1e1500 */
[----:B------:R-:W-:-:S02]  /*0ca0*/  LEA R121, R136, R107, 0x1 ;  /* 0x0000006b88797211 */ /* 0x000fc400078e08ff */
[----:B------:R-:W-:Y:S02]  /*0cb0*/  LEA.HI.X.SX32 R9, R75, R68, 0x1, P1 ;  /* 0x000000444b097211 */ /* 0x000fe400008f0eff */
[-C--:B0-----:R-:W-:Y:S02]  /*0cc0*/  LEA R12, P1, R81, R2.reuse, 0x1 ;  /* 0x00000002510c7211 */ /* 0x081fe400078208ff */
[----:B------:R-:W-:Y:S01]  /*0cd0*/  LEA R43, R136, R121, 0x1 ;  /* 0x00000079882b7211 */ /* 0x000fe200078e08ff */
[----:B------:R0:W4:Y:S01]  /*0ce0*/  LDG.E.U16 R249, desc[UR56][R8.64] ;  /* 0x0000003808f97981 */ /* 0x000122000c1e1500 */
[----:B-1----:R-:W-:Y:S02]  /*0cf0*/  LEA R4, P0, R79, R2, 0x1 ;  /* 0x000000024f047211 */ /* 0x002fe400078008ff */
[-C--:B------:R-:W-:Y:S02]  /*0d00*/  LEA.HI.X.SX32 R13, R81, R68.reuse, 0x1, P1 ;  /* 0x00000044510d7211 */ /* 0x080fe400008f0eff */
[----:B------:R-:W-:-:S02]  /*0d10*/  LEA.HI.X.SX32 R5, R79, R68, 0x1, P0 ;  /* 0x000000444f057211 */ /* 0x000fc400000f0eff */
[C---:B------:R-:W-:Y:S01]  /*0d20*/  LEA R6, P0, R83.reuse, R2, 0x1 ;  /* 0x0000000253067211 */ /* 0x040fe200078008ff */
[----:B------:R-:W4:Y:S01]  /*0d30*/  LDG.E.U16 R247, desc[UR56][R12.64] ;  /* 0x000000380cf77981 */ /* 0x000f22000c1e1500 */
[C---:B------:R-:W-:Y:S02]  /*0d40*/  LEA R81, R136.reuse, R43, 0x1 ;  /* 0x0000002b88517211 */ /* 0x040fe400078e08ff */
[----:B------:R-:W-:Y:S01]  /*0d50*/  LEA.HI.X.SX32 R7, R83, R68, 0x1, P0 ;  /* 0x0000004453077211 */ /* 0x000fe200000f0eff */
[----:B------:R1:W4:Y:S01]  /*0d60*/  LDG.E.U16 R117, desc[UR56][R4.64] ;  /* 0x0000003804757981 */ /* 0x000322000c1e1500 */
[C---:B------:R-:W-:Y:S02]  /*0d70*/  LEA R83, R136.reuse, R81, 0x1 ;  /* 0x0000005188537211 */ /* 0x040fe400078e08ff */
[----:B0-----:R-:W-:Y:S01]  /*0d80*/  LEA R8, P0, R85, R2, 0x1 ;  /* 0x0000000255087211 */ /* 0x001fe200078008ff */
[----:B------:R-:W4:Y:S01]  /*0d90*/  LDG.E.U16 R246, desc[UR56][R6.64] ;  /* 0x0000003806f67981 */ /* 0x000f22000c1e1500 */
[----:B------:R-:W-:-:S02]  /*0da0*/  LEA R125, R136, R83, 0x1 ;  /* 0x00000053887d7211 */ /* 0x000fc400078e08ff */
[----:B------:R-:W-:Y:S02]  /*0db0*/  LEA R10, P1, R87, R2, 0x1 ;  /* 0x00000002570a7211 */ /* 0x000fe400078208ff */
[C---:B------:R-:W-:Y:S02]  /*0dc0*/  LEA R44, R136.reuse, R125, 0x1 ;  /* 0x0000007d882c7211 */ /* 0x040fe400078e08ff */
[-C--:B------:R-:W-:Y:S02]  /*0dd0*/  LEA.HI.X.SX32 R9, R85, R68.reuse, 0x1, P0 ;  /* 0x0000004455097211 */ /* 0x080fe400000f0eff */
[----:B------:R-:W-:Y:S02]  /*0de0*/  LEA.HI.X.SX32 R11, R87, R68, 0x1, P1 ;  /* 0x00000044570b7211 */ /* 0x000fe400008f0eff */
[----:B-1----:R-:W-:Y:S01]  /*0df0*/  LEA R4, P0, R89, R2, 0x1 ;  /* 0x0000000259047211 */ /* 0x002fe200078008ff */
[----:B------:R0:W4:Y:S01]  /*0e00*/  LDG.E.U16 R116, desc[UR56][R8.64] ;  /* 0x0000003808747981 */ /* 0x000122000c1e1500 */
[----:B------:R-:W-:-:S02]  /*0e10*/  LEA R87, R136, R44, 0x1 ;  /* 0x0000002c88577211 */ /* 0x000fc400078e08ff */
[----:B------:R-:W-:Y:S01]  /*0e20*/  LEA.HI.X.SX32 R5, R89, R68, 0x1, P0 ;  /* 0x0000004459057211 */ /* 0x000fe200000f0eff */
[----:B------:R1:W4:Y:S01]  /*0e30*/  LDG.E.U16 R245, desc[UR56][R10.64] ;  /* 0x000000380af57981 */ /* 0x000322000c1e1500 */
[C---:B------:R-:W-:Y:S02]  /*0e40*/  LEA R89, R136.reuse, R87, 0x1 ;  /* 0x0000005788597211 */ /* 0x040fe400078e08ff */
[----:B------:R-:W-:Y:S01]  /*0e50*/  LEA R12, P0, R15, R2, 0x1 ;  /* 0x000000020f0c7211 */ /* 0x000fe200078008ff */
[----:B------:R1:W4:Y:S01]  /*0e60*/  LDG.E.U16 R244, desc[UR56][R4.64] ;  /* 0x0000003804f47981 */ /* 0x000322000c1e1500 */
[----:B------:R-:W-:-:S04]  /*0e70*/  LEA R127, R136, R89, 0x1 ;  /* 0x00000059887f7211 */ /* 0x000fc800078e08ff */
[C---:B------:R-:W-:Y:S02]  /*0e80*/  LEA R37, R136.reuse, R127, 0x1 ;  /* 0x0000007f88257211 */ /* 0x040fe400078e08ff */
[----:B------:R-:W-:Y:S02]  /*0e90*/  LEA.HI.X.SX32 R13, R15, R68, 0x1, P0 ;  /* 0x000000440f0d7211 */ /* 0x000fe400000f0eff */
[-C--:B0-----:R-:W-:Y:S01]  /*0ea0*/  LEA R8, P0, R17, R2.reuse, 0x1 ;  /* 0x0000000211087211 */ /* 0x081fe200078008ff */
[----:B------:R-:W-:Y:S01]  /*0eb0*/  IMAD R129, R136, 0x2, R37 ;  /* 0x0000000288817824 */ /* 0x000fe200078e0225 */
[----:B------:R-:W-:Y:S01]  /*0ec0*/  LEA R6, P1, R91, R2, 0x1 ;  /* 0x000000025b067211 */ /* 0x000fe200078208ff */
[----:B------:R-:W4:Y:S01]  /*0ed0*/  LDG.E.U16 R115, desc[UR56][R12.64] ;  /* 0x000000380c737981 */ /* 0x000f22000c1e1500 */
[----:B------:R-:W-:Y:S02]  /*0ee0*/  LEA.HI.X.SX32 R9, R17, R68, 0x1, P0 ;  /* 0x0000004411097211 */ /* 0x000fe400000f0eff */
[----:B-1----:R-:W-:-:S02]  /*0ef0*/  LEA R10, P0, R19, R2, 0x1 ;  /* 0x00000002130a7211 */ /* 0x002fc400078008ff */
[C---:B------:R-:W-:Y:S01]  /*0f00*/  LEA R131, R136.reuse, R129, 0x1 ;  /* 0x0000008188837211 */ /* 0x040fe200078e08ff */
[----:B------:R0:W4:Y:S01]  /*0f10*/  LDG.E.U16 R242, desc[UR56][R8.64] ;  /* 0x0000003808f27981 */ /* 0x000122000c1e1500 */
[-C--:B------:R-:W-:Y:S02]  /*0f20*/  LEA.HI.X.SX32 R11, R19, R68.reuse, 0x1, P0 ;  /* 0x00000044130b7211 */ /* 0x080fe400000f0eff */
[C---:B------:R-:W-:Y:S02]  /*0f30*/  LEA R19, R136.reuse, R131, 0x1 ;  /* 0x0000008388137211 */ /* 0x040fe400078e08ff */
[----:B------:R-:W-:Y:S01]  /*0f40*/  LEA.HI.X.SX32 R7, R91, R68, 0x1, P1 ;  /* 0x000000445b077211 */ /* 0x000fe200008f0eff */
[----:B------:R-:W4:Y:S01]  /*0f50*/  LDG.E.U16 R114, desc[UR56][R10.64] ;  /* 0x000000380a727981 */ /* 0x000f22000c1e1500 */
[C---:B------:R-:W-:Y:S02]  /*0f60*/  LEA R38, R136.reuse, R19, 0x1 ;  /* 0x0000001388267211 */ /* 0x040fe400078e08ff */
[----:B------:R-:W-:Y:S01]  /*0f70*/  LEA R4, P1, R21, R2, 0x1 ;  /* 0x0000000215047211 */ /* 0x000fe200078208ff */
[----:B------:R1:W4:Y:S01]  /*0f80*/  LDG.E.U16 R243, desc[UR56][R6.64] ;  /* 0x0000003806f37981 */ /* 0x000322000c1e1500 */
[----:B------:R-:W-:-:S04]  /*0f90*/  LEA R133, R136, R38, 0x1 ;  /* 0x0000002688857211 */ /* 0x000fc800078e08ff */
[C---:B------:R-:W-:Y:S02]  /*0fa0*/  LEA R137, R136.reuse, R133, 0x1 ;  /* 0x0000008588897211 */ /* 0x040fe400078e08ff */
[----:B------:R-:W-:Y:S02]  /*0fb0*/  LEA.HI.X.SX32 R5, R21, R68, 0x1, P1 ;  /* 0x0000004415057211 */ /* 0x000fe400008f0eff */
[C---:B------:R-:W-:Y:S02]  /*0fc0*/  LEA R139, R136.reuse, R137, 0x1 ;  /* 0x00000089888b7211 */ /* 0x040fe400078e08ff */
[C---:B0-----:R-:W-:Y:S01]  /*0fd0*/  LEA R8, P1, R27.reuse, R2, 0x1 ;  /* 0x000000021b087211 */ /* 0x041fe200078208ff */
[----:B------:R0:W4:Y:S01]  /*0fe0*/  LDG.E.U16 R241, desc[UR56][R4.64] ;  /* 0x0000003804f17981 */ /* 0x000122000c1e1500 */
[----:B------:R-:W-:Y:S02]  /*0ff0*/  LEA R39, R136, R139, 0x1 ;  /* 0x0000008b88277211 */ /* 0x000fe400078e08ff */
[----:B------:R-:W-:-:S02]  /*1000*/  LEA.HI.X.SX32 R9, R27, R68, 0x1, P1 ;  /* 0x000000441b097211 */ /* 0x000fc400008f0eff */
[C---:B------:R-:W-:Y:S02]  /*1010*/  LEA R27, R136.reuse, R39, 0x1 ;  /* 0x00000027881b7211 */ /* 0x040fe400078e08ff */
[C---:B------:R-:W-:Y:S01]  /*1020*/  LEA R12, P0, R23.reuse, R2, 0x1 ;  /* 0x00000002170c7211 */ /* 0x040fe200078008ff */
[----:B------:R-:W4:Y:S01]  /*1030*/  LDG.E.U16 R239, desc[UR56][R8.64] ;  /* 0x0000003808ef7981 */ /* 0x000f22000c1e1500 */
[C---:B------:R-:W-:Y:S02]  /*1040*/  LEA R141, R136.reuse, R27, 0x1 ;  /* 0x0000001b888d7211 */ /* 0x040fe400078e08ff */
[----:B------:R-:W-:Y:S02]  /*1050*/  LEA.HI.X.SX32 R13, R23, R68, 0x1, P0 ;  /* 0x00000044170d7211 */ /* 0x000fe400000f0eff */
[C---:B-1----:R-:W-:Y:S02]  /*1060*/  LEA R6, P0, R25.reuse, R2, 0x1 ;  /* 0x0000000219067211 */ /* 0x042fe400078008ff */
[----:B------:R-:W-:Y:S01]  /*1070*/  LEA R143, R136, R141, 0x1 ;  /* 0x0000008d888f7211 */ /* 0x000fe200078e08ff */
[----:B------:R-:W4:Y:S01]  /*1080*/  LDG.E.U16 R240, desc[UR56][R12.64] ;  /* 0x000000380cf07981 */ /* 0x000f22000c1e1500 */
[----:B------:R-:W-:-:S02]  /*1090*/  LEA.HI.X.SX32 R7, R25, R68, 0x1, P0 ;  /* 0x0000004419077211 */ /* 0x000fc400000f0eff */
[C---:B------:R-:W-:Y:S02]  /*10a0*/  LEA R40, R136.reuse, R143, 0x1 ;  /* 0x0000008f88287211 */ /* 0x040fe400078e08ff */
[C---:B------:R-:W-:Y:S01]  /*10b0*/  LEA R10, P0, R29.reuse, R2, 0x1 ;  /* 0x000000021d0a7211 */ /* 0x040fe200078008ff */
[----:B------:R1:W4:Y:S02]  /*10c0*/  LDG.E.U16 R113, desc[UR56][R6.64] ;  /* 0x0000003806717981 */ /* 0x000324000c1e1500 */
[C---:B------:R-:W-:Y:S01]  /*10d0*/  IMAD R145, R136.reuse, 0x2, R40 ;  /* 0x0000000288917824 */ /* 0x040fe200078e0228 */
[----:B------:R-:W-:Y:S02]  /*10e0*/  LEA.HI.X.SX32 R11, R29, R68, 0x1, P0 ;  /* 0x000000441d0b7211 */ /* 0x000fe400000f0eff */
[C---:B0-----:R-:W-:Y:S02]  /*10f0*/  LEA R4, P0, R31.reuse, R2, 0x1 ;  /* 0x000000021f047211 */ /* 0x041fe400078008ff */
[----:B------:R-:W-:Y:S01]  /*1100*/  LEA R147, R136, R145, 0x1 ;  /* 0x0000009188937211 */ /* 0x000fe200078e08ff */
[----:B------:R-:W-:Y:S01]  /*1110*/  STL [R1+0xc], R20 ;  /* 0x00000c1401007387 */ /* 0x000fe20000100800 */
[----:B------:R-:W-:-:S02]  /*1120*/  LEA.HI.X.SX32 R5, R31, R68, 0x1, P0 ;  /* 0x000000441f057211 */ /* 0x000fc400000f0eff */
[-C--:B-1----:R-:W-:Y:S01]  /*1130*/  LEA R6, P0, R35, R2.reuse, 0x1 ;  /* 0x0000000223067211 */ /* 0x082fe200078008ff */
[----:B------:R-:W4:Y:S01]  /*1140*/  LDG.E.U16 R238, desc[UR56][R10.64] ;  /* 0x000000380aee7981 */ /* 0x000f22000c1e1500 */
[----:B------:R-:W-:Y:S02]  /*1150*/  LEA R12, P1, R33, R2, 0x1 ;  /* 0x00000002210c7211 */ /* 0x000fe400078208ff */
[C---:B------:R-:W-:Y:S01]  /*1160*/  LEA R149, R136.reuse, R147, 0x1 ;  /* 0x0000009388957211 */ /* 0x040fe200078e08ff */
[----:B------:R0:W4:Y:S01]  /*1170*/  LDG.E.U16 R112, desc[UR56][R4.64] ;  /* 0x0000003804707981 */ /* 0x000122000c1e1500 */
[----:B------:R-:W-:Y:S02]  /*1180*/  LEA.HI.X.SX32 R7, R35, R68, 0x1, P0 ;  /* 0x0000004423077211 */ /* 0x000fe400000f0eff */
[----:B------:R-:W-:Y:S02]  /*1190*/  LEA R8, P0, R93, R2, 0x1 ;  /* 0x000000025d087211 */ /* 0x000fe400078008ff */
[----:B------:R-:W-:Y:S01]  /*11a0*/  LEA.HI.X.SX32 R13, R33, R68, 0x1, P1 ;  /* 0x00000044210d7211 */ /* 0x000fe200008f0eff */
[----:B------:R-:W4:Y:S01]  /*11b0*/  LDG.E.U16 R236, desc[UR56][R6.64] ;  /* 0x0000003806ec7981 */ /* 0x000f22000c1e1500 */
[----:B------:R-:W-:-:S02]  /*11c0*/  LEA R33, R136, R149, 0x1 ;  /* 0x0000009588217211 */ /* 0x000fc400078e08ff */
[----:B------:R-:W-:Y:S01]  /*11d0*/  LEA.HI.X.SX32 R9, R93, R68, 0x1, P0 ;  /* 0x000000445d097211 */ /* 0x000fe200000f0eff */
[----:B------:R1:W4:Y:S01]  /*11e0*/  LDG.E.U16 R237, desc[UR56][R12.64] ;  /* 0x000000380ced7981 */ /* 0x000322000c1e1500 */
[C---:B0-----:R-:W-:Y:S02]  /*11f0*/  LEA R4, P0, R97.reuse, R2, 0x1 ;  /* 0x0000000261047211 */ /* 0x041fe400078008ff */
[C---:B------:R-:W-:Y:S01]  /*1200*/  LEA R75, R136.reuse, R33, 0x1 ;  /* 0x00000021884b7211 */ /* 0x040fe200078e08ff */
[----:B------:R-:W4:Y:S01]  /*1210*/  LDG.E.U16 R111, desc[UR56][R8.64] ;  /* 0x00000038086f7981 */ /* 0x000f22000c1e1500 */
[----:B------:R-:W-:Y:S02]  /*1220*/  LEA.HI.X.SX32 R5, R97, R68, 0x1, P0 ;  /* 0x0000004461057211 */ /* 0x000fe400000f0eff */
[C---:B------:R-:W-:Y:S02]  /*1230*/  LEA R97, R136.reuse, R75, 0x1 ;  /* 0x0000004b88617211 */ /* 0x040fe400078e08ff */
[----:B------:R-:W-:Y:S01]  /*1240*/  LEA R10, P1, R95, R2, 0x1 ;  /* 0x000000025f0a7211 */ /* 0x000fe200078208ff */
[----:B------:R-:W4:Y:S01]  /*1250*/  LDG.E.U16 R234, desc[UR56][R4.64] ;  /* 0x0000003804ea7981 */ /* 0x000f22000c1e1500 */
[----:B------:R-:W-:-:S04]  /*1260*/  LEA R65, R136, R97, 0x1 ;  /* 0x0000006188417211 */ /* 0x000fc800078e08ff */
[----:B------:R-:W-:-:S04]  /*1270*/  LEA R34, R136, R65, 0x1 ;  /* 0x0000004188227211 */ /* 0x000fc800078e08ff */
[----:B------:R-:W-:-:S04]  /*1280*/  LEA R21, R136, R34, 0x1 ;  /* 0x0000002288157211 */ /* 0x000fc800078e08ff */
[C---:B------:R-:W-:Y:S02]  /*1290*/  LEA R79, R136.reuse, R21, 0x1 ;  /* 0x00000015884f7211 */ /* 0x040fe400078e08ff */
[----:B------:R-:W-:Y:S02]  /*12a0*/  LEA.HI.X.SX32 R11, R95, R68, 0x1, P1 ;  /* 0x000000445f0b7211 */ /* 0x000fe400008f0eff */
[----:B------:R-:W-:-:S03]  /*12b0*/  LEA R71, R136, R79, 0x1 ;  /* 0x0000004f88477211 */ /* 0x000fc600078e08ff */
[----:B------:R0:W4:Y:S01]  /*12c0*/  LDG.E.U16 R235, desc[UR56][R10.64] ;  /* 0x000000380aeb7981 */ /* 0x000122000c1e1500 */
[----:B------:R-:W-:-:S05]  /*12d0*/  LEA R35, R136, R71, 0x1 ;  /* 0x0000004788237211 */ /* 0x000fca00078e08ff */
[----:B------:R-:W-:-:S05]  /*12e0*/  IMAD R85, R136, 0x2, R35 ;  /* 0x0000000288557824 */ /* 0x000fca00078e0223 */
[----:B------:R-:W-:Y:S01]  /*12f0*/  LEA R95, R136, R85, 0x1 ;  /* 0x00000055885f7211 */ /* 0x000fe200078e08ff */
[----:B--2---:R-:W-:Y:S04]  /*1300*/  STL [R1+0x8], R18 ;  /* 0x0000081201007387 */ /* 0x004fe80000100800 */
[----:B---3--:R-:W-:Y:S04]  /*1310*/  STL [R1+0x4], R16 ;  /* 0x0000041001007387 */ /* 0x008fe80000100800 */
[----:B-----5:R2:W-:Y:S02]  /*1320*/  STL [R1], R14 ;  /* 0x0000000e01007387 */ /* 0x0205e40000100800 */
[----:B--2---:R-:W-:-:S04]  /*1330*/  LEA R14, P0, R99, R2, 0x1 ;  /* 0x00000002630e7211 */ /* 0x004fc800078008ff */
[----:B------:R-:W-:Y:S02]  /*1340*/  LEA.HI.X.SX32 R15, R99, R68, 0x1, P0 ;  /* 0x00000044630f7211 */ /* 0x000fe400000f0eff */
[-C--:B-1----:R-:W-:Y:S02]  /*1350*/  LEA R12, P0, R57, R2.reuse, 0x1 ;  /* 0x00000002390c7211 */ /* 0x082fe400078008ff */
[----:B------:R-:W-:Y:S01]  /*1360*/  LEA R16, P1, R101, R2, 0x1 ;  /* 0x0000000265107211 */ /* 0x000fe200078208ff */
[----:B------:R-:W2:Y:S01]  /*1370*/  LDG.E.U16 R110, desc[UR56][R14.64] ;  /* 0x000000380e6e7981 */ /* 0x000ea2000c1e1500 */
[----:B------:R-:W-:Y:S02]  /*1380*/  LEA.HI.X.SX32 R13, R57, R68, 0x1, P0 ;  /* 0x00000044390d7211 */ /* 0x000fe400000f0eff */
[----:B0-----:R-:W-:Y:S02]  /*1390*/  LEA R10, P0, R59, R2, 0x1 ;  /* 0x000000023b0a7211 */ /* 0x001fe400078008ff */
[-C--:B------:R-:W-:Y:S01]  /*13a0*/  LEA.HI.X.SX32 R17, R101, R68.reuse, 0x1, P1 ;  /* 0x0000004465117211 */ /* 0x080fe200008f0eff */
[----:B------:R-:W3:Y:S01]  /*13b0*/  LDG.E.U16 R232, desc[UR56][R12.64] ;  /* 0x000000380ce87981 */ /* 0x000ee2000c1e1500 */
[----:B------:R-:W-:-:S02]  /*13c0*/  LEA.HI.X.SX32 R11, R59, R68, 0x1, P0 ;  /* 0x000000443b0b7211 */ /* 0x000fc400000f0eff */
[C---:B------:R-:W-:Y:S01]  /*13d0*/  LEA R6, P0, R63.reuse, R2, 0x1 ;  /* 0x000000023f067211 */ /* 0x040fe200078008ff */
[----:B------:R-:W5:Y:S03]  /*13e0*/  LDG.E.U16 R233, desc[UR56][R16.64] ;  /* 0x0000003810e97981 */ /* 0x000f66000c1e1500 */
[----:B------:R-:W-:Y:S01]  /*13f0*/  LEA.HI.X.SX32 R7, R63, R68, 0x1, P0 ;  /* 0x000000443f077211 */ /* 0x000fe200000f0eff */
[----:B------:R0:W3:Y:S01]  /*1400*/  LDG.E.U16 R109, desc[UR56][R10.64] ;  /* 0x000000380a6d7981 */ /* 0x0000e2000c1e1500 */
[C---:B------:R-:W-:Y:S02]  /*1410*/  LEA R63, R136.reuse, R95, 0x1 ;  /* 0x0000005f883f7211 */ /* 0x040fe400078e08ff */
[----:B------:R-:W-:Y:S01]  /*1420*/  LEA R8, P1, R61, R2, 0x1 ;  /* 0x000000023d087211 */ /* 0x000fe200078208ff */
[----:B------:R-:W5:Y:S01]  /*1430*/  LDG.E.U16 R230, desc[UR56][R6.64] ;  /* 0x0000003806e67981 */ /* 0x000f62000c1e1500 */
[----:B------:R-:W-:-:S04]  /*1440*/  LEA R36, R136, R63, 0x1 ;  /* 0x0000003f88247211 */ /* 0x000fc800078e08ff */
[----:B------:R-:W-:-:S04]  /*1450*/  LEA R23, R136, R36, 0x1 ;  /* 0x0000002488177211 */ /* 0x000fc800078e08ff */
[----:B------:R-:W-:-:S04]  /*1460*/  LEA R57, R136, R23, 0x1 ;  /* 0x0000001788397211 */ /* 0x000fc800078e08ff */
[C---:B------:R-:W-:Y:S02]  /*1470*/  LEA R163, R136.reuse, R57, 0x1 ;  /* 0x0000003988a37211 */ /* 0x040fe400078e08ff */
[----:B------:R-:W-:Y:S02]  /*1480*/  LEA R4, P0, R103, R2, 0x1 ;  /* 0x0000000267047211 */ /* 0x000fe400078008ff */
[C---:B------:R-:W-:Y:S02]  /*1490*/  LEA R29, R136.reuse, R163, 0x1 ;  /* 0x000000a3881d7211 */ /* 0x040fe400078e08ff */
[-C--:B------:R-:W-:Y:S02]  /*14a0*/  LEA.HI.X.SX32 R9, R61, R68.reuse, 0x1, P1 ;  /* 0x000000443d097211 */ /* 0x080fe400008f0eff */
[----:B------:R-:W-:Y:S02]  /*14b0*/  LEA R91, R136, R29, 0x1 ;  /* 0x0000001d885b7211 */ /* 0x000fe400078e08ff */
[----:B------:R-:W-:Y:S01]  /*14c0*/  LEA.HI.X.SX32 R5, R103, R68, 0x1, P0 ;  /* 0x0000004467057211 */ /* 0x000fe200000f0eff */
[----:B------:R1:W5:Y:S01]  /*14d0*/  LDG.E.U16 R231, desc[UR56][R8.64] ;  /* 0x0000003808e77981 */ /* 0x000362000c1e1500 */
[----:B0-----:R-:W-:-:S02]  /*14e0*/  LEA R10, P0, R73, R2, 0x1 ;  /* 0x00000002490a7211 */ /* 0x001fc400078008ff */
[C---:B------:R-:W-:Y:S01]  /*14f0*/  LEA R61, R136.reuse, R91, 0x1 ;  /* 0x0000005b883d7211 */ /* 0x040fe200078e08ff */
[----:B------:R0:W5:Y:S01]  /*1500*/  LDG.E.U16 R108, desc[UR56][R4.64] ;  /* 0x00000038046c7981 */ /* 0x000162000c1e1500 */
[----:B------:R-:W-:Y:S02]  /*1510*/  LEA.HI.X.SX32 R11, R73, R68, 0x1, P0 ;  /* 0x00000044490b7211 */ /* 0x000fe400000f0eff */
[-C--:B------:R-:W-:Y:S02]  /*1520*/  LEA R12, P1, R105, R2.reuse, 0x1 ;  /* 0x00000002690c7211 */ /* 0x080fe400078208ff */
[----:B------:R-:W-:Y:S01]  /*1530*/  LEA R165, R136, R61, 0x1 ;  /* 0x0000003d88a57211 */ /* 0x000fe200078e08ff */
[----:B------:R-:W5:Y:S01]  /*1540*/  LDG.E.U16 R228, desc[UR56][R10.64] ;  /* 0x000000380ae47981 */ /* 0x000f62000c1e1500 */
[----:B-1----:R-:W-:Y:S02]  /*1550*/  LEA R8, P0, R77, R2, 0x1 ;  /* 0x000000024d087211 */ /* 0x002fe400078008ff */
[----:B------:R-:W-:-:S02]  /*1560*/  LEA.HI.X.SX32 R13, R105, R68, 0x1, P1 ;  /* 0x00000044690d7211 */ /* 0x000fc400008f0eff */
[----:B------:R-:W-:Y:S02]  /*1570*/  LEA.HI.X.SX32 R9, R77, R68, 0x1, P0 ;  /* 0x000000444d097211 */ /* 0x000fe400000f0eff */
[C---:B0-----:R-:W-:Y:S01]  /*1580*/  LEA R4, P0, R121.reuse, R2, 0x1 ;  /* 0x0000000279047211 */ /* 0x041fe200078008ff */
[----:B------:R0:W5:Y:S01]  /*1590*/  LDG.E.U16 R229, desc[UR56][R12.64] ;  /* 0x000000380ce57981 */ /* 0x000162000c1e1500 */
[----:B------:R-:W-:Y:S02]  /*15a0*/  LEA R30, R136, R165, 0x1 ;  /* 0x000000a5881e7211 */ /* 0x000fe400078e08ff */
[----:B------:R-:W-:-:S03]  /*15b0*/  LEA.HI.X.SX32 R5, R121, R68, 0x1, P0 ;  /* 0x0000004479057211 */ /* 0x000fc600000f0eff */
[----:B------:R-:W-:Y:S01]  /*15c0*/  IMAD R93, R136, 0x2, R30 ;  /* 0x00000002885d7824 */ /* 0x000fe200078e021e */
[-C--:B------:R-:W-:Y:S01]  /*15d0*/  LEA R6, P1, R107, R2.reuse, 0x1 ;  /* 0x000000026b067211 */ /* 0x080fe200078208ff */
[----:B------:R1:W5:Y:S01]  /*15e0*/  LDG.E.U16 R226, desc[UR56][R4.64] ;  /* 0x0000003804e27981 */ /* 0x000362000c1e1500 */
[----:B0-----:R-:W-:-:S04]  /*15f0*/  LEA R12, P0, R81, R2, 0x1 ;  /* 0x00000002510c7211 */ /* 0x001fc800078008ff */
[-C--:B------:R-:W-:Y:S02]  /*1600*/  LEA.HI.X.SX32 R13, R81, R68.reuse, 0x1, P0 ;  /* 0x00000044510d7211 */ /* 0x080fe400000f0eff */
[C---:B------:R-:W-:Y:S02]  /*1610*/  LEA R81, R136.reuse, R93, 0x1 ;  /* 0x0000005d88517211 */ /* 0x040fe400078e08ff */
[----:B------:R-:W-:Y:S01]  /*1620*/  LEA.HI.X.SX32 R7, R107, R68, 0x1, P1 ;  /* 0x000000446b077211 */ /* 0x000fe200008f0eff */
[----:B------:R-:W5:Y:S01]  /*1630*/  LDG.E.U16 R106, desc[UR56][R12.64] ;  /* 0x000000380c6a7981 */ /* 0x000f62000c1e1500 */
[C---:B------:R-:W-:Y:S02]  /*1640*/  LEA R170, R136.reuse, R81, 0x1 ;  /* 0x0000005188aa7211 */ /* 0x040fe400078e08ff */
[----:B------:R-:W-:Y:S01]  /*1650*/  LEA R10, P1, R83, R2, 0x1 ;  /* 0x00000002530a7211 */ /* 0x000fe200078208ff */
[----:B------:R0:W5:Y:S01]  /*1660*/  LDG.E.U16 R107, desc[UR56][R8.64] ;  /* 0x00000038086b7981 */ /* 0x000162000c1e1500 */
[----:B------:R-:W-:-:S03]  /*1670*/  LEA R31, R136, R170, 0x1 ;  /* 0x000000aa881f7211 */ /* 0x000fc600078e08ff */
[----:B------:R0:W5:Y:S01]  /*1680*/  LDG.E.U16 R227, desc[UR56][R6.64] ;  /* 0x0000003806e37981 */ /* 0x000162000c1e1500 */
[C---:B------:R-:W-:Y:S02]  /*1690*/  LEA R15, R136.reuse, R31, 0x1 ;  /* 0x0000001f880f7211 */ /* 0x040fe400078e08ff */
[----:B------:R-:W-:Y:S02]  /*16a0*/  LEA.HI.X.SX32 R11, R83, R68, 0x1, P1 ;  /* 0x00000044530b7211 */ /* 0x000fe400008f0eff */
[C---:B------:R-:W-:Y:S02]  /*16b0*/  LEA R83, R136.reuse, R15, 0x1 ;  /* 0x0000000f88537211 */ /* 0x040fe400078e08ff */
[----:B-1----:R-:W-:Y:S01]  /*16c0*/  LEA R4, P1, R89, R2, 0x1 ;  /* 0x0000000259047211 */ /* 0x002fe200078208ff */
[----:B------:R1:W5:Y:S01]  /*16d0*/  LDG.E.U16 R225, desc[UR56][R10.64] ;  /* 0x000000380ae17981 */ /* 0x000362000c1e1500 */
[----:B------:R-:W-:-:S04]  /*16e0*/  LEA R173, R136, R83, 0x1 ;  /* 0x0000005388ad7211 */ /* 0x000fc800078e08ff */
[C---:B------:R-:W-:Y:S02]  /*16f0*/  LEA R32, R136.reuse, R173, 0x1 ;  /* 0x000000ad88207211 */ /* 0x040fe400078e08ff */
[----:B------:R-:W-:Y:S02]  /*1700*/  LEA.HI.X.SX32 R5, R89, R68, 0x1, P1 ;  /* 0x0000004459057211 */ /* 0x000fe400008f0eff */
[C---:B------:R-:W-:Y:S02]  /*1710*/  LEA R89, R136.reuse, R32, 0x1 ;  /* 0x0000002088597211 */ /* 0x040fe400078e08ff */
[C---:B0-----:R-:W-:Y:S01]  /*1720*/  LEA R8, P0, R125.reuse, R2, 0x1 ;  /* 0x000000027d087211 */ /* 0x041fe200078008ff */
[----:B------:R-:W5:Y:S01]  /*1730*/  LDG.E.U16 R223, desc[UR56][R4.64] ;  /* 0x0000003804df7981 */ /* 0x000f62000c1e1500 */
[----:B------:R-:W-:Y:S02]  /*1740*/  LEA R17, R136, R89, 0x1 ;  /* 0x0000005988117211 */ /* 0x000fe400078e08ff */
[----:B------:R-:W-:-:S02]  /*1750*/  LEA.HI.X.SX32 R9, R125, R68, 0x1, P0 ;  /* 0x000000447d097211 */ /* 0x000fc400000f0eff */
[C---:B------:R-:W-:Y:S02]  /*1760*/  LEA R179, R136.reuse, R17, 0x1 ;  /* 0x0000001188b37211 */ /* 0x040fe400078e08ff */
[C---:B------:R-:W-:Y:S01]  /*1770*/  LEA R6, P0, R87.reuse, R2, 0x1 ;  /* 0x0000000257067211 */ /* 0x040fe200078008ff */
[----:B------:R-:W5:Y:S01]  /*1780*/  LDG.E.U16 R224, desc[UR56][R8.64] ;  /* 0x0000003808e07981 */ /* 0x000f62000c1e1500 */
[C---:B------:R-:W-:Y:S02]  /*1790*/  LEA R25, R136.reuse, R179, 0x1 ;  /* 0x000000b388197211 */ /* 0x040fe400078e08ff */
[----:B------:R-:W-:Y:S02]  /*17a0*/  LEA.HI.X.SX32 R7, R87, R68, 0x1, P0 ;  /* 0x0000004457077211 */ /* 0x000fe400000f0eff */
[C---:B------:R-:W-:Y:S01]  /*17b0*/  LEA R12, P0, R127.reuse, R2, 0x1 ;  /* 0x000000027f0c7211 */ /* 0x040fe200078008ff */
[----:B------:R-:W-:Y:S02]  /*17c0*/  IMAD R77, R136, 0x2, R25 ;  /* 0x00000002884d7824 */ /* 0x000fe400078e0219 */
[----:B------:R0:W5:Y:S01]  /*17d0*/  LDG.E.U16 R105, desc[UR56][R6.64] ;  /* 0x0000003806697981 */ /* 0x000162000c1e1500 */
[----:B------:R-:W-:-:S02]  /*17e0*/  LEA.HI.X.SX32 R13, R127, R68, 0x1, P0 ;  /* 0x000000447f0d7211 */ /* 0x000fc400000f0eff */
[C---:B-1----:R-:W-:Y:S02]  /*17f0*/  LEA R10, P0, R129.reuse, R2, 0x1 ;  /* 0x00000002810a7211 */ /* 0x042fe400078008ff */
[C---:B------:R-:W-:Y:S01]  /*1800*/  LEA R73, R136.reuse, R77, 0x1 ;  /* 0x0000004d88497211 */ /* 0x040fe200078e08ff */
[----:B------:R-:W5:Y:S01]  /*1810*/  LDG.E.U16 R222, desc[UR56][R12.64] ;  /* 0x000000380cde7981 */ /* 0x000f62000c1e1500 */
[----:B------:R-:W-:Y:S02]  /*1820*/  LEA.HI.X.SX32 R11, R129, R68, 0x1, P0 ;  /* 0x00000044810b7211 */ /* 0x000fe400000f0eff */
[C---:B------:R-:W-:Y:S02]  /*1830*/  LEA R181, R136.reuse, R73, 0x1 ;  /* 0x0000004988b57211 */ /* 0x040fe400078e08ff */
[----:B0-----:R-:W-:Y:S01]  /*1840*/  LEA R6, P0, R19, R2, 0x1 ;  /* 0x0000000213067211 */ /* 0x001fe200078008ff */
[----:B------:R0:W5:Y:S01]  /*1850*/  LDG.E.U16 R104, desc[UR56][R10.64] ;  /* 0x000000380a687981 */ /* 0x000162000c1e1500 */
[----:B------:R-:W-:-:S02]  /*1860*/  LEA R26, R136, R181, 0x1 ;  /* 0x000000b5881a7211 */ /* 0x000fc400078e08ff */
[----:B------:R-:W-:Y:S02]  /*1870*/  LEA.HI.X.SX32 R7, R19, R68, 0x1, P0 ;  /* 0x0000004413077211 */ /* 0x000fe400000f0eff */
[-C--:B------:R-:W-:Y:S02]  /*1880*/  LEA R8, P1, R131, R2.reuse, 0x1 ;  /* 0x0000000283087211 */ /* 0x080fe400078208ff */
[----:B------:R-:W-:Y:S01]  /*1890*/  LEA R4, P0, R133, R2, 0x1 ;  /* 0x0000000285047211 */ /* 0x000fe200078008ff */
[----:B------:R-:W5:Y:S01]  /*18a0*/  LDG.E.U16 R220, desc[UR56][R6.64] ;  /* 0x0000003806dc7981 */ /* 0x000f62000c1e1500 */
[----:B------:R-:W-:Y:S02]  /*18b0*/  LEA R59, R136, R26, 0x1 ;  /* 0x0000001a883b7211 */ /* 0x000fe400078e08ff */
[-C--:B------:R-:W-:Y:S02]  /*18c0*/  LEA.HI.X.SX32 R9, R131, R68.reuse, 0x1, P1 ;  /* 0x0000004483097211 */ /* 0x080fe400008f0eff */
[----:B------:R-:W-:-:S02]  /*18d0*/  LEA.HI.X.SX32 R5, R133, R68, 0x1, P0 ;  /* 0x0000004485057211 */ /* 0x000fc400000f0eff */
[C---:B0-----:R-:W-:Y:S01]  /*18e0*/  LEA R10, P0, R139.reuse, R2, 0x1 ;  /* 0x000000028b0a7211 */ /* 0x041fe200078008ff */
[----:B------:R0:W5:Y:S01]  /*18f0*/  LDG.E.U16 R221, desc[UR56][R8.64] ;  /* 0x0000003808dd7981 */ /* 0x000162000c1e1500 */
[C---:B------:R-:W-:Y:S02]  /*1900*/  LEA R87, R136.reuse, R59, 0x1 ;  /* 0x0000003b88577211 */ /* 0x040fe400078e08ff */
[----:B------:R-:W-:Y:S01]  /*1910*/  LEA.HI.X.SX32 R11, R139, R68, 0x1, P0 ;  /* 0x000000448b0b7211 */ /* 0x000fe200000f0eff */
[----:B------:R1:W5:Y:S01]  /*1920*/  LDG.E.U16 R103, desc[UR56][R4.64] ;  /* 0x0000003804677981 */ /* 0x000362000c1e1500 */
[----:B------:R-:W-:Y:S02]  /*1930*/  LEA R180, R136, R87, 0x1 ;  /* 0x0000005788b47211 */ /* 0x000fe400078e08ff */
[-C--:B------:R-:W-:Y:S01]  /*1940*/  LEA R12, P1, R137, R2.reuse, 0x1 ;  /* 0x00000002890c7211 */ /* 0x080fe200078208ff */
[----:B------:R1:W5:Y:S01]  /*1950*/  LDG.E.U16 R218, desc[UR56][R10.64] ;  /* 0x000000380ada7981 */ /* 0x000362000c1e1500 */
[----:B0-----:R-:W-:-:S04]  /*1960*/  LEA R8, P0, R27, R2, 0x1 ;  /* 0x000000021b087211 */ /* 0x001fc800078008ff */
[----:B------:R-:W-:Y:S02]  /*1970*/  LEA.HI.X.SX32 R9, R27, R68, 0x1, P0 ;  /* 0x000000441b097211 */ /* 0x000fe400000f0eff */
[C---:B------:R-:W-:Y:S02]  /*1980*/  LEA R27, R136.reuse, R180, 0x1 ;  /* 0x000000b4881b7211 */ /* 0x040fe400078e08ff */
[C---:B-1----:R-:W-:Y:S01]  /*1990*/  LEA R4, P0, R143.reuse, R2, 0x1 ;  /* 0x000000028f047211 */ /* 0x042fe200078008ff */
[----:B------:R0:W5:Y:S01]  /*19a0*/  LDG.E.U16 R102, desc[UR56][R8.64] ;  /* 0x0000003808667981 */ /* 0x000162000c1e1500 */
[----:B------:R-:W-:Y:S02]  /*19b0*/  LEA R11, R136, R27, 0x1 ;  /* 0x0000001b880b7211 */ /* 0x000fe400078e08ff */
[-C--:B------:R-:W-:Y:S02]  /*19c0*/  LEA.HI.X.SX32 R5, R143, R68.reuse, 0x1, P0 ;  /* 0x000000448f057211 */ /* 0x080fe400000f0eff */
[----:B------:R-:W-:-:S02]  /*19d0*/  LEA.HI.X.SX32 R13, R137, R68, 0x1, P1 ;  /* 0x00000044890d7211 */ /* 0x000fc400008f0eff */
[-C--:B------:R-:W-:Y:S01]  /*19e0*/  LEA R6, P1, R141, R2.reuse, 0x1 ;  /* 0x000000028d067211 */ /* 0x080fe200078208ff */
[----:B------:R1:W5:Y:S01]  /*19f0*/  LDG.E.U16 R216, desc[UR56][R4.64] ;  /* 0x0000003804d87981 */ /* 0x000362000c1e1500 */
[C---:B0-----:R-:W-:Y:S02]  /*1a00*/  LEA R8, P0, R145.reuse, R2, 0x1 ;  /* 0x0000000291087211 */ /* 0x041fe400078008ff */
[C---:B------:R-:W-:Y:S01]  /*1a10*/  LEA R19, R136.reuse, R11, 0x1 ;  /* 0x0000000b88137211 */ /* 0x040fe200078e08ff */
[----:B------:R-:W5:Y:S01]  /*1a20*/  LDG.E.U16 R219, desc[UR56][R12.64] ;  /* 0x000000380cdb7981 */ /* 0x000f62000c1e1500 */
[-C--:B------:R-:W-:Y:S02]  /*1a30*/  LEA.HI.X.SX32 R9, R145, R68.reuse, 0x1, P0 ;  /* 0x0000004491097211 */ /* 0x080fe400000f0eff */
[----:B------:R-:W-:Y:S02]  /*1a40*/  LEA.HI.X.SX32 R7, R141, R68, 0x1, P1 ;  /* 0x000000448d077211 */ /* 0x000fe400008f0eff */
[----:B-1----:R-:W-:Y:S01]  /*1a50*/  LEA R4, P0, R149, R2, 0x1 ;  /* 0x0000000295047211 */ /* 0x002fe200078008ff */
[----:B------:R0:W5:Y:S01]  /*1a60*/  LDG.E.U16 R101, desc[UR56][R8.64] ;  /* 0x0000003808657981 */ /* 0x000162000c1e1500 */
[----:B------:R-:W-:-:S02]  /*1a70*/  LEA R178, R136, R19, 0x1 ;  /* 0x0000001388b27211 */ /* 0x000fc400078e08ff */
[----:B------:R-:W-:Y:S01]  /*1a80*/  LEA.HI.X.SX32 R5, R149, R68, 0x1, P0 ;  /* 0x0000004495057211 */ /* 0x000fe200000f0eff */
[----:B------:R1:W5:Y:S01]  /*1a90*/  LDG.E.U16 R217, desc[UR56][R6.64] ;  /* 0x0000003806d97981 */ /* 0x000362000c1e1500 */
[----:B------:R-:W-:-:S03]  /*1aa0*/  LEA R28, R136, R178, 0x1 ;  /* 0x000000b2881c7211 */ /* 0x000fc600078e08ff */
[----:B------:R4:W5:Y:S01]  /*1ab0*/  LDG.E.U16 R214, desc[UR56][R4.64] ;  /* 0x0000003804d67981 */ /* 0x000962000c1e1500 */
[-C--:B0-----:R-:W-:Y:S02]  /*1ac0*/  LEA R8, P0, R75, R2.reuse, 0x1 ;  /* 0x000000024b087211 */ /* 0x081fe400078008ff */
[----:B-1----:R-:W-:Y:S02]  /*1ad0*/  LEA R6, P1, R147, R2, 0x1 ;  /* 0x0000000293067211 */ /* 0x002fe400078208ff */
[-C--:B------:R-:W-:Y:S01]  /*1ae0*/  LEA.HI.X.SX32 R9, R75, R68.reuse, 0x1, P0 ;  /* 0x000000444b097211 */ /* 0x080fe200000f0eff */
[C---:B------:R-:W-:Y:S01]  /*1af0*/  IMAD R75, R136.reuse, 0x2, R28 ;  /* 0x00000002884b7824 */ /* 0x040fe200078e021c */
[----:B------:R-:W-:Y:S02]  /*1b00*/  LEA.HI.X.SX32 R7, R147, R68, 0x1, P1 ;  /* 0x0000004493077211 */ /* 0x000fe400008f0eff */
[C---:B----4-:R-:W-:Y:S01]  /*1b10*/  LEA R4, P0, R65.reuse, R2, 0x1 ;  /* 0x0000000241047211 */ /* 0x050fe200078008ff */
[----:B------:R0:W4:Y:S03]  /*1b20*/  LDG.E.U16 R100, desc[UR56][R8.64] ;  /* 0x0000003808647981 */ /* 0x000126000c1e1500 */
[----:B------:R-:W-:Y:S01]  /*1b30*/  LEA.HI.X.SX32 R5, R65, R68, 0x1, P0 ;  /* 0x0000004441057211 */ /* 0x000fe200000f0eff */
[----:B------:R1:W4:Y:S01]  /*1b40*/  LDG.E.U16 R215, desc[UR56][R6.64] ;  /* 0x0000003806d77981 */ /* 0x000322000c1e1500 */
[----:B------:R-:W-:-:S03]  /*1b50*/  LEA R65, R136, R75, 0x1 ;  /* 0x0000004b88417211 */ /* 0x000fc600078e08ff */
[----:B------:R1:W4:Y:S01]  /*1b60*/  LDG.E.U16 R212, desc[UR56][R4.64] ;  /* 0x0000003804d47981 */ /* 0x000322000c1e1500 */
[-C--:B0-----:R-:W-:Y:S02]  /*1b70*/  LEA R8, P0, R21, R2.reuse, 0x1 ;  /* 0x0000000215087211 */ /* 0x081fe400078008ff */
[C---:B-1----:R-:W-:Y:S02]  /*1b80*/  LEA R6, P1, R97.reuse, R2, 0x1 ;  /* 0x0000000261067211 */ /* 0x042fe400078208ff */
[C---:B------:R-:W-:Y:S02]  /*1b90*/  LEA R177, R136.reuse, R65, 0x1 ;  /* 0x0000004188b17211 */ /* 0x040fe400078e08ff */
[-C--:B------:R-:W-:Y:S02]  /*1ba0*/  LEA.HI.X.SX32 R7, R97, R68.reuse, 0x1, P1 ;  /* 0x0000004461077211 */ /* 0x080fe400008f0eff */
[----:B------:R-:W-:Y:S02]  /*1bb0*/  LEA.HI.X.SX32 R9, R21, R68, 0x1, P0 ;  /* 0x0000004415097211 */ /* 0x000fe400000f0eff */
[----:B------:R-:W-:Y:S01]  /*1bc0*/  LEA R4, P0, R71, R2, 0x1 ;  /* 0x0000000247047211 */ /* 0x000fe200078008ff */
[----:B------:R0:W4:Y:S01]  /*1bd0*/  LDG.E.U16 R213, desc[UR56][R6.64] ;  /* 0x0000003806d57981 */ /* 0x000122000c1e1500 */
[----:B------:R-:W-:-:S02]  /*1be0*/  LEA R21, R136, R177, 0x1 ;  /* 0x000000b188157211 */ /* 0x000fc400078e08ff */
[----:B------:R-:W-:Y:S01]  /*1bf0*/  LEA.HI.X.SX32 R5, R71, R68, 0x1, P0 ;  /* 0x0000004447057211 */ /* 0x000fe200000f0eff */
[----:B------:R1:W4:Y:S01]  /*1c00*/  LDG.E.U16 R99, desc[UR56][R8.64] ;  /* 0x0000003808637981 */ /* 0x000322000c1e1500 */
[----:B------:R-:W-:-:S03]  /*1c10*/  LEA R71, R136, R21, 0x1 ;  /* 0x0000001588477211 */ /* 0x000fc600078e08ff */
[----:B------:R1:W4:Y:S01]  /*1c20*/  LDG.E.U16 R210, desc[UR56][R4.64] ;  /* 0x0000003804d27981 */ /* 0x000322000c1e1500 */
[----:B0-----:R-:W-:-:S04]  /*1c30*/  LEA R6, P1, R79, R2, 0x1 ;  /* 0x000000024f067211 */ /* 0x001fc800078208ff */
[----:B------:R-:W-:Y:S02]  /*1c40*/  LEA.HI.X.SX32 R7, R79, R68, 0x1, P1 ;  /* 0x000000444f077211 */ /* 0x000fe400008f0eff */
[C---:B------:R-:W-:Y:S02]  /*1c50*/  LEA R79, R136.reuse, R71, 0x1 ;  /* 0x00000047884f7211 */ /* 0x040fe400078e08ff */
[----:B-1----:R-:W-:Y:S01]  /*1c60*/  LEA R8, P0, R85, R2, 0x1 ;  /* 0x0000000255087211 */ /* 0x002fe200078008ff */
[----:B------:R0:W4:Y:S01]  /*1c70*/  LDG.E.U16 R211, desc[UR56][R6.64] ;  /* 0x0000003806d37981 */ /* 0x000122000c1e1500 */
[----:B------:R-:W-:-:S04]  /*1c80*/  LEA R175, R136, R79, 0x1 ;  /* 0x0000004f88af7211 */ /* 0x000fc800078e08ff */
[C---:B------:R-:W-:Y:S02]  /*1c90*/  LEA R22, R136.reuse, R175, 0x1 ;  /* 0x000000af88167211 */ /* 0x040fe400078e08ff */
[----:B------:R-:W-:Y:S02]  /*1ca0*/  LEA.HI.X.SX32 R9, R85, R68, 0x1, P0 ;  /* 0x0000004455097211 */ /* 0x000fe400000f0eff */
[C---:B------:R-:W-:Y:S02]  /*1cb0*/  LEA R85, R136.reuse, R22, 0x1 ;  /* 0x0000001688557211 */ /* 0x040fe400078e08ff */
[C---:B------:R-:W-:Y:S01]  /*1cc0*/  LEA R4, P0, R63.reuse, R2, 0x1 ;  /* 0x000000023f047211 */ /* 0x040fe200078008ff */
[----:B------:R1:W4:Y:S01]  /*1cd0*/  LDG.E.U16 R98, desc[UR56][R8.64] ;  /* 0x0000003808627981 */ /* 0x000322000c1e1500 */
[----:B------:R-:W-:Y:S02]  /*1ce0*/  LEA R13, R136, R85, 0x1 ;  /* 0x00000055880d7211 */ /* 0x000fe400078e08ff */
[----:B------:R-:W-:-:S02]  /*1cf0*/  LEA.HI.X.SX32 R5, R63, R68, 0x1, P0 ;  /* 0x000000443f057211 */ /* 0x000fc400000f0eff */
[-C--:B0-----:R-:W-:Y:S02]  /*1d00*/  LEA R6, P1, R95, R2.reuse, 0x1 ;  /* 0x000000025f067211 */ /* 0x081fe400078208ff */
[C---:B------:R-:W-:Y:S01]  /*1d10*/  LEA R174, R136.reuse, R13, 0x1 ;  /* 0x0000000d88ae7211 */ /* 0x040fe200078e08ff */
[----:B------:R0:W4:Y:S01]  /*1d20*/  LDG.E.U16 R208, desc[UR56][R4.64] ;  /* 0x0000003804d07981 */ /* 0x000122000c1e1500 */
[----:B-1----:R-:W-:Y:S02]  /*1d30*/  LEA R8, P0, R23, R2, 0x1 ;  /* 0x0000000217087211 */ /* 0x002fe400078008ff */
[-C--:B------:R-:W-:Y:S02]  /*1d40*/  LEA.HI.X.SX32 R7, R95, R68.reuse, 0x1, P1 ;  /* 0x000000445f077211 */ /* 0x080fe400008f0eff */
[----:B------:R-:W-:Y:S02]  /*1d50*/  LEA.HI.X.SX32 R9, R23, R68, 0x1, P0 ;  /* 0x0000004417097211 */ /* 0x000fe400000f0eff */
[C---:B------:R-:W-:Y:S01]  /*1d60*/  LEA R23, R136.reuse, R174, 0x1 ;  /* 0x000000ae88177211 */ /* 0x040fe200078e08ff */
[----:B------:R1:W4:Y:S04]  /*1d70*/  LDG.E.U16 R209, desc[UR56][R6.64] ;  /* 0x0000003806d17981 */ /* 0x000328000c1e1500 */
[----:B------:R-:W-:Y:S01]  /*1d80*/  IMAD R63, R136, 0x2, R23 ;  /* 0x00000002883f7824 */ /* 0x000fe200078e0217 */
[-C--:B0-----:R-:W-:Y:S01]  /*1d90*/  LEA R4, P0, R91, R2.reuse, 0x1 ;  /* 0x000000025b047211 */ /* 0x081fe200078008ff */
[----:B------:R0:W4:Y:S01]  /*1da0*/  LDG.E.U16 R97, desc[UR56][R8.64] ;  /* 0x0000003808617981 */ /* 0x000122000c1e1500 */
[----:B-1----:R-:W-:-:S04]  /*1db0*/  LEA R6, P1, R57, R2, 0x1 ;  /* 0x0000000239067211 */ /* 0x002fc800078208ff */
[-C--:B------:R-:W-:Y:S02]  /*1dc0*/  LEA.HI.X.SX32 R7, R57, R68.reuse, 0x1, P1 ;  /* 0x0000004439077211 */ /* 0x080fe400008f0eff */
[C---:B------:R-:W-:Y:S02]  /*1dd0*/  LEA R57, R136.reuse, R63, 0x1 ;  /* 0x0000003f88397211 */ /* 0x040fe400078e08ff */
[----:B------:R-:W-:Y:S01]  /*1de0*/  LEA.HI.X.SX32 R5, R91, R68, 0x1, P0 ;  /* 0x000000445b057211 */ /* 0x000fe200000f0eff */
[----:B------:R1:W4:Y:S01]  /*1df0*/  LDG.E.U16 R207, desc[UR56][R6.64] ;  /* 0x0000003806cf7981 */ /* 0x000322000c1e1500 */
[C---:B------:R-:W-:Y:S02]  /*1e00*/  LEA R171, R136.reuse, R57, 0x1 ;  /* 0x0000003988ab7211 */ /* 0x040fe400078e08ff */
[----:B0-----:R-:W-:Y:S01]  /*1e10*/  LEA R8, P0, R61, R2, 0x1 ;  /* 0x000000023d087211 */ /* 0x001fe200078008ff */
[----:B------:R0:W4:Y:S01]  /*1e20*/  LDG.E.U16 R96, desc[UR56][R4.64] ;  /* 0x0000003804607981 */ /* 0x000122000c1e1500 */
[----:B------:R-:W-:-:S02]  /*1e30*/  LEA R24, R136, R171, 0x1 ;  /* 0x000000ab88187211 */ /* 0x000fc400078e08ff */
[----:B------:R-:W-:Y:S02]  /*1e40*/  LEA.HI.X.SX32 R9, R61, R68, 0x1, P0 ;  /* 0x000000443d097211 */ /* 0x000fe400000f0eff */
[----:B------:R-:W-:Y:S02]  /*1e50*/  LEA R61, R136, R24, 0x1 ;  /* 0x00000018883d7211 */ /* 0x000fe400078e08ff */
[-C--:B-1----:R-:W-:Y:S01]  /*1e60*/  LEA R6, P1, R93, R2.reuse, 0x1 ;  /* 0x000000025d067211 */ /* 0x082fe200078208ff */
[----:B------:R1:W4:Y:S01]  /*1e70*/  LDG.E.U16 R206, desc[UR56][R8.64] ;  /* 0x0000003808ce7981 */ /* 0x000322000c1e1500 */
[----:B0-----:R-:W-:Y:S02]  /*1e80*/  LEA R4, P0, R81, R2, 0x1 ;  /* 0x0000000251047211 */ /* 0x001fe400078008ff */
[-C--:B------:R-:W-:Y:S02]  /*1e90*/  LEA.HI.X.SX32 R7, R93, R68.reuse, 0x1, P1 ;  /* 0x000000445d077211 */ /* 0x080fe400008f0eff */
[----:B------:R-:W-:-:S02]  /*1ea0*/  LEA.HI.X.SX32 R5, R81, R68, 0x1, P0 ;  /* 0x0000004451057211 */ /* 0x000fc400000f0eff */
[C---:B------:R-:W-:Y:S01]  /*1eb0*/  LEA R81, R136.reuse, R61, 0x1 ;  /* 0x0000003d88517211 */ /* 0x040fe200078e08ff */
[----:B------:R0:W4:Y:S03]  /*1ec0*/  LDG.E.U16 R95, desc[UR56][R6.64] ;  /* 0x00000038065f7981 */ /* 0x000126000c1e1500 */
[C---:B------:R-:W-:Y:S01]  /*1ed0*/  LEA R169, R136.reuse, R81, 0x1 ;  /* 0x0000005188a97211 */ /* 0x040fe200078e08ff */
[----:B------:R2:W4:Y:S01]  /*1ee0*/  LDG.E.U16 R205, desc[UR56][R4.64] ;  /* 0x0000003804cd7981 */ /* 0x000522000c1e1500 */
[-C--:B-1----:R-:W-:Y:S02]  /*1ef0*/  LEA R8, P0, R15, R2.reuse, 0x1 ;  /* 0x000000020f087211 */ /* 0x082fe400078008ff */
[----:B------:R-:W-:Y:S02]  /*1f00*/  LEA R16, R136, R169, 0x1 ;  /* 0x000000a988107211 */ /* 0x000fe400078e08ff */
[----:B0-----:R-:W-:-:S02]  /*1f10*/  LEA R6, P1, R83, R2, 0x1 ;  /* 0x0000000253067211 */ /* 0x001fc400078208ff */
[-C--:B------:R-:W-:Y:S02]  /*1f20*/  LEA.HI.X.SX32 R9, R15, R68.reuse, 0x1, P0 ;  /* 0x000000440f097211 */ /* 0x080fe400000f0eff */
[----:B------:R-:W-:Y:S02]  /*1f30*/  LEA.HI.X.SX32 R7, R83, R68, 0x1, P1 ;  /* 0x0000004453077211 */ /* 0x000fe400008f0eff */
[C---:B------:R-:W-:Y:S01]  /*1f40*/  LEA R83, R136.reuse, R16, 0x1 ;  /* 0x0000001088537211 */ /* 0x040fe200078e08ff */
[----:B------:R0:W4:Y:S01]  /*1f50*/  LDG.E.U16 R94, desc[UR56][R8.64] ;  /* 0x00000038085e7981 */ /* 0x000122000c1e1500 */
[C---:B--2---:R-:W-:Y:S02]  /*1f60*/  LEA R4, P0, R89.reuse, R2, 0x1 ;  /* 0x0000000259047211 */ /* 0x044fe400078008ff */
[----:B------:R-:W-:Y:S01]  /*1f70*/  LEA R15, R136, R83, 0x1 ;  /* 0x00000053880f7211 */ /* 0x000fe200078e08ff */
[----:B------:R1:W2:Y:S01]  /*1f80*/  LDG.E.U16 R204, desc[UR56][R6.64] ;  /* 0x0000003806cc7981 */ /* 0x0002a2000c1e1500 */
[----:B------:R-:W-:-:S02]  /*1f90*/  LEA.HI.X.SX32 R5, R89, R68, 0x1, P0 ;  /* 0x0000004459057211 */ /* 0x000fc400000f0eff */
[C---:B------:R-:W-:Y:S02]  /*1fa0*/  LEA R168, R136.reuse, R15, 0x1 ;  /* 0x0000000f88a87211 */ /* 0x040fe400078e08ff */
[C---:B0-----:R-:W-:Y:S01]  /*1fb0*/  LEA R8, P0, R17.reuse, R2, 0x1 ;  /* 0x0000000211087211 */ /* 0x041fe200078008ff */
[----:B------:R0:W2:Y:S03]  /*1fc0*/  LDG.E.U16 R93, desc[UR56][R4.64] ;  /* 0x00000038045d7981 */ /* 0x0000a6000c1e1500 */
[----:B------:R-:W-:Y:S02]  /*1fd0*/  LEA.HI.X.SX32 R9, R17, R68, 0x1, P0 ;  /* 0x0000004411097211 */ /* 0x000fe400000f0eff */
[C---:B-1----:R-:W-:Y:S02]  /*1fe0*/  LEA R6, P1, R77.reuse, R2, 0x1 ;  /* 0x000000024d067211 */ /* 0x042fe400078208ff */
[----:B------:R-:W-:Y:S01]  /*1ff0*/  LEA R17, R136, R168, 0x1 ;  /* 0x000000a888117211 */ /* 0x000fe200078e08ff */
[----:B------:R1:W2:Y:S01]  /*2000*/  LDG.E.U16 R203, desc[UR56][R8.64] ;  /* 0x0000003808cb7981 */ /* 0x0002a2000c1e1500 */
[----:B------:R-:W-:-:S02]  /*2010*/  LEA.HI.X.SX32 R7, R77, R68, 0x1, P1 ;  /* 0x000000444d077211 */ /* 0x000fc400008f0eff */
[C---:B0-----:R-:W-:Y:S01]  /*2020*/  LEA R4, P0, R73.reuse, R2, 0x1 ;  /* 0x0000000249047211 */ /* 0x041fe200078008ff */
[C---:B------:R-:W-:Y:S02]  /*2030*/  IMAD R77, R136.reuse, 0x2, R17 ;  /* 0x00000002884d7824 */ /* 0x040fe400078e0211 */
[----:B------:R0:W2:Y:S01]  /*2040*/  LDG.E.U16 R92, desc[UR56][R6.64] ;  /* 0x00000038065c7981 */ /* 0x0000a2000c1e1500 */
[----:B------:R-:W-:Y:S02]  /*2050*/  LEA.HI.X.SX32 R5, R73, R68, 0x1, P0 ;  /* 0x0000004449057211 */ /* 0x000fe400000f0eff */
[C---:B------:R-:W-:Y:S02]  /*2060*/  LEA R73, R136.reuse, R77, 0x1 ;  /* 0x0000004d88497211 */ /* 0x040fe400078e08ff */
[----:B-1----:R-:W-:Y:S01]  /*2070*/  LEA R8, P0, R59, R2, 0x1 ;  /* 0x000000023b087211 */ /* 0x002fe200078008ff */
[----:B------:R1:W2:Y:S01]  /*2080*/  LDG.E.U16 R202, desc[UR56][R4.64] ;  /* 0x0000003804ca7981 */ /* 0x0002a2000c1e1500 */
[----:B------:R-:W-:-:S02]  /*2090*/  LEA R167, R136, R73, 0x1 ;  /* 0x0000004988a77211 */ /* 0x000fc400078e08ff */
[----:B------:R-:W-:Y:S02]  /*20a0*/  LEA.HI.X.SX32 R9, R59, R68, 0x1, P0 ;  /* 0x000000443b097211 */ /* 0x000fe400000f0eff */
[----:B------:R-:W-:Y:S02]  /*20b0*/  LEA R18, R136, R167, 0x1 ;  /* 0x000000a788127211 */ /* 0x000fe400078e08ff */
[-C--:B0-----:R-:W-:Y:S01]  /*20c0*/  LEA R6, P1, R87, R2.reuse, 0x1 ;  /* 0x0000000257067211 */ /* 0x081fe200078208ff */
[----:B------:R0:W2:Y:S01]  /*20d0*/  LDG.E.U16 R91, desc[UR56][R8.64] ;  /* 0x00000038085b7981 */ /* 0x0000a2000c1e1500 */
[----:B-1----:R-:W-:-:S04]  /*20e0*/  LEA R4, P0, R11, R2, 0x1 ;  /* 0x000000020b047211 */ /* 0x002fc800078008ff */
[----:B------:R-:W-:Y:S02]  /*20f0*/  LEA.HI.X.SX32 R5, R11, R68, 0x1, P0 ;  /* 0x000000440b057211 */ /* 0x000fe400000f0eff */
[C---:B------:R-:W-:Y:S02]  /*2100*/  LEA R11, R136.reuse, R18, 0x1 ;  /* 0x00000012880b7211 */ /* 0x040fe400078e08ff */
[----:B------:R-:W-:Y:S01]  /*2110*/  LEA.HI.X.SX32 R7, R87, R68, 0x1, P1 ;  /* 0x0000004457077211 */ /* 0x000fe200008f0eff */
[----:B------:R-:W2:Y:S01]  /*2120*/  LDG.E.U16 R90, desc[UR56][R4.64] ;  /* 0x00000038045a7981 */ /* 0x000ea2000c1e1500 */
[C---:B------:R-:W-:Y:S02]  /*2130*/  LEA R59, R136.reuse, R11, 0x1 ;  /* 0x0000000b883b7211 */ /* 0x040fe400078e08ff */
[----:B0-----:R-:W-:Y:S01]  /*2140*/  LEA R8, P0, R19, R2, 0x1 ;  /* 0x0000000213087211 */ /* 0x001fe200078008ff */
[----:B------:R0:W2:Y:S01]  /*2150*/  LDG.E.U16 R201, desc[UR56][R6.64] ;  /* 0x0000003806c97981 */ /* 0x0000a2000c1e1500 */
[----:B------:R-:W-:-:S02]  /*2160*/  LEA R166, R136, R59, 0x1 ;  /* 0x0000003b88a67211 */ /* 0x000fc400078e08ff */
[----:B------:R-:W-:Y:S02]  /*2170*/  LEA.HI.X.SX32 R9, R19, R68, 0x1, P0 ;  /* 0x0000004413097211 */ /* 0x000fe400000f0eff */
[C---:B------:R-:W-:Y:S02]  /*2180*/  LEA R19, R136.reuse, R166, 0x1 ;  /* 0x000000a688137211 */ /* 0x040fe400078e08ff */
[-C--:B0-----:R-:W-:Y:S01]  /*2190*/  LEA R6, P1, R75, R2.reuse, 0x1 ;  /* 0x000000024b067211 */ /* 0x081fe200078208ff */
[----:B------:R0:W2:Y:S01]  /*21a0*/  LDG.E.U16 R200, desc[UR56][R8.64] ;  /* 0x0000003808c87981 */ /* 0x0000a2000c1e1500 */
[----:B------:R-:W-:Y:S02]  /*21b0*/  LEA R4, P0, R65, R2, 0x1 ;  /* 0x0000000241047211 */ /* 0x000fe400078008ff */
[----:B------:R-:W-:Y:S02]  /*21c0*/  LEA.HI.X.SX32 R7, R75, R68, 0x1, P1 ;  /* 0x000000444b077211 */ /* 0x000fe400008f0eff */
[----:B------:R-:W-:-:S02]  /*21d0*/  LEA R75, R136, R19, 0x1 ;  /* 0x00000013884b7211 */ /* 0x000fc400078e08ff */
[----:B------:R-:W-:Y:S01]  /*21e0*/  LEA.HI.X.SX32 R5, R65, R68, 0x1, P0 ;  /* 0x0000004441057211 */ /* 0x000fe200000f0eff */
[----:B------:R1:W2:Y:S01]  /*21f0*/  LDG.E.U16 R89, desc[UR56][R6.64] ;  /* 0x0000003806597981 */ /* 0x0002a2000c1e1500 */
[C---:B------:R-:W-:Y:S02]  /*2200*/  LEA R65, R136.reuse, R75, 0x1 ;  /* 0x0000004b88417211 */ /* 0x040fe400078e08ff */
[----:B0-----:R-:W-:Y:S01]  /*2210*/  LEA R8, P0, R71, R2, 0x1 ;  /* 0x0000000247087211 */ /* 0x001fe200078008ff */
[----:B------:R0:W2:Y:S01]  /*2220*/  LDG.E.U16 R199, desc[UR56][R4.64] ;  /* 0x0000003804c77981 */ /* 0x0000a2000c1e1500 */
[----:B------:R-:W-:-:S04]  /*2230*/  LEA R164, R136, R65, 0x1 ;  /* 0x0000004188a47211 */ /* 0x000fc800078e08ff */
[C---:B------:R-:W-:Y:S02]  /*2240*/  LEA R12, R136.reuse, R164, 0x1 ;  /* 0x000000a4880c7211 */ /* 0x040fe400078e08ff */
[----:B-1----:R-:W-:Y:S02]  /*2250*/  LEA R6, P1, R79, R2, 0x1 ;  /* 0x000000024f067211 */ /* 0x002fe400078208ff */
[-C--:B------:R-:W-:Y:S02]  /*2260*/  LEA.HI.X.SX32 R9, R71, R68.reuse, 0x1, P0 ;  /* 0x0000004447097211 */ /* 0x080fe400000f0eff */
[----:B------:R-:W-:Y:S01]  /*2270*/  LEA.HI.X.SX32 R7, R79, R68, 0x1, P1 ;  /* 0x000000444f077211 */ /* 0x000fe200008f0eff */
[C---:B------:R-:W-:Y:S01]  /*2280*/  IMAD R79, R136.reuse, 0x2, R12 ;  /* 0x00000002884f7824 */ /* 0x040fe200078e020c */
[C---:B0-----:R-:W-:Y:S01]  /*2290*/  LEA R4, P0, R85.reuse, R2, 0x1 ;  /* 0x0000000255047211 */ /* 0x041fe200078008ff */
[----:B------:R0:W2:Y:S03]  /*22a0*/  LDG.E.U16 R88, desc[UR56][R8.64] ;  /* 0x0000003808587981 */ /* 0x0000a6000c1e1500 */
[----:B------:R-:W-:Y:S01]  /*22b0*/  LEA R71, R136, R79, 0x1 ;  /* 0x0000004f88477211 */ /* 0x000fe200078e08ff */
[----:B------:R1:W2:Y:S01]  /*22c0*/  LDG.E.U16 R198, desc[UR56][R6.64] ;  /* 0x0000003806c67981 */ /* 0x0002a2000c1e1500 */
[----:B------:R-:W-:-:S02]  /*22d0*/  LEA.HI.X.SX32 R5, R85, R68, 0x1, P0 ;  /* 0x0000004455057211 */ /* 0x000fc400000f0eff */
[C---:B------:R-:W-:Y:S02]  /*22e0*/  LEA R161, R136.reuse, R71, 0x1 ;  /* 0x0000004788a17211 */ /* 0x040fe400078e08ff */
[C---:B0-----:R-:W-:Y:S01]  /*22f0*/  LEA R8, P0, R13.reuse, R2, 0x1 ;  /* 0x000000020d087211 */ /* 0x041fe200078008ff */
[----:B------:R0:W2:Y:S03]  /*2300*/  LDG.E.U16 R87, desc[UR56][R4.64] ;  /* 0x0000003804577981 */ /* 0x0000a6000c1e1500 */
[----:B------:R-:W-:Y:S02]  /*2310*/  LEA.HI.X.SX32 R9, R13, R68, 0x1, P0 ;  /* 0x000000440d097211 */ /* 0x000fe400000f0eff */
[----:B------:R-:W-:Y:S02]  /*2320*/  LEA R13, R136, R161, 0x1 ;  /* 0x000000a1880d7211 */ /* 0x000fe400078e08ff */
[-C--:B-1----:R-:W-:Y:S01]  /*2330*/  LEA R6, P1, R63, R2.reuse, 0x1 ;  /* 0x000000023f067211 */ /* 0x082fe200078208ff */
[----:B------:R1:W2:Y:S01]  /*2340*/  LDG.E.U16 R197, desc[UR56][R8.64] ;  /* 0x0000003808c57981 */ /* 0x0002a2000c1e1500 */
[----:B0-----:R-:W-:-:S04]  /*2350*/  LEA R4, P0, R57, R2, 0x1 ;  /* 0x0000000239047211 */ /* 0x001fc800078008ff */
[-C--:B------:R-:W-:Y:S02]  /*2360*/  LEA.HI.X.SX32 R5, R57, R68.reuse, 0x1, P0 ;  /* 0x0000004439057211 */ /* 0x080fe400000f0eff */
[C---:B------:R-:W-:Y:S02]  /*2370*/  LEA R57, R136.reuse, R13, 0x1 ;  /* 0x0000000d88397211 */ /* 0x040fe400078e08ff */
[----:B------:R-:W-:Y:S01]  /*2380*/  LEA.HI.X.SX32 R7, R63, R68, 0x1, P1 ;  /* 0x000000443f077211 */ /* 0x000fe200008f0eff */
[----:B------:R-:W2:Y:S01]  /*2390*/  LDG.E.U16 R196, desc[UR56][R4.64] ;  /* 0x0000003804c47981 */ /* 0x000ea2000c1e1500 */
[C---:B------:R-:W-:Y:S02]  /*23a0*/  LEA R63, R136.reuse, R57, 0x1 ;  /* 0x00000039883f7211 */ /* 0x040fe400078e08ff */
[----:B-1----:R-:W-:Y:S01]  /*23b0*/  LEA R8, P0, R61, R2, 0x1 ;  /* 0x000000023d087211 */ /* 0x002fe200078008ff */
[----:B------:R0:W2:Y:S01]  /*23c0*/  LDG.E.U16 R86, desc[UR56][R6.64] ;  /* 0x0000003806567981 */ /* 0x0000a2000c1e1500 */
[----:B------:R-:W-:-:S04]  /*23d0*/  LEA R160, R136, R63, 0x1 ;  /* 0x0000003f88a07211 */ /* 0x000fc800078e08ff */
[C---:B------:R-:W-:Y:S02]  /*23e0*/  LEA R14, R136.reuse, R160, 0x1 ;  /* 0x000000a0880e7211 */ /* 0x040fe400078e08ff */
[----:B------:R-:W-:Y:S02]  /*23f0*/  LEA.HI.X.SX32 R9, R61, R68, 0x1, P0 ;  /* 0x000000443d097211 */ /* 0x000fe400000f0eff */
[C---:B------:R-:W-:Y:S02]  /*2400*/  LEA R121, R136.reuse, R14, 0x1 ;  /* 0x0000000e88797211 */ /* 0x040fe400078e08ff */
[-C--:B0-----:R-:W-:Y:S01]  /*2410*/  LEA R6, P1, R81, R2.reuse, 0x1 ;  /* 0x0000000251067211 */ /* 0x081fe200078208ff */
[----:B------:R0:W2:Y:S01]  /*2420*/  LDG.E.U16 R85, desc[UR56][R8.64] ;  /* 0x0000003808557981 */ /* 0x0000a2000c1e1500 */
[----:B------:R-:W-:Y:S02]  /*2430*/  LEA R4, P0, R83, R2, 0x1 ;  /* 0x0000000253047211 */ /* 0x000fe400078008ff */
[----:B------:R-:W-:-:S02]  /*2440*/  LEA R61, R136, R121, 0x1 ;  /* 0x00000079883d7211 */ /* 0x000fc400078e08ff */
[-C--:B------:R-:W-:Y:S02]  /*2450*/  LEA.HI.X.SX32 R7, R81, R68.reuse, 0x1, P1 ;  /* 0x0000004451077211 */ /* 0x080fe400008f0eff */
[----:B------:R-:W-:Y:S02]  /*2460*/  LEA.HI.X.SX32 R5, R83, R68, 0x1, P0 ;  /* 0x0000004453057211 */ /* 0x000fe400000f0eff */
[----:B------:R-:W-:Y:S01]  /*2470*/  LEA R159, R136, R61, 0x1 ;  /* 0x0000003d889f7211 */ /* 0x000fe200078e08ff */
[----:B------:R1:W2:Y:S01]  /*2480*/  LDG.E.U16 R195, desc[UR56][R6.64] ;  /* 0x0000003806c37981 */ /* 0x0002a2000c1e1500 */
[----:B0-----:R-:W-:-:S03]  /*2490*/  LEA R8, P0, R15, R2, 0x1 ;  /* 0x000000020f087211 */ /* 0x001fc600078008ff */
[----:B------:R0:W2:Y:S01]  /*24a0*/  LDG.E.U16 R84, desc[UR56][R4.64] ;  /* 0x0000003804547981 */ /* 0x0000a2000c1e1500 */
[----:B------:R-:W-:Y:S02]  /*24b0*/  LEA.HI.X.SX32 R9, R15, R68, 0x1, P0 ;  /* 0x000000440f097211 */ /* 0x000fe400000f0eff */
[C---:B------:R-:W-:Y:S02]  /*24c0*/  LEA R15, R136.reuse, R159, 0x1 ;  /* 0x0000009f880f7211 */ /* 0x040fe400078e08ff */
[C---:B-1----:R-:W-:Y:S01]  /*24d0*/  LEA R6, P1, R77.reuse, R2, 0x1 ;  /* 0x000000024d067211 */ /* 0x042fe200078208ff */
[----:B------:R-:W2:Y:S03]  /*24e0*/  LDG.E.U16 R194, desc[UR56][R8.64] ;  /* 0x0000003808c27981 */ /* 0x000ea6000c1e1500 */
[----:B------:R-:W-:Y:S01]  /*24f0*/  LEA.HI.X.SX32 R7, R77, R68, 0x1, P1 ;  /* 0x000000444d077211 */ /* 0x000fe200008f0eff */
[----:B------:R-:W-:Y:S01]  /*2500*/  IMAD R77, R136, 0x2, R15 ;  /* 0x00000002884d7824 */ /* 0x000fe200078e020f */
[----:B0-----:R-:W-:-:S03]  /*2510*/  LEA R4, P0, R73, R2, 0x1 ;  /* 0x0000000249047211 */ /* 0x001fc600078008ff */
[----:B------:R0:W2:Y:S01]  /*2520*/  LDG.E.U16 R83, desc[UR56][R6.64] ;  /* 0x0000003806537981 */ /* 0x0000a2000c1e1500 */
[----:B------:R-:W-:Y:S02]  /*2530*/  LEA.HI.X.SX32 R5, R73, R68, 0x1, P0 ;  /* 0x0000004449057211 */ /* 0x000fe400000f0eff */
[C---:B------:R-:W-:Y:S02]  /*2540*/  LEA R73, R136.reuse, R77, 0x1 ;  /* 0x0000004d88497211 */ /* 0x040fe400078e08ff */
[-C--:B------:R-:W-:Y:S01]  /*2550*/  LEA R10, P0, R11, R2.reuse, 0x1 ;  /* 0x000000020b0a7211 */ /* 0x080fe200078008ff */
[----:B------:R1:W2:Y:S01]  /*2560*/  LDG.E.U16 R189, desc[UR56][R4.64] ;  /* 0x0000003804bd7981 */ /* 0x0002a2000c1e1500 */
[C---:B------:R-:W-:Y:S02]  /*2570*/  LEA R158, R136.reuse, R73, 0x1 ;  /* 0x00000049889e7211 */ /* 0x040fe400078e08ff */
[----:B0-----:R-:W-:Y:S02]  /*2580*/  LEA R6, P1, R59, R2, 0x1 ;  /* 0x000000023b067211 */ /* 0x001fe400078208ff */
[----:B------:R-:W-:-:S02]  /*2590*/  LEA R8, R136, R158, 0x1 ;  /* 0x0000009e88087211 */ /* 0x000fc400078e08ff */
[-C--:B------:R-:W-:Y:S02]  /*25a0*/  LEA.HI.X.SX32 R11, R11, R68.reuse, 0x1, P0 ;  /* 0x000000440b0b7211 */ /* 0x080fe400000f0eff */
[----:B------:R-:W-:Y:S02]  /*25b0*/  LEA.HI.X.SX32 R7, R59, R68, 0x1, P1 ;  /* 0x000000443b077211 */ /* 0x000fe400008f0eff */
[C---:B-1----:R-:W-:Y:S01]  /*25c0*/  LEA R4, P0, R75.reuse, R2, 0x1 ;  /* 0x000000024b047211 */ /* 0x042fe200078008ff */
[----:B------:R0:W2:Y:S01]  /*25d0*/  LDG.E.U16 R82, desc[UR56][R10.64] ;  /* 0x000000380a527981 */ /* 0x0000a2000c1e1500 */
[C---:B------:R-:W-:Y:S02]  /*25e0*/  LEA R59, R136.reuse, R8, 0x1 ;  /* 0x00000008883b7211 */ /* 0x040fe400078e08ff */
[----:B------:R-:W-:Y:S01]  /*25f0*/  LEA.HI.X.SX32 R5, R75, R68, 0x1, P0 ;  /* 0x000000444b057211 */ /* 0x000fe200000f0eff */
[----:B------:R-:W2:Y:S01]  /*2600*/  LDG.E.U16 R66, desc[UR56][R6.64] ;  /* 0x0000003806427981 */ /* 0x000ea2000c1e1500 */
[----:B------:R-:W-:-:S03]  /*2610*/  LEA R75, R136, R59, 0x1 ;  /* 0x0000003b884b7211 */ /* 0x000fc600078e08ff */
[----:B------:R1:W2:Y:S01]  /*2620*/  LDG.E.U16 R81, desc[UR56][R4.64] ;  /* 0x0000003804517981 */ /* 0x0002a2000c1e1500 */
[C---:B------:R-:W-:Y:S02]  /*2630*/  LEA R156, R136.reuse, R75, 0x1 ;  /* 0x0000004b889c7211 */ /* 0x040fe400078e08ff */
[C---:B0-----:R-:W-:Y:S02]  /*2640*/  LEA R10, P0, R65.reuse, R2, 0x1 ;  /* 0x00000002410a7211 */ /* 0x041fe400078008ff */
[C---:B------:R-:W-:Y:S02]  /*2650*/  LEA R9, R136.reuse, R156, 0x1 ;  /* 0x0000009c88097211 */ /* 0x040fe400078e08ff */
[----:B------:R-:W-:Y:S02]  /*2660*/  LEA.HI.X.SX32 R11, R65, R68, 0x1, P0 ;  /* 0x00000044410b7211 */ /* 0x000fe400000f0eff */
[----:B------:R-:W-:Y:S02]  /*2670*/  LEA R127, R136, R9, 0x1 ;  /* 0x00000009887f7211 */ /* 0x000fe400078e08ff */
[C---:B-1----:R-:W-:Y:S01]  /*2680*/  LEA R4, P0, R71.reuse, R2, 0x1 ;  /* 0x0000000247047211 */ /* 0x042fe200078008ff */
[----:B------:R0:W2:Y:S03]  /*2690*/  LDG.E.U16 R65, desc[UR56][R10.64] ;  /* 0x000000380a417981 */ /* 0x0000a6000c1e1500 */
[----:B------:R-:W-:-:S02]  /*26a0*/  LEA.HI.X.SX32 R5, R71, R68, 0x1, P0 ;  /* 0x0000004447057211 */ /* 0x000fc400000f0eff */
[C---:B------:R-:W-:Y:S02]  /*26b0*/  LEA R71, R136.reuse, R127, 0x1 ;  /* 0x0000007f88477211 */ /* 0x040fe400078e08ff */
[----:B------:R-:W-:Y:S01]  /*26c0*/  LEA R56, P0, R57, R2, 0x1 ;  /* 0x0000000239387211 */ /* 0x000fe200078008ff */
[----:B------:R1:W2:Y:S01]  /*26d0*/  LDG.E.U16 R64, desc[UR56][R4.64] ;  /* 0x0000003804407981 */ /* 0x0002a2000c1e1500 */
[----:B------:R-:W-:-:S04]  /*26e0*/  LEA R152, R136, R71, 0x1 ;  /* 0x0000004788987211 */ /* 0x000fc800078e08ff */
[C---:B0-----:R-:W-:Y:S02]  /*26f0*/  LEA R10, R136.reuse, R152, 0x1 ;  /* 0x00000098880a7211 */ /* 0x041fe400078e08ff */
[----:B------:R-:W-:Y:S02]  /*2700*/  LEA R6, P1, R79, R2, 0x1 ;  /* 0x000000024f067211 */ /* 0x000fe400078208ff */
[-C--:B------:R-:W-:Y:S01]  /*2710*/  LEA.HI.X.SX32 R57, R57, R68.reuse, 0x1, P0 ;  /* 0x0000004439397211 */ /* 0x080fe200000f0eff */
[C---:B------:R-:W-:Y:S01]  /*2720*/  IMAD R129, R136.reuse, 0x2, R10 ;  /* 0x0000000288817824 */ /* 0x040fe200078e020a */
[----:B------:R-:W-:Y:S02]  /*2730*/  LEA.HI.X.SX32 R7, R79, R68, 0x1, P1 ;  /* 0x000000444f077211 */ /* 0x000fe400008f0eff */
[----:B-1----:R-:W-:Y:S01]  /*2740*/  LEA R4, P0, R121, R2, 0x1 ;  /* 0x0000000279047211 */ /* 0x002fe200078008ff */
[----:B------:R0:W2:Y:S01]  /*2750*/  LDG.E.U16 R79, desc[UR56][R56.64] ;  /* 0x00000038384f7981 */ /* 0x0000a2000c1e1500 */
[----:B------:R-:W-:-:S02]  /*2760*/  LEA R125, R136, R129, 0x1 ;  /* 0x00000081887d7211 */ /* 0x000fc400078e08ff */
[----:B------:R-:W-:Y:S01]  /*2770*/  LEA.HI.X.SX32 R5, R121, R68, 0x1, P0 ;  /* 0x0000004479057211 */ /* 0x000fe200000f0eff */
[----:B------:R1:W2:Y:S01]  /*2780*/  LDG.E.U16 R80, desc[UR56][R6.64] ;  /* 0x0000003806507981 */ /* 0x0002a2000c1e1500 */
[----:B------:R-:W-:-:S03]  /*2790*/  LEA R151, R136, R125, 0x1 ;  /* 0x0000007d88977211 */ /* 0x000fc600078e08ff */
[----:B------:R3:W2:Y:S01]  /*27a0*/  LDG.E.U16 R78, desc[UR56][R4.64] ;  /* 0x00000038044e7981 */ /* 0x0006a2000c1e1500 */
[-C--:B0-----:R-:W-:Y:S02]  /*27b0*/  LEA R56, P0, R61, R2.reuse, 0x1 ;  /* 0x000000023d387211 */ /* 0x081fe400078008ff */
[----:B-1----:R-:W-:Y:S02]  /*27c0*/  LEA R6, P1, R63, R2, 0x1 ;  /* 0x000000023f067211 */ /* 0x002fe400078208ff */
[-C--:B------:R-:W-:Y:S02]  /*27d0*/  LEA.HI.X.SX32 R57, R61, R68.reuse, 0x1, P0 ;  /* 0x000000443d397211 */ /* 0x080fe400000f0eff */
[----:B------:R-:W-:Y:S02]  /*27e0*/  LEA.HI.X.SX32 R7, R63, R68, 0x1, P1 ;  /* 0x000000443f077211 */ /* 0x000fe400008f0eff */
[----:B---3--:R-:W-:Y:S01]  /*27f0*/  LEA R4, P0, R73, R2, 0x1 ;  /* 0x0000000249047211 */ /* 0x008fe200078008ff */
[----:B------:R-:W3:Y:S01]  /*2800*/  LDG.E.U16 R62, desc[UR56][R56.64] ;  /* 0x00000038383e7981 */ /* 0x000ee2000c1e1500 */
[----:B------:R-:W-:-:S02]  /*2810*/  LEA R11, R136, R151, 0x1 ;  /* 0x00000097880b7211 */ /* 0x000fc400078e08ff */
[----:B------:R-:W-:Y:S01]  /*2820*/  LEA.HI.X.SX32 R5, R73, R68, 0x1, P0 ;  /* 0x0000004449057211 */ /* 0x000fe200000f0eff */
[----:B------:R0:W3:Y:S01]  /*2830*/  LDG.E.U16 R63, desc[UR56][R6.64] ;  /* 0x00000038063f7981 */ /* 0x0000e2000c1e1500 */
[C---:B------:R-:W-:Y:S02]  /*2840*/  LEA R73, R136.reuse, R11, 0x1 ;  /* 0x0000000b88497211 */ /* 0x040fe400078e08ff */
[-C--:B------:R-:W-:Y:S01]  /*2850*/  LEA R58, P0, R59, R2.reuse, 0x1 ;  /* 0x000000023b3a7211 */ /* 0x080fe200078008ff */
[----:B------:R1:W3:Y:S01]  /*2860*/  LDG.E.U16 R61, desc[UR56][R4.64] ;  /* 0x00000038043d7981 */ /* 0x0002e2000c1e1500 */
[----:B------:R-:W-:Y:S02]  /*2870*/  LEA R121, R136, R73, 0x1 ;  /* 0x0000004988797211 */ /* 0x000fe400078e08ff */
[----:B0-----:R-:W-:-:S04]  /*2880*/  LEA R6, P1, R77, R2, 0x1 ;  /* 0x000000024d067211 */ /* 0x001fc800078208ff */
[-C--:B------:R-:W-:Y:S02]  /*2890*/  LEA.HI.X.SX32 R7, R77, R68.reuse, 0x1, P1 ;  /* 0x000000444d077211 */ /* 0x080fe400008f0eff */
[C---:B------:R-:W-:Y:S02]  /*28a0*/  LEA R150, R136.reuse, R121, 0x1 ;  /* 0x0000007988967211 */ /* 0x040fe400078e08ff */
[----:B------:R-:W-:Y:S01]  /*28b0*/  LEA.HI.X.SX32 R59, R59, R68, 0x1, P0 ;  /* 0x000000443b3b7211 */ /* 0x000fe200000f0eff */
[----:B------:R0:W3:Y:S01]  /*28c0*/  LDG.E.U16 R77, desc[UR56][R6.64] ;  /* 0x00000038064d7981 */ /* 0x0000e2000c1e1500 */
[----:B-1----:R-:W-:Y:S02]  /*28d0*/  LEA R5, R136, R150, 0x1 ;  /* 0x0000009688057211 */ /* 0x002fe400078e08ff */
[-C--:B------:R-:W-:Y:S01]  /*28e0*/  LEA R56, P1, R75, R2.reuse, 0x1 ;  /* 0x000000024b387211 */ /* 0x080fe200078208ff */
[----:B------:R1:W3:Y:S01]  /*28f0*/  LDG.E.U16 R76, desc[UR56][R58.64] ;  /* 0x000000383a4c7981 */ /* 0x0002e2000c1e1500 */
[----:B0-----:R-:W-:-:S04]  /*2900*/  LEA R6, P0, R127, R2, 0x1 ;  /* 0x000000027f067211 */ /* 0x001fc800078008ff */
[----:B------:R-:W-:Y:S02]  /*2910*/  LEA.HI.X.SX32 R7, R127, R68, 0x1, P0 ;  /* 0x000000447f077211 */ /* 0x000fe400000f0eff */
[----:B------:R-:W-:-:S04]  /*2920*/  LEA R127, R136, R5, 0x1 ;  /* 0x00000005887f7211 */ /* 0x000fc800078e08ff */
[C---:B------:R-:W-:Y:S02]  /*2930*/  LEA R4, R136.reuse, R127, 0x1 ;  /* 0x0000007f88047211 */ /* 0x040fe400078e08ff */
[----:B------:R-:W-:Y:S02]  /*2940*/  LEA.HI.X.SX32 R57, R75, R68, 0x1, P1 ;  /* 0x000000444b397211 */ /* 0x000fe400008f0eff */
[----:B------:R-:W-:Y:S01]  /*2950*/  LEA R149, R136, R4, 0x1 ;  /* 0x0000000488957211 */ /* 0x000fe200078e08ff */
[----:B------:R0:W3:Y:S01]  /*2960*/  LDG.E.U16 R75, desc[UR56][R6.64] ;  /* 0x00000038064b7981 */ /* 0x0000e2000c1e1500 */
[----:B-1----:R-:W-:-:S03]  /*2970*/  LEA R58, P0, R71, R2, 0x1 ;  /* 0x00000002473a7211 */ /* 0x002fc600078008ff */
[----:B------:R1:W3:Y:S01]  /*2980*/  LDG.E.U16 R60, desc[UR56][R56.64] ;  /* 0x00000038383c7981 */ /* 0x0002e2000c1e1500 */
[----:B------:R-:W-:Y:S02]  /*2990*/  LEA.HI.X.SX32 R59, R71, R68, 0x1, P0 ;  /* 0x00000044473b7211 */ /* 0x000fe400000f0eff */
[----:B0-----:R-:W-:-:S04]  /*29a0*/  LEA R6, R136, R149, 0x1 ;  /* 0x0000009588067211 */ /* 0x001fc800078e08ff */
[----:B------:R-:W3:Y:S01]  /*29b0*/  LDG.E.U16 R59, desc[UR56][R58.64] ;  /* 0x000000383a3b7981 */ /* 0x000ee2000c1e1500 */
[----:B------:R-:W-:Y:S01]  /*29c0*/  IMAD R71, R136, 0x2, R6 ;  /* 0x0000000288477824 */ /* 0x000fe200078e0206 */
[----:B-1----:R-:W-:-:S04]  /*29d0*/  LEA R56, P1, R129, R2, 0x1 ;  /* 0x0000000281387211 */ /* 0x002fc800078208ff */
[C---:B------:R-:W-:Y:S02]  /*29e0*/  LEA R20, R136.reuse, R71, 0x1 ;  /* 0x0000004788147211 */ /* 0x040fe400078e08ff */
[----:B------:R-:W-:Y:S02]  /*29f0*/  LEA.HI.X.SX32 R57, R129, R68, 0x1, P1 ;  /* 0x0000004481397211 */ /* 0x000fe400008f0eff */
[C---:B------:R-:W-:Y:S02]  /*2a00*/  LEA R124, P0, R125.reuse, R2, 0x1 ;  /* 0x000000027d7c7211 */ /* 0x040fe400078008ff */
[C---:B------:R-:W-:Y:S01]  /*2a10*/  LEA R145, R136.reuse, R20, 0x1 ;  /* 0x0000001488917211 */ /* 0x040fe200078e08ff */
[----:B------:R0:W3:Y:S01]  /*2a20*/  LDG.E.U16 R74, desc[UR56][R56.64] ;  /* 0x00000038384a7981 */ /* 0x0000e2000c1e1500 */
[----:B------:R-:W-:Y:S02]  /*2a30*/  LEA.HI.X.SX32 R125, R125, R68, 0x1, P0 ;  /* 0x000000447d7d7211 */ /* 0x000fe400000f0eff */
[----:B------:R-:W-:-:S02]  /*2a40*/  LEA R7, R136, R145, 0x1 ;  /* 0x0000009188077211 */ /* 0x000fc400078e08ff */
[-C--:B------:R-:W-:Y:S01]  /*2a50*/  LEA R72, P0, R73, R2.reuse, 0x1 ;  /* 0x0000000249487211 */ /* 0x080fe200078008ff */
[----:B------:R1:W3:Y:S01]  /*2a60*/  LDG.E.U16 R58, desc[UR56][R124.64] ;  /* 0x000000387c3a7981 */ /* 0x0002e2000c1e1500 */
[----:B0-----:R-:W-:Y:S02]  /*2a70*/  LEA R56, P1, R121, R2, 0x1 ;  /* 0x0000000279387211 */ /* 0x001fe400078208ff */
[-C--:B------:R-:W-:Y:S02]  /*2a80*/  LEA.HI.X.SX32 R73, R73, R68.reuse, 0x1, P0 ;  /* 0x0000004449497211 */ /* 0x080fe400000f0eff */
[----:B------:R-:W-:Y:S02]  /*2a90*/  LEA.HI.X.SX32 R57, R121, R68, 0x1, P1 ;  /* 0x0000004479397211 */ /* 0x000fe400008f0eff */
[C---:B------:R-:W-:Y:S02]  /*2aa0*/  LEA R121, R136.reuse, R7, 0x1 ;  /* 0x0000000788797211 */ /* 0x040fe400078e08ff */
[----:B-1----:R-:W-:Y:S01]  /*2ab0*/  LEA R124, P0, R127, R2, 0x1 ;  /* 0x000000027f7c7211 */ /* 0x002fe200078008ff */
[----:B------:R-:W3:Y:S01]  /*2ac0*/  LDG.E.U16 R73, desc[UR56][R72.64] ;  /* 0x0000003848497981 */ /* 0x000ee2000c1e1500 */
[----:B------:R-:W-:-:S02]  /*2ad0*/  LEA R122, R136, R121, 0x1 ;  /* 0x00000079887a7211 */ /* 0x000fc400078e08ff */
[----:B------:R-:W-:Y:S01]  /*2ae0*/  LEA.HI.X.SX32 R125, R127, R68, 0x1, P0 ;  /* 0x000000447f7d7211 */ /* 0x000fe200000f0eff */
[----:B------:R-:W3:Y:S01]  /*2af0*/  LDG.E.U16 R57, desc[UR56][R56.64] ;  /* 0x0000003838397981 */ /* 0x000ee2000c1e1500 */
[----:B------:R-:W-:Y:S02]  /*2b00*/  LEA R128, P0, R4, R2, 0x1 ;  /* 0x0000000204807211 */ /* 0x000fe400078008ff */
[----:B------:R-:W-:Y:S02]  /*2b10*/  LEA R143, R136, R122, 0x1 ;  /* 0x0000007a888f7211 */ /* 0x000fe400078e08ff */
[----:B------:R-:W-:Y:S01]  /*2b20*/  LEA.HI.X.SX32 R129, R4, R68, 0x1, P0 ;  /* 0x0000004404817211 */ /* 0x000fe200000f0eff */
[----:B------:R0:W3:Y:S01]  /*2b30*/  LDG.E.U16 R72, desc[UR56][R124.64] ;  /* 0x000000387c487981 */ /* 0x0000e2000c1e1500 */
[C---:B------:R-:W-:Y:S02]  /*2b40*/  LEA R4, R136.reuse, R143, 0x1 ;  /* 0x0000008f88047211 */ /* 0x040fe400078e08ff */
[----:B------:R-:W-:Y:S01]  /*2b50*/  LEA R126, P1, R71, R2, 0x1 ;  /* 0x00000002477e7211 */ /* 0x000fe200078208ff */
[----:B------:R1:W3:Y:S01]  /*2b60*/  LDG.E.U16 R56, desc[UR56][R128.64] ;  /* 0x0000003880387981 */ /* 0x0002e2000c1e1500 */
[----:B------:R-:W-:-:S02]  /*2b70*/  LEA R132, R136, R4, 0x1 ;  /* 0x0000000488847211 */ /* 0x000fc400078e08ff */
[----:B------:R-:W-:Y:S02]  /*2b80*/  LEA.HI.X.SX32 R127, R71, R68, 0x1, P1 ;  /* 0x00000044477f7211 */ /* 0x000fe400008f0eff */
[----:B0-----:R-:W-:-:S03]  /*2b90*/  LEA R124, P0, R20, R2, 0x1 ;  /* 0x00000002147c7211 */ /* 0x001fc600078008ff */
[----:B------:R0:W3:Y:S01]  /*2ba0*/  LDG.E.U16 R71, desc[UR56][R126.64] ;  /* 0x000000387e477981 */ /* 0x0000e2000c1e1500 */
[----:B------:R-:W-:Y:S02]  /*2bb0*/  LEA.HI.X.SX32 R125, R20, R68, 0x1, P0 ;  /* 0x00000044147d7211 */ /* 0x000fe400000f0eff */
[----:B------:R-:W-:Y:S02]  /*2bc0*/  LEA R20, R136, R132, 0x1 ;  /* 0x0000008488147211 */ /* 0x000fe400078e08ff */
[----:B-1----:R-:W-:Y:S02]  /*2bd0*/  LEA R128, P1, R122, R2, 0x1 ;  /* 0x000000027a807211 */ /* 0x002fe400078208ff */
[----:B------:R-:W-:Y:S02]  /*2be0*/  LEA R153, R136, R20, 0x1 ;  /* 0x0000001488997211 */ /* 0x000fe400078e08ff */
[----:B0-----:R-:W-:Y:S02]  /*2bf0*/  LEA R126, P0, R121, R2, 0x1 ;  /* 0x00000002797e7211 */ /* 0x001fe400078008ff */
[----:B------:R-:W-:-:S02]  /*2c00*/  LEA.HI.X.SX32 R129, R122, R68, 0x1, P1 ;  /* 0x000000447a817211 */ /* 0x000fc400008f0eff */
[----:B------:R-:W-:Y:S02]  /*2c10*/  LEA.HI.X.SX32 R127, R121, R68, 0x1, P0 ;  /* 0x00000044797f7211 */ /* 0x000fe400000f0eff */
[----:B------:R-:W-:Y:S01]  /*2c20*/  LEA R122, R136, R153, 0x1 ;  /* 0x00000099887a7211 */ /* 0x000fe200078e08ff */
[----:B------:R0:W3:Y:S04]  /*2c30*/  LDG.E.U16 R121, desc[UR56][R124.64] ;  /* 0x000000387c797981 */ /* 0x0000e8000c1e1500 */
[----:B------:R1:W5:Y:S01]  /*2c40*/  LDG.E.U16 R131, desc[UR56][R126.64] ;  /* 0x000000387e837981 */ /* 0x000362000c1e1500 */
[----:B0-----:R-:W-:Y:S01]  /*2c50*/  LEA R124, P0, R132, R2, 0x1 ;  /* 0x00000002847c7211 */ /* 0x001fe200078008ff */
[----:B-1----:R-:W-:-:S03]  /*2c60*/  IMAD R127, R136, 0x2, R122 ;  /* 0x00000002887f7824 */ /* 0x002fc600078e027a */
[----:B------:R-:W-:Y:S02]  /*2c70*/  LEA.HI.X.SX32 R125, R132, R68, 0x1, P0 ;  /* 0x00000044847d7211 */ /* 0x000fe400000f0eff */
[----:B------:R0:W3:Y:S01]  /*2c80*/  LDG.E.U16 R132, desc[UR56][R128.64] ;  /* 0x0000003880847981 */ /* 0x0000e2000c1e1500 */
[----:B------:R-:W-:Y:S02]  /*2c90*/  LEA R137, R136, R127, 0x1 ;  /* 0x0000007f88897211 */ /* 0x000fe400078e08ff */
[-C--:B------:R-:W-:Y:S01]  /*2ca0*/  LEA R126, P1, R127, R2.reuse, 0x1 ;  /* 0x000000027f7e7211 */ /* 0x080fe200078208ff */
[----:B------:R1:W4:Y:S01]  /*2cb0*/  LDG.E.U16 R133, desc[UR56][R124.64] ;  /* 0x000000387c857981 */ /* 0x000322000c1e1500 */
[----:B0-----:R-:W-:Y:S02]  /*2cc0*/  LEA R128, P0, R20, R2, 0x1 ;  /* 0x0000000214807211 */ /* 0x001fe400078008ff */
[----:B------:R-:W-:Y:S02]  /*2cd0*/  LEA R162, R136, R137, 0x1 ;  /* 0x0000008988a27211 */ /* 0x000fe400078e08ff */
[----:B------:R-:W-:-:S02]  /*2ce0*/  LEA.HI.X.SX32 R129, R20, R68, 0x1, P0 ;  /* 0x0000004414817211 */ /* 0x000fc400000f0eff */
[----:B-1----:R-:W-:-:S03]  /*2cf0*/  LEA R124, P0, R137, R2, 0x1 ;  /* 0x00000002897c7211 */ /* 0x002fc600078008ff */
[----:B------:R0:W3:Y:S01]  /*2d00*/  LDG.E.U16 R128, desc[UR56][R128.64] ;  /* 0x0000003880807981 */ /* 0x0000e2000c1e1500 */
[-C--:B------:R-:W-:Y:S02]  /*2d10*/  LEA.HI.X.SX32 R127, R127, R68.reuse, 0x1, P1 ;  /* 0x000000447f7f7211 */ /* 0x080fe400008f0eff */
[----:B------:R-:W-:-:S03]  /*2d20*/  LEA.HI.X.SX32 R125, R137, R68, 0x1, P0 ;  /* 0x00000044897d7211 */ /* 0x000fc600000f0eff */
[----:B------:R-:W2:Y:S01]  /*2d30*/  LDG.E.U16 R126, desc[UR56][R126.64] ;  /* 0x000000387e7e7981 */ /* 0x000ea2000c1e1500 */
[----:B0-----:R-:W-:-:S04]  /*2d40*/  LEA R129, R136, R162, 0x1 ;  /* 0x000000a288817211 */ /* 0x001fc800078e08ff */
[C---:B------:R-:W-:Y:S01]  /*2d50*/  LEA R137, R136.reuse, R129, 0x1 ;  /* 0x0000008188897211 */ /* 0x040fe200078e08ff */
[----:B------:R0:W3:Y:S03]  /*2d60*/  LDG.E.U16 R127, desc[UR56][R124.64] ;  /* 0x000000387c7f7981 */ /* 0x0000e6000c1e1500 */
[----:B------:R-:W-:Y:S02]  /*2d70*/  LEA R172, R136, R137, 0x1 ;  /* 0x0000008988ac7211 */ /* 0x000fe400078e08ff */
[----:B0-----:R-:W-:-:S04]  /*2d80*/  LEA R124, P0, R137, R2, 0x1 ;  /* 0x00000002897c7211 */ /* 0x001fc800078008ff */
[----:B------:R-:W-:-:S05]  /*2d90*/  LEA.HI.X.SX32 R125, R137, R68, 0x1, P0 ;  /* 0x00000044897d7211 */ /* 0x000fca00000f0eff */
[----:B------:R0:W3:Y:S02]  /*2da0*/  LDG.E.U16 R137, desc[UR56][R124.64] ;  /* 0x000000387c897981 */ /* 0x0000e4000c1e1500 */
[----:B0-----:R-:W-:-:S04]  /*2db0*/  LEA R124, P0, R172, R2, 0x1 ;  /* 0x00000002ac7c7211 */ /* 0x001fc800078008ff */
[----:B------:R-:W-:Y:S02]  /*2dc0*/  LEA.HI.X.SX32 R125, R172, R68, 0x1, P0 ;  /* 0x00000044ac7d7211 */ /* 0x000fe400000f0eff */
[----:B------:R-:W-:-:S03]  /*2dd0*/  LEA R172, R136, R172, 0x1 ;  /* 0x000000ac88ac7211 */ /* 0x000fc600078e08ff */
[----:B------:R0:W3:Y:S01]  /*2de0*/  LDG.E.U16 R138, desc[UR56][R124.64] ;  /* 0x000000387c8a7981 */ /* 0x0000e2000c1e1500 */
[----:B------:R-:W-:-:S04]  /*2df0*/  LEA R139, R136, R172, 0x1 ;  /* 0x000000ac888b7211 */ /* 0x000fc800078e08ff */
[----:B------:R-:W-:-:S04]  /*2e00*/  LEA R176, R136, R139, 0x1 ;  /* 0x0000008b88b07211 */ /* 0x000fc800078e08ff */
[----:B0-----:R-:W-:-:S04]  /*2e10*/  LEA R124, P0, R176, R2, 0x1 ;  /* 0x00000002b07c7211 */ /* 0x001fc800078008ff */
[----:B------:R-:W-:Y:S02]  /*2e20*/  LEA.HI.X.SX32 R125, R176, R68, 0x1, P0 ;  /* 0x00000044b07d7211 */ /* 0x000fe400000f0eff */
[----:B------:R-:W-:-:S03]  /*2e30*/  LEA R176, R136, R176, 0x1 ;  /* 0x000000b088b07211 */ /* 0x000fc600078e08ff */
[----:B------:R0:W3:Y:S01]  /*2e40*/  LDG.E.U16 R140, desc[UR56][R124.64] ;  /* 0x000000387c8c7981 */ /* 0x0000e2000c1e1500 */
[----:B------:R-:W1:Y:S01]  /*2e50*/  S2R R147, SR_CgaCtaId ;  /* 0x0000000000937919 */ /* 0x000e620000008800 */
[----:B0-----:R-:W-:-:S04]  /*2e60*/  LEA R124, P0, R176, R2, 0x1 ;  /* 0x00000002b07c7211 */ /* 0x001fc800078008ff */
[----:B------:R-:W-:Y:S02]  /*2e70*/  LEA.HI.X.SX32 R125, R176, R68, 0x1, P0 ;  /* 0x00000044b07d7211 */ /* 0x000fe400000f0eff */
[----:B------:R-:W-:-:S03]  /*2e80*/  LEA R176, R136, R176, 0x1 ;  /* 0x000000b088b07211 */ /* 0x000fc600078e08ff */
[----:B------:R0:W3:Y:S01]  /*2e90*/  LDG.E.U16 R142, desc[UR56][R124.64] ;  /* 0x000000387c8e7981 */ /* 0x0000e2000c1e1500 */
[----:B------:R-:W-:-:S05]  /*2ea0*/  LEA R141, R136, R176, 0x1 ;  /* 0x000000b0888d7211 */ /* 0x000fca00078e08ff */
[----:B------:R-:W-:-:S05]  /*2eb0*/  IMAD R182, R136, 0x2, R141 ;  /* 0x0000000288b67824 */ /* 0x000fca00078e028d */
[----:B0-----:R-:W-:-:S04]  /*2ec0*/  LEA R124, P0, R182, R2, 0x1 ;  /* 0x00000002b67c7211 */ /* 0x001fc800078008ff */
[----:B------:R-:W-:Y:S02]  /*2ed0*/  LEA.HI.X.SX32 R125, R182, R68, 0x1, P0 ;  /* 0x00000044b67d7211 */ /* 0x000fe400000f0eff */
[----:B------:R-:W-:-:S03]  /*2ee0*/  LEA R182, R136, R182, 0x1 ;  /* 0x000000b688b67211 */ /* 0x000fc600078e08ff */
[----:B------:R0:W3:Y:S01]  /*2ef0*/  LDG.E.U16 R144, desc[UR56][R124.64] ;  /* 0x000000387c907981 */ /* 0x0000e2000c1e1500 */
[----:B------:R-:W-:Y:S02]  /*2f00*/  MOV R20, 0x400 ;  /* 0x0000040000147802 */ /* 0x000fe40000000f00 */
[----:B0-----:R-:W-:-:S04]  /*2f10*/  LEA R124, P0, R182, R2, 0x1 ;  /* 0x00000002b67c7211 */ /* 0x001fc800078008ff */
[----:B------:R-:W-:Y:S02]  /*2f20*/  LEA.HI.X.SX32 R125, R182, R68, 0x1, P0 ;  /* 0x00000044b67d7211 */ /* 0x000fe400000f0eff */
[C---:B------:R-:W-:Y:S02]  /*2f30*/  LEA R182, R136.reuse, R182, 0x1 ;  /* 0x000000b688b67211 */ /* 0x040fe400078e08ff */
[----:B-1----:R-:W-:Y:S01]  /*2f40*/  LEA R20, R147, R20, 0x18 ;  /* 0x0000001493147211 */ /* 0x002fe200078ec0ff */
[----:B------:R0:W3:Y:S01]  /*2f50*/  LDG.E.U16 R146, desc[UR56][R124.64] ;  /* 0x000000387c927981 */ /* 0x0000e2000c1e1500 */
[----:B------:R-:W-:-:S04]  /*2f60*/  LEA R147, R136, R182, 0x1 ;  /* 0x000000b688937211 */ /* 0x000fc800078e08ff */
[----:B------:R-:W-:Y:S02]  /*2f70*/  LEA R183, R136, R147, 0x1 ;  /* 0x0000009388b77211 */ /* 0x000fe400078e08ff */
[----:B0-----:R-:W-:Y:S02]  /*2f80*/  SHF.R.S32.HI R125, RZ, 0x6, R154 ;  /* 0x00000006ff7d7819 */ /* 0x001fe4000001149a */
[----:B------:R-:W-:Y:S02]  /*2f90*/  LEA R124, P0, R183, R2, 0x1 ;  /* 0x00000002b77c7211 */ /* 0x000fe400078008ff */
[----:B------:R-:W-:Y:S02]  /*2fa0*/  SHF.L.U32 R154, R148, 0x1, RZ ;  /* 0x00000001949a7819 */ /* 0x000fe400000006ff */
[----:B------:R-:W-:Y:S02]  /*2fb0*/  SGXT R148, R125, 0x1 ;  /* 0x000000017d94781a */ /* 0x000fe40000000200 */
[----:B------:R-:W-:-:S02]  /*2fc0*/  LEA.HI.X.SX32 R125, R183, R68, 0x1, P0 ;  /* 0x00000044b77d7211 */ /* 0x000fc400000f0eff */
[----:B------:R-:W-:Y:S02]  /*2fd0*/  LEA R183, R136, R183, 0x1 ;  /* 0x000000b788b77211 */ /* 0x000fe400078e08ff */
[----:B------:R-:W-:Y:S02]  /*2fe0*/  LOP3.LUT R148, R154, 0x90, R148, 0x78, !PT ;  /* 0x000000909a947812 */ /* 0x000fe400078e7894 */
[----:B------:R0:W3:Y:S02]  /*2ff0*/  LDG.E.U16 R154, desc[UR56][R124.64] ;  /* 0x000000387c9a7981 */ /* 0x0000e4000c1e1500 */
[----:B------:R-:W-:Y:S02]  /*3000*/  IADD3 R155, R20, R148, RZ ;  /* 0x00000094149b7210 */ /* 0x000fe40007ffe0ff */
[----:B0-----:R-:W-:-:S04]  /*3010*/  LEA R124, P0, R183, R2, 0x1 ;  /* 0x00000002b77c7211 */ /* 0x001fc800078008ff */
[----:B------:R-:W-:Y:S01]  /*3020*/  LEA.HI.X.SX32 R125, R183, R68, 0x1, P0 ;  /* 0x00000044b77d7211 */ /* 0x000fe200000f0eff */
[----:B------:R0:W-:Y:S04]  /*3030*/  STS.U16 [R155+0x20000], R157 ;  /* 0x0200009d9b007388 */ /* 0x0001e80000000400 */
[----:B0-----:R0:W3:Y:S02]  /*3040*/  LDG.E.U16 R157, desc[UR56][R124.64] ;  /* 0x000000387c9d7981 */ /* 0x0010e4000c1e1500 */
[----:B0-----:R-:W-:-:S04]  /*3050*/  LEA R124, P0, R163, R2, 0x1 ;  /* 0x00000002a37c7211 */ /* 0x001fc800078008ff */
[----:B------:R-:W-:-:S05]  /*3060*/  LEA.HI.X.SX32 R125, R163, R68, 0x1, P0 ;  /* 0x00000044a37d7211 */ /* 0x000fca00000f0eff */
[----:B------:R0:W3:Y:S02]  /*3070*/  LDG.E.U16 R163, desc[UR56][R124.64] ;  /* 0x000000387ca37981 */ /* 0x0000e4000c1e1500 */
        /* <DEDUP_REMOVED lines=92> */
[----:B------:R0:W3:Y:S01]  /*3640*/  LDG.E.U16 R176, desc[UR56][R124.64] ;  /* 0x000000387cb07981 */ /* 0x0000e2000c1e1500 */
[----:B------:R-:W-:Y:S02]  /*3650*/  LEA R183, R136, R183, 0x1 ;  /* 0x000000b788b77211 */ /* 0x000fe400078e08ff */
[----:B0-----:R-:W-:-:S04]  /*3660*/  LEA R124, P0, R182, R2, 0x1 ;  /* 0x00000002b67c7211 */ /* 0x001fc800078008ff */
[----:B------:R-:W-:-:S05]  /*3670*/  LEA.HI.X.SX32 R125, R182, R68, 0x1, P0 ;  /* 0x00000044b67d7211 */ /* 0x000fca00000f0eff */
[----:B------:R0:W3:Y:S01]  /*3680*/  LDG.E.U16 R182, desc[UR56][R124.64] ;  /* 0x000000387cb67981 */ /* 0x0000e2000c1e1500 */
[----:B------:R-:W-:Y:S02]  /*3690*/  LEA R136, R136, R183, 0x1 ;  /* 0x000000b788887211 */ /* 0x000fe400078e08ff */
        /* <DEDUP_REMOVED lines=22> */
[----:B------:R-:W-:Y:S02]  /*3800*/  LEA.HI.X.SX32 R125, R118, R68, 0x1, P0 ;  /* 0x00000044767d7211 */ /* 0x000fe400000f0eff */
[C---:B------:R-:W-:Y:S01]  /*3810*/  LEA R118, P0, R53.reuse, R2, 0x1 ;  /* 0x0000000235767211 */ /* 0x040fe200078008ff */
[----:B------:R0:W-:Y:S03]  /*3820*/  STS.U16 [R155+0x22400], R67 ;  /* 0x022400439b007388 */ /* 0x0001e60000000400 */
[----:B------:R-:W-:Y:S01]  /*3830*/  LEA.HI.X.SX32 R119, R53, R68, 0x1, P0 ;  /* 0x0000004435777211 */ /* 0x000fe200000f0eff */
[----:B------:R-:W3:Y:S04]  /*3840*/  LDG.E.U16 R124, desc[UR56][R124.64] ;  /* 0x000000387c7c7981 */ /* 0x000ee8000c1e1500 */
[----:B------:R-:W3:Y:S04]  /*3850*/  LDG.E.U16 R118, desc[UR56][R118.64] ;  /* 0x0000003876767981 */ /* 0x000ee8000c1e1500 */
[----:B-----5:R1:W-:Y:S04]  /*3860*/  STS.U16 [R155+0x2e400], R131 ;  /* 0x02e400839b007388 */ /* 0x0203e80000000400 */
[----:B------:R-:W5:Y:S04]  /*3870*/  LDL.LU R125, [R1] ;  /* 0x00000000017d7983 */ /* 0x000f680000300800 */
[----:B------:R-:W5:Y:S04]  /*3880*/  LDL.LU R119, [R1+0x8] ;  /* 0x0000080001777983 */ /* 0x000f680000300800 */
[----:B0-----:R-:W5:Y:S04]  /*3890*/  LDL.LU R67, [R1+0x10] ;  /* 0x0000100001437983 */ /* 0x001f680000300800 */
[----:B-1----:R-:W5:Y:S04]  /*38a0*/  LDL.LU R131, [R1+0x18] ;  /* 0x0000180001837983 */ /* 0x002f680000300800 */
[----:B----4-:R0:W-:Y:S04]  /*38b0*/  STS.U16 [R155+0x2e800], R133 ;  /* 0x02e800859b007388 */ /* 0x0101e80000000400 */
[----:B--2---:R1:W-:Y:S04]  /*38c0*/  STS.U16 [R155+0x2ec00], R126 ;  /* 0x02ec007e9b007388 */ /* 0x0043e80000000400 */
[----:B---3--:R2:W-:Y:S04]  /*38d0*/  STS.U16 [R155+0x2f000], R137 ;  /* 0x02f000899b007388 */ /* 0x0085e80000000400 */
[----:B0-----:R-:W3:Y:S04]  /*38e0*/  LDL.LU R133, [R1+0x20] ;  /* 0x0000200001857983 */ /* 0x001ee80000300800 */
[----:B-1----:R-:W4:Y:S04]  /*38f0*/  LDL.LU R126, [R1+0x28] ;  /* 0x00002800017e7983 */ /* 0x002f280000300800 */
[----:B--2---:R-:W2:Y:S04]  /*3900*/  LDL.LU R137, [R1+0x30] ;  /* 0x0000300001897983 */ /* 0x004ea80000300800 */
[----:B------:R0:W-:Y:S04]  /*3910*/  STS.U16 [R155+0x21400], R3 ;  /* 0x021400039b007388 */ /* 0x0001e80000000400 */
[----:B------:R1:W-:Y:S01]  /*3920*/  STS.U16 [R155+0x21800], R0 ;  /* 0x021800009b007388 */ /* 0x0003e20000000400 */
[----:B0-----:R-:W-:-:S04]  /*3930*/  LOP3.LUT R3, R148, 0x20, RZ, 0x3c, !PT ;  /* 0x0000002094037812 */ /* 0x001fc800078e3cff */
[----:B-1----:R-:W-:Y:S01]  /*3940*/  IADD3 R0, R20, R3, RZ ;  /* 0x0000000314007210 */ /* 0x002fe20007ffe0ff */
[----:B------:R-:W-:Y:S04]  /*3950*/  STS.U16 [R155+0x20400], R187 ;  /* 0x020400bb9b007388 */ /* 0x000fe80000000400 */
        /* <DEDUP_REMOVED lines=53> */
[----:B------:R0:W-:Y:S04]  /*3cb0*/  STS.U16 [R155+0x2f800], R144 ;  /* 0x02f800909b007388 */ /* 0x0001e80000000400 */
[----:B------:R-:W-:Y:S04]  /*3cc0*/  STS.U16 [R155+0x2fc00], R154 ;  /* 0x02fc009a9b007388 */ /* 0x000fe80000000400 */
[----:B0-----:R-:W2:Y:S04]  /*3cd0*/  LDL.LU R144, [R1+0x38] ;  /* 0x0000380001907983 */ /* 0x001ea80000300800 */
[----:B-----5:R-:W-:Y:S04]  /*3ce0*/  STS.U16 [R0+0x21d00], R125 ;  /* 0x021d007d00007388 */ /* 0x020fe80000000400 */
[----:B------:R-:W-:Y:S04]  /*3cf0*/  STS.U16 [R0+0x21900], R119 ;  /* 0x0219007700007388 */ /* 0x000fe80000000400 */
[----:B------:R-:W-:Y:S04]  /*3d00*/  STS.U16 [R0+0x21500], R67 ;  /* 0x0215004300007388 */ /* 0x000fe80000000400 */
[----:B------:R-:W-:Y:S04]  /*3d10*/  STS.U16 [R0+0x21100], R131 ;  /* 0x0211008300007388 */ /* 0x000fe80000000400 */
[----:B---3--:R-:W-:Y:S04]  /*3d20*/  STS.U16 [R0+0x20d00], R133 ;  /* 0x020d008500007388 */ /* 0x008fe80000000400 */
[----:B----4-:R-:W-:Y:S04]  /*3d30*/  STS.U16 [R0+0x20900], R126 ;  /* 0x0209007e00007388 */ /* 0x010fe80000000400 */
[----:B--2---:R0:W-:Y:S04]  /*3d40*/  STS.U16 [R0+0x20500], R137 ;  /* 0x0205008900007388 */ /* 0x0041e80000000400 */
[----:B0-----:R-:W2:Y:S04]  /*3d50*/  LDL.LU R137, [R1+0x34] ;  /* 0x0000340001897983 */ /* 0x001ea80000300800 */
[----:B------:R-:W3:Y:S04]  /*3d60*/  LDL.LU R126, [R1+0x2c] ;  /* 0x00002c00017e7983 */ /* 0x000ee80000300800 */
[----:B------:R-:W4:Y:S04]  /*3d70*/  LDL.LU R133, [R1+0x24] ;  /* 0x0000240001857983 */ /* 0x000f280000300800 */
[----:B------:R-:W5:Y:S04]  /*3d80*/  LDL.LU R131, [R1+0x1c] ;  /* 0x00001c0001837983 */ /* 0x000f680000300800 */
[----:B------:R-:W5:Y:S04]  /*3d90*/  LDL.LU R67, [R1+0x14] ;  /* 0x0000140001437983 */ /* 0x000f680000300800 */
[----:B------:R-:W5:Y:S04]  /*3da0*/  LDL.LU R119, [R1+0xc] ;  /* 0x00000c0001777983 */ /* 0x000f680000300800 */
[----:B------:R-:W5:Y:S01]  /*3db0*/  LDL.LU R125, [R1+0x4] ;  /* 0x00000400017d7983 */ /* 0x000f620000300800 */
[----:B------:R-:W-:-:S02]  /*3dc0*/  LEA R72, P0, R54, R2, 0x1 ;  /* 0x0000000236487211 */ /* 0x000fc400078008ff */
[C---:B------:R-:W-:Y:S02]  /*3dd0*/  LEA R70, P1, R69.reuse, R2, 0x1 ;  /* 0x0000000245467211 */ /* 0x040fe400078208ff */
[-C--:B------:R-:W-:Y:S02]  /*3de0*/  LEA.HI.X.SX32 R73, R54, R68.reuse, 0x1, P0 ;  /* 0x0000004436497211 */ /* 0x080fe400000f0eff */
[----:B------:R-:W-:Y:S02]  /*3df0*/  LEA.HI.X.SX32 R71, R69, R68, 0x1, P1 ;  /* 0x0000004445477211 */ /* 0x000fe400008f0eff */
[-C--:B------:R-:W-:Y:S02]  /*3e00*/  LEA R78, P0, R49, R2.reuse, 0x1 ;  /* 0x00000002314e7211 */ /* 0x080fe400078008ff */
[-C--:B------:R-:W-:Y:S02]  /*3e10*/  LEA R76, P1, R50, R2.reuse, 0x1 ;  /* 0x00000002324c7211 */ /* 0x080fe400078208ff */
[----:B------:R-:W-:-:S02]  /*3e20*/  LEA R74, P2, R51, R2, 0x1 ;  /* 0x00000002334a7211 */ /* 0x000fc400078408ff */
[----:B------:R-:W-:Y:S02]  /*3e30*/  LEA R54, P3, R52, R2, 0x1 ;  /* 0x0000000234367211 */ /* 0x000fe400078608ff */
[-C--:B------:R-:W-:Y:S02]  /*3e40*/  LEA.HI.X.SX32 R79, R49, R68.reuse, 0x1, P0 ;  /* 0x00000044314f7211 */ /* 0x080fe400000f0eff */
[-C--:B------:R-:W-:Y:S02]  /*3e50*/  LEA.HI.X.SX32 R77, R50, R68.reuse, 0x1, P1 ;  /* 0x00000044324d7211 */ /* 0x080fe400008f0eff */
[-C--:B------:R-:W-:Y:S02]  /*3e60*/  LEA.HI.X.SX32 R75, R51, R68.reuse, 0x1, P2 ;  /* 0x00000044334b7211 */ /* 0x080fe400010f0eff */
[----:B------:R-:W-:Y:S02]  /*3e70*/  LEA.HI.X.SX32 R55, R52, R68, 0x1, P3 ;  /* 0x0000004434377211 */ /* 0x000fe400018f0eff */
[----:B------:R-:W-:-:S02]  /*3e80*/  LEA R82, P0, R45, R2, 0x1 ;  /* 0x000000022d527211 */ /* 0x000fc400078008ff */
[-C--:B------:R-:W-:Y:S02]  /*3e90*/  LEA R80, P1, R46, R2.reuse, 0x1 ;  /* 0x000000022e507211 */ /* 0x080fe400078208ff */
[-C--:B------:R-:W-:Y:S02]  /*3ea0*/  LEA R52, P2, R47, R2.reuse, 0x1 ;  /* 0x000000022f347211 */ /* 0x080fe400078408ff */
[----:B------:R-:W-:Y:S02]  /*3eb0*/  LEA R50, P3, R48, R2, 0x1 ;  /* 0x0000000230327211 */ /* 0x000fe400078608ff */
[-C--:B------:R-:W-:Y:S02]  /*3ec0*/  LEA.HI.X.SX32 R83, R45, R68.reuse, 0x1, P0 ;  /* 0x000000442d537211 */ /* 0x080fe400000f0eff */
[-C--:B------:R-:W-:Y:S02]  /*3ed0*/  LEA.HI.X.SX32 R81, R46, R68.reuse, 0x1, P1 ;  /* 0x000000442e517211 */ /* 0x080fe400008f0eff */
[----:B------:R-:W-:-:S02]  /*3ee0*/  LEA.HI.X.SX32 R53, R47, R68, 0x1, P2 ;  /* 0x000000442f357211 */ /* 0x000fc400010f0eff */
[----:B------:R-:W-:Y:S02]  /*3ef0*/  LEA.HI.X.SX32 R51, R48, R68, 0x1, P3 ;  /* 0x0000004430337211 */ /* 0x000fe400018f0eff */
[-C--:B------:R-:W-:Y:S02]  /*3f00*/  LEA R86, P0, R41, R2.reuse, 0x1 ;  /* 0x0000000229567211 */ /* 0x080fe400078008ff */
[-C--:B------:R-:W-:Y:S02]  /*3f10*/  LEA R84, P1, R42, R2.reuse, 0x1 ;  /* 0x000000022a547211 */ /* 0x080fe400078208ff */
[-C--:B------:R-:W-:Y:S02]  /*3f20*/  LEA R48, P2, R43, R2.reuse, 0x1 ;  /* 0x000000022b307211 */ /* 0x080fe400078408ff */
[----:B------:R-:W-:Y:S02]  /*3f30*/  LEA R46, P3, R44, R2, 0x1 ;  /* 0x000000022c2e7211 */ /* 0x000fe400078608ff */
[----:B------:R-:W-:-:S02]  /*3f40*/  LEA.HI.X.SX32 R87, R41, R68, 0x1, P0 ;  /* 0x0000004429577211 */ /* 0x000fc400000f0eff */
[-C--:B------:R-:W-:Y:S02]  /*3f50*/  LEA.HI.X.SX32 R85, R42, R68.reuse, 0x1, P1 ;  /* 0x000000442a557211 */ /* 0x080fe400008f0eff */
        /* <DEDUP_REMOVED lines=48> */
[----:B------:R-:W-:Y:S02]  /*4260*/  LEA.HI.X.SX32 R25, R18, R68, 0x1, P2 ;  /* 0x0000004412197211 */ /* 0x000fe400010f0eff */
[-C--:B------:R-:W-:Y:S02]  /*4270*/  LEA R114, P0, R12, R2.reuse, 0x1 ;  /* 0x000000020c727211 */ /* 0x080fe400078008ff */
[-C--:B------:R-:W-:Y:S02]  /*4280*/  LEA R112, P1, R13, R2.reuse, 0x1 ;  /* 0x000000020d707211 */ /* 0x080fe400078208ff */
[----:B------:R-:W-:Y:S02]  /*4290*/  LEA R18, P2, R14, R2, 0x1 ;  /* 0x000000020e127211 */ /* 0x000fe400078408ff */
[----:B------:R-:W-:-:S02]  /*42a0*/  LEA.HI.X.SX32 R23, R19, R68, 0x1, P3 ;  /* 0x0000004413177211 */ /* 0x000fc400018f0eff */
[----:B------:R-:W-:Y:S02]  /*42b0*/  LEA R16, P3, R15, R2, 0x1 ;  /* 0x000000020f107211 */ /* 0x000fe400078608ff */
[-C--:B------:R-:W-:Y:S02]  /*42c0*/  LEA.HI.X.SX32 R115, R12, R68.reuse, 0x1, P0 ;  /* 0x000000440c737211 */ /* 0x080fe400000f0eff */
[-C--:B------:R-:W-:Y:S02]  /*42d0*/  LEA.HI.X.SX32 R113, R13, R68.reuse, 0x1, P1 ;  /* 0x000000440d717211 */ /* 0x080fe400008f0eff */
[----:B------:R-:W-:Y:S02]  /*42e0*/  LEA.HI.X.SX32 R19, R14, R68, 0x1, P2 ;  /* 0x000000440e137211 */ /* 0x000fe400010f0eff */
[-C--:B------:R-:W-:Y:S02]  /*42f0*/  LEA R12, P0, R8, R2.reuse, 0x1 ;  /* 0x00000002080c7211 */ /* 0x080fe400078008ff */
[----:B------:R-:W-:-:S02]  /*4300*/  LEA R14, P1, R9, R2, 0x1 ;  /* 0x00000002090e7211 */ /* 0x000fc400078208ff */
[----:B------:R-:W-:Y:S02]  /*4310*/  LEA R116, P2, R10, R2, 0x1 ;  /* 0x000000020a747211 */ /* 0x000fe400078408ff */
[----:B------:R-:W-:Y:S02]  /*4320*/  LEA.HI.X.SX32 R17, R15, R68, 0x1, P3 ;  /* 0x000000440f117211 */ /* 0x000fe400018f0eff */
[----:B------:R-:W-:Y:S02]  /*4330*/  LEA R154, P3, R11, R2, 0x1 ;  /* 0x000000020b9a7211 */ /* 0x000fe400078608ff */
[-C--:B------:R-:W-:Y:S02]  /*4340*/  LEA.HI.X.SX32 R13, R8, R68.reuse, 0x1, P0 ;  /* 0x00000044080d7211 */ /* 0x080fe400000f0eff */
[-C--:B------:R-:W-:Y:S02]  /*4350*/  LEA.HI.X.SX32 R15, R9, R68.reuse, 0x1, P1 ;  /* 0x00000044090f7211 */ /* 0x080fe400008f0eff */
[----:B------:R-:W-:-:S02]  /*4360*/  LEA.HI.X.SX32 R117, R10, R68, 0x1, P2 ;  /* 0x000000440a757211 */ /* 0x000fc400010f0eff */
[-C--:B------:R-:W-:Y:S02]  /*4370*/  LEA R184, P0, R5, R2.reuse, 0x1 ;  /* 0x0000000205b87211 */ /* 0x080fe400078008ff */
[CC--:B------:R-:W-:Y:S02]  /*4380*/  LEA R10, P1, R6.reuse, R2.reuse, 0x1 ;  /* 0x00000002060a7211 */ /* 0x0c0fe400078208ff */
[----:B------:R-:W-:Y:S02]  /*4390*/  LEA R8, P2, R7, R2, 0x1 ;  /* 0x0000000207087211 */ /* 0x000fe400078408ff */
[-C--:B------:R-:W-:Y:S02]  /*43a0*/  LEA.HI.X.SX32 R155, R11, R68.reuse, 0x1, P3 ;  /* 0x000000440b9b7211 */ /* 0x080fe400018f0eff */
[-C--:B------:R-:W-:Y:S02]  /*43b0*/  LEA.HI.X.SX32 R185, R5, R68.reuse, 0x1, P0 ;  /* 0x0000004405b97211 */ /* 0x080fe400000f0eff */
[----:B------:R-:W-:-:S02]  /*43c0*/  LEA.HI.X.SX32 R11, R6, R68, 0x1, P1 ;  /* 0x00000044060b7211 */ /* 0x000fc400008f0eff */
[----:B------:R-:W-:Y:S02]  /*43d0*/  LEA.HI.X.SX32 R9, R7, R68, 0x1, P2 ;  /* 0x0000004407097211 */ /* 0x000fe400010f0eff */
[-C--:B------:R-:W-:Y:S02]  /*43e0*/  LEA R190, P0, R4, R2.reuse, 0x1 ;  /* 0x0000000204be7211 */ /* 0x080fe400078008ff */
[-C--:B------:R-:W-:Y:S02]  /*43f0*/  LEA R186, P1, R122, R2.reuse, 0x1 ;  /* 0x000000027aba7211 */ /* 0x080fe400078208ff */
[----:B------:R-:W-:Y:S01]  /*4400*/  LEA R6, P2, R129, R2, 0x1 ;  /* 0x0000000281067211 */ /* 0x000fe200078408ff */
[----:B------:R0:W-:Y:S01]  /*4410*/  STS.U16 [R0+0x2d900], R57 ;  /* 0x02d9003900007388 */ /* 0x0001e20000000400 */
[----:B------:R-:W-:Y:S02]  /*4420*/  LOP3.LUT R21, R148, 0x40, RZ, 0x3c, !PT ;  /* 0x0000004094157812 */ /* 0x000fe400078e3cff */
[----:B------:R-:W-:-:S02]  /*4430*/  LEA.HI.X.SX32 R191, R4, R68, 0x1, P0 ;  /* 0x0000004404bf7211 */ /* 0x000fc400000f0eff */
[-C--:B------:R-:W-:Y:S02]  /*4440*/  LEA.HI.X.SX32 R187, R122, R68.reuse, 0x1, P1 ;  /* 0x000000447abb7211 */ /* 0x080fe400008f0eff */
[----:B------:R-:W-:Y:S02]  /*4450*/  LEA.HI.X.SX32 R7, R129, R68, 0x1, P2 ;  /* 0x0000004481077211 */ /* 0x000fe400010f0eff */
[----:B0-----:R-:W-:Y:S02]  /*4460*/  LOP3.LUT R57, R148, 0x60, RZ, 0x3c, !PT ;  /* 0x0000006094397812 */ /* 0x001fe400078e3cff */
[-C--:B------:R-:W-:Y:S02]  /*4470*/  LEA R192, P0, R139, R2.reuse, 0x1 ;  /* 0x000000028bc07211 */ /* 0x080fe400078008ff */
[-C--:B------:R-:W-:Y:S02]  /*4480*/  LEA R140, P1, R141, R2.reuse, 0x1 ;  /* 0x000000028d8c7211 */ /* 0x080fe400078208ff */
[----:B------:R-:W-:-:S02]  /*4490*/  LEA R4, P2, R147, R2, 0x1 ;  /* 0x0000000293047211 */ /* 0x000fc400078408ff */
[----:B------:R-:W-:Y:S01]  /*44a0*/  LEA R2, P3, R136, R2, 0x1 ;  /* 0x0000000288027211 */ /* 0x000fe200078608ff */
[C---:B------:R-:W-:Y:S01]  /*44b0*/  IMAD.IADD R57, R20.reuse, 0x1, R57 ;  /* 0x0000000114397824 */ /* 0x040fe200078e0239 */
[----:B------:R-:W-:Y:S01]  /*44c0*/  IADD3 R21, R20, R21, RZ ;  /* 0x0000001514157210 */ /* 0x000fe20007ffe0ff */
[----:B------:R-:W-:Y:S01]  /*44d0*/  STS.U16 [R0+0x20100], R144 ;  /* 0x0201009000007388 */ /* 0x000fe20000000400 */
[----:B------:R-:W-:-:S03]  /*44e0*/  LEA.HI.X.SX32 R3, R136, R68, 0x1, P3 ;  /* 0x0000004488037211 */ /* 0x000fc600018f0eff */
        /* <DEDUP_REMOVED lines=55> */
[----:B--2---:R-:W-:Y:S04]  /*4860*/  STS.U16 [R21+0x20200], R137 ;  /* 0x0202008915007388 */ /* 0x004fe80000000400 */
[----:B---3--:R-:W-:Y:S01]  /*4870*/  STS.U16 [R21+0x20600], R126 ;  /* 0x0206007e15007388 */ /* 0x008fe20000000400 */
[-C--:B------:R-:W-:Y:S01]  /*4880*/  LEA.HI.X.SX32 R193, R139, R68.reuse, 0x1, P0 ;  /* 0x000000448bc17211 */ /* 0x080fe200000f0eff */
[----:B0-----:R-:W0:Y:S02]  /*4890*/  LDC R0, c[0x0][0x280] ;  /* 0x0000a000ff007b82 */ /* 0x001e240000000800 */
[----:B----4-:R-:W-:Y:S04]  /*48a0*/  STS.U16 [R21+0x20a00], R133 ;  /* 0x020a008515007388 */ /* 0x010fe80000000400 */
[----:B-----5:R-:W-:Y:S04]  /*48b0*/  STS.U16 [R21+0x20e00], R131 ;  /* 0x020e008315007388 */ /* 0x020fe80000000400 */
        /* <DEDUP_REMOVED lines=68> */
[----:B------:R-:W2:Y:S04]  /*4d00*/  LDG.E.U16 R72, desc[UR56][R72.64] ;  /* 0x0000003848487981 */ /* 0x000ea8000c1e1500 */
[----:B------:R1:W3:Y:S01]  /*4d10*/  LDG.E.U16 R2, desc[UR56][R2.64] ;  /* 0x0000003802027981 */ /* 0x0002e2000c1e1500 */
[----:B------:R-:W-:-:S02]  /*4d20*/  LEA.HI.X.SX32 R141, R141, R68, 0x1, P1 ;  /* 0x000000448d8d7211 */ /* 0x000fc400008f0eff */
[----:B------:R-:W-:Y:S01]  /*4d30*/  LEA.HI.X.SX32 R5, R147, R68, 0x1, P2 ;  /* 0x0000004493057211 */ /* 0x000fe200010f0eff */
[----:B------:R-:W4:Y:S04]  /*4d40*/  LDG.E.U16 R70, desc[UR56][R70.64] ;  /* 0x0000003846467981 */ /* 0x000f28000c1e1500 */
[----:B------:R-:W5:Y:S04]  /*4d50*/  LDG.E.U16 R78, desc[UR56][R78.64] ;  /* 0x000000384e4e7981 */ /* 0x000f68000c1e1500 */
        /* <DEDUP_REMOVED lines=45> */
[----:B------:R5:W5:Y:S04]  /*5030*/  LDG.E.U16 R8, desc[UR56][R8.64] ;  /* 0x0000003808087981 */ /* 0x000b68000c1e1500 */
[----:B------:R-:W5:Y:S04]  /*5040*/  LDG.E.U16 R190, desc[UR56][R190.64] ;  /* 0x00000038bebe7981 */ /* 0x000f68000c1e1500 */
[----:B------:R-:W5:Y:S04]  /*5050*/  LDG.E.U16 R186, desc[UR56][R186.64] ;  /* 0x00000038baba7981 */ /* 0x000f68000c1e1500 */
[----:B------:R-:W5:Y:S04]  /*5060*/  LDG.E.U16 R6, desc[UR56][R6.64] ;  /* 0x0000003806067981 */ /* 0x000f68000c1e1500 */
[----:B------:R-:W5:Y:S04]  /*5070*/  LDG.E.U16 R192, desc[UR56][R192.64] ;  /* 0x00000038c0c07981 */ /* 0x000f68000c1e1500 */
[----:B------:R-:W5:Y:S04]  /*5080*/  LDG.E.U16 R140, desc[UR56][R140.64] ;  /* 0x000000388c8c7981 */ /* 0x000f68000c1e1500 */
[----:B------:R-:W5:Y:S01]  /*5090*/  LDG.E.U16 R4, desc[UR56][R4.64] ;  /* 0x0000003804047981 */ /* 0x000f62000c1e1500 */
[----:B-1----:R-:W-:-:S05]  /*50a0*/  MOV R3, 0x3f800000 ;  /* 0x3f80000000037802 */ /* 0x002fca0000000f00 */
[----:B------:R-:W-:Y:S04]  /*50b0*/  STL [R1+0x9a0], R3 ;  /* 0x0009a00301007387 */ /* 0x000fe80000100800 */
[----:B--2---:R-:W-:Y:S04]  /*50c0*/  STS.U16 [R57+0x22300], R72 ;  /* 0x0223004839007388 */ /* 0x004fe80000000400 */
[----:B---3--:R1:W-:Y:S02]  /*50d0*/  STS.U16 [R57+0x2ff00], R2 ;  /* 0x02ff000239007388 */ /* 0x0083e40000000400 */
[----:B-1----:R-:W-:-:S05]  /*50e0*/  MOV R2, 0x3f800000 ;  /* 0x3f80000000027802 */ /* 0x002fca0000000f00 */
[----:B------:R-:W-:Y:S04]  /*50f0*/  STL [R1+0x9a4], R2 ;  /* 0x0009a40201007387 */ /* 0x000fe80000100800 */
[----:B------:R-:W-:Y:S04]  /*5100*/  STL [R1], RZ ;  /* 0x000000ff01007387 */ /* 0x000fe80000100800 */
[----:B------:R-:W-:Y:S04]  /*5110*/  STL [R1+0x4], RZ ;  /* 0x000004ff01007387 */ /* 0x000fe80000100800 */
        /* <DEDUP_REMOVED lines=113> */
[----:B------:R-:W-:Y:S01]  /*5830*/  STL [R1+0x1cc], RZ ;  /* 0x0001ccff01007387 */ /* 0x000fe20000100800 */
[----:B------:R-:W1:Y:S03]  /*5840*/  S2R R251, SR_TID.X ;  /* 0x0000000000fb7919 */ /* 0x000e660000002100 */
        /* <DEDUP_REMOVED lines=12> */
[----:B0-----:R-:W-:-:S02]  /*5910*/  ISETP.GE.AND P0, PT, R0, 0x1, PT ;  /* 0x000000010000780c */ /* 0x001fc40003f06270 */
[----:B------:R-:W-:Y:S02]  /*5920*/  CS2R R58, SRZ ;  /* 0x00000000003a7805 */ /* 0x000fe4000001ff00 */
[----:B------:R-:W-:Y:S01]  /*5930*/  MOV R21, 0xff800000 ;  /* 0xff80000000157802 */ /* 0x000fe20000000f00 */
[----:B----4-:R0:W-:Y:S01]  /*5940*/  STS.U16 [R57+0x22700], R70 ;  /* 0x0227004639007388 */ /* 0x0101e20000000400 */
[----:B------:R-:W-:Y:S02]  /*5950*/  CS2R R60, SRZ ;  /* 0x00000000003c7805 */ /* 0x000fe4000001ff00 */
[----:B------:R-:W-:Y:S02]  /*5960*/  CS2R R62, SRZ ;  /* 0x00000000003e7805 */ /* 0x000fe4000001ff00 */
[----:B------:R-:W-:Y:S01]  /*5970*/  CS2R R64, SRZ ;  /* 0x0000000000407805 */ /* 0x000fe2000001ff00 */
[----:B-----5:R2:W-:Y:S01]  /*5980*/  STS.U16 [R57+0x22b00], R78 ;  /* 0x022b004e39007388 */ /* 0x0205e20000000400 */
[----:B------:R-:W-:-:S02]  /*5990*/  CS2R R66, SRZ ;  /* 0x0000000000427805 */ /* 0x000fc4000001ff00 */
[----:B------:R-:W-:Y:S02]  /*59a0*/  CS2R R68, SRZ ;  /* 0x0000000000447805 */ /* 0x000fe4000001ff00 */
[----:B------:R-:W-:Y:S01]  /*59b0*/  CS2R R72, SRZ ;  /* 0x0000000000487805 */ /* 0x000fe2000001ff00 */
[----:B------:R3:W-:Y:S01]  /*59c0*/  STS.U16 [R57+0x22f00], R76 ;  /* 0x022f004c39007388 */ /* 0x0007e20000000400 */
[----:B------:R-:W-:Y:S02]  /*59d0*/  CS2R R118, SRZ ;  /* 0x0000000000767805 */ /* 0x000fe4000001ff00 */
[----:B0-----:R-:W-:Y:S02]  /*59e0*/  CS2R R70, SRZ ;  /* 0x0000000000467805 */ /* 0x001fe4000001ff00 */
[----:B------:R-:W-:Y:S01]  /*59f0*/  CS2R R120, SRZ ;  /* 0x0000000000787805 */ /* 0x000fe2000001ff00 */
[----:B------:R0:W-:Y:S01]  /*5a00*/  STS.U16 [R57+0x23300], R74 ;  /* 0x0233004a39007388 */ /* 0x0001e20000000400 */
[----:B------:R-:W-:-:S02]  /*5a10*/  CS2R R122, SRZ ;  /* 0x00000000007a7805 */ /* 0x000fc4000001ff00 */
[----:B--2---:R-:W-:Y:S02]  /*5a20*/  CS2R R78, SRZ ;  /* 0x00000000004e7805 */ /* 0x004fe4000001ff00 */
[----:B------:R-:W-:Y:S01]  /*5a30*/  CS2R R124, SRZ ;  /* 0x00000000007c7805 */ /* 0x000fe2000001ff00 */
[----:B------:R2:W-:Y:S01]  /*5a40*/  STS.U16 [R57+0x23700], R54 ;  /* 0x0237003639007388 */ /* 0x0005e20000000400 */
[----:B------:R-:W-:Y:S02]  /*5a50*/  CS2R R126, SRZ ;  /* 0x00000000007e7805 */ /* 0x000fe4000001ff00 */
[----:B---3--:R-:W-:Y:S02]  /*5a60*/  CS2R R76, SRZ ;  /* 0x00000000004c7805 */ /* 0x008fe4000001ff00 */
[----:B------:R-:W-:Y:S01]  /*5a70*/  CS2R R128, SRZ ;  /* 0x0000000000807805 */ /* 0x000fe2000001ff00 */
[----:B------:R3:W-:Y:S01]  /*5a80*/  STS.U16 [R57+0x23b00], R82 ;  /* 0x023b005239007388 */ /* 0x0007e20000000400 */
[----:B------:R-:W-:-:S02]  /*5a90*/  CS2R R130, SRZ ;  /* 0x0000000000827805 */ /* 0x000fc4000001ff00 */
[----:B0-----:R-:W-:Y:S02]  /*5aa0*/  CS2R R74, SRZ ;  /* 0x00000000004a7805 */ /* 0x001fe4000001ff00 */
[----:B------:R-:W-:Y:S01]  /*5ab0*/  CS2R R132, SRZ ;  /* 0x0000000000847805 */ /* 0x000fe2000001ff00 */
[----:B------:R0:W-:Y:S01]  /*5ac0*/  STS.U16 [R57+0x23f00], R80 ;  /* 0x023f005039007388 */ /* 0x0001e20000000400 */
[----:B------:R-:W-:Y:S02]  /*5ad0*/  CS2R R134, SRZ ;  /* 0x0000000000867805 */ /* 0x000fe4000001ff00 */
[----:B--2---:R-:W-:Y:S02]  /*5ae0*/  CS2R R54, SRZ ;  /* 0x0000000000367805 */ /* 0x004fe4000001ff00 */
[----:B------:R-:W-:Y:S01]  /*5af0*/  CS2R R136, SRZ ;  /* 0x0000000000887805 */ /* 0x000fe2000001ff00 */
[----:B------:R2:W-:Y:S01]  /*5b00*/  STS.U16 [R57+0x24300], R52 ;  /* 0x0243003439007388 */ /* 0x0005e20000000400 */
[----:B------:R-:W-:-:S02]  /*5b10*/  CS2R R138, SRZ ;  /* 0x00000000008a7805 */ /* 0x000fc4000001ff00 */
[----:B---3--:R-:W-:Y:S02]  /*5b20*/  CS2R R82, SRZ ;  /* 0x0000000000527805 */ /* 0x008fe4000001ff00 */
        /* <DEDUP_REMOVED lines=10> */
[----:B-1----:R-:W-:Y:S02]  /*5bd0*/  LOP3.LUT R9, R251, 0x7f, RZ, 0xc0, !PT ;  /* 0x0000007ffb097812 */ /* 0x002fe400078ec0ff */
[----:B---3--:R-:W-:Y:S01]  /*5be0*/  CS2R R50, SRZ ;  /* 0x0000000000327805 */ /* 0x008fe2000001ff00 */
[----:B------:R1:W-:Y:S01]  /*5bf0*/  STS.U16 [R57+0x25300], R48 ;  /* 0x0253003039007388 */ /* 0x0003e20000000400 */
[----:B0-----:R-:W-:-:S03]  /*5c00*/  CS2R R86, SRZ ;  /* 0x0000000000567805 */ /* 0x001fc6000001ff00 */
[----:B------:R0:W-:Y:S01]  /*5c10*/  STS.U16 [R57+0x25700], R46 ;  /* 0x0257002e39007388 */ /* 0x0001e20000000400 */
[----:B--2---:R-:W-:-:S03]  /*5c20*/  CS2R R84, SRZ ;  /* 0x0000000000547805 */ /* 0x004fc6000001ff00 */
[----:B------:R2:W-:Y:S01]  /*5c30*/  STS.U16 [R57+0x25b00], R90 ;  /* 0x025b005a39007388 */ /* 0x0005e20000000400 */
[----:B-1----:R-:W-:-:S03]  /*5c40*/  CS2R R48, SRZ ;  /* 0x0000000000307805 */ /* 0x002fc6000001ff00 */
        /* <DEDUP_REMOVED lines=49> */
[----:B0-----:R-:W-:-:S03]  /*5f60*/  MOV R22, 0xff800000 ;  /* 0xff80000000167802 */ /* 0x001fc60000000f00 */
[----:B------:R-:W-:Y:S01]  /*5f70*/  STS.U16 [R57+0x2c300], R18 ;  /* 0x02c3001239007388 */ /* 0x000fe20000000400 */
[----:B--2---:R-:W-:-:S03]  /*5f80*/  CS2R R114, SRZ ;  /* 0x0000000000727805 */ /* 0x004fc6000001ff00 */
[----:B------:R0:W-:Y:S01]  /*5f90*/  STS.U16 [R57+0x2c700], R16 ;  /* 0x02c7001039007388 */ /* 0x0001e20000000400 */
[----:B-1----:R-:W-:-:S03]  /*5fa0*/  CS2R R112, SRZ ;  /* 0x0000000000707805 */ /* 0x002fc6000001ff00 */
[----:B------:R-:W-:Y:S04]  /*5fb0*/  STS.U16 [R57+0x2cb00], R12 ;  /* 0x02cb000c39007388 */ /* 0x000fe80000000400 */
[----:B------:R-:W-:Y:S01]  /*5fc0*/  STS.U16 [R57+0x2cf00], R14 ;  /* 0x02cf000e39007388 */ /* 0x000fe20000000400 */
[----:B0-----:R-:W-:-:S03]  /*5fd0*/  LOP3.LUT R16, R251, 0x40, RZ, 0xc0, !PT ;  /* 0x00000040fb107812 */ /* 0x001fc600078ec0ff */
[----:B------:R0:W-:Y:S04]  /*5fe0*/  STS.U16 [R57+0x2d300], R116 ;  /* 0x02d3007439007388 */ /* 0x0001e80000000400 */
[----:B------:R-:W-:Y:S04]  /*5ff0*/  STS.U16 [R57+0x2d700], R154 ;  /* 0x02d7009a39007388 */ /* 0x000fe80000000400 */
[----:B------:R-:W-:Y:S01]  /*6000*/  STS.U16 [R57+0x2db00], R184 ;  /* 0x02db00b839007388 */ /* 0x000fe20000000400 */
[----:B0-----:R-:W-:-:S03]  /*6010*/  CS2R R116, SRZ ;  /* 0x0000000000747805 */ /* 0x001fc6000001ff00 */
[----:B------:R-:W-:Y:S04]  /*6020*/  STS.U16 [R57+0x2df00], R10 ;  /* 0x02df000a39007388 */ /* 0x000fe80000000400 */
[----:B------:R-:W-:Y:S04]  /*6030*/  STS.U16 [R57+0x2e300], R8 ;  /* 0x02e3000839007388 */ /* 0x000fe80000000400 */
[----:B------:R-:W-:Y:S04]  /*6040*/  STS.U16 [R57+0x2e700], R190 ;  /* 0x02e700be39007388 */ /* 0x000fe80000000400 */
[----:B------:R-:W-:Y:S04]  /*6050*/  STS.U16 [R57+0x2eb00], R186 ;  /* 0x02eb00ba39007388 */ /* 0x000fe80000000400 */
[----:B------:R-:W-:Y:S04]  /*6060*/  STS.U16 [R57+0x2ef00], R6 ;  /* 0x02ef000639007388 */ /* 0x000fe80000000400 */
[----:B------:R-:W-:Y:S04]  /*6070*/  STS.U16 [R57+0x2f300], R192 ;  /* 0x02f300c039007388 */ /* 0x000fe80000000400 */
[----:B------:R0:W-:Y:S04]  /*6080*/  STS.U16 [R57+0x2f700], R140 ;  /* 0x02f7008c39007388 */ /* 0x0001e80000000400 */
[----:B------:R1:W-:Y:S01]  /*6090*/  STS.U16 [R57+0x2fb00], R4 ;  /* 0x02fb000439007388 */ /* 0x0003e20000000400 */
[----:B0-----:R-:W-:-:S02]  /*60a0*/  CS2R R140, SRZ ;  /* 0x00000000008c7805 */ /* 0x001fc4000001ff00 */
[----:B-1----:R-:W-:Y:S01]  /*60b0*/  CS2R R56, SRZ ;  /* 0x0000000000387805 */ /* 0x002fe2000001ff00 */
[----:B------:R-:W-:Y:S06]  /*60c0*/  @!P0 BRA `(.L_x_0) ;  /* 0x000002a000ec8947 */ /* 0x000fec0003800000 */
[----:B------:R-:W0:Y:S01]  /*60d0*/  LDC.64 R2, c[0x0][0x260] ;  /* 0x00009800ff027b82 */ /* 0x000e220000000a00 */
[----:B------:R-:W1:Y:S01]  /*60e0*/  S2R R249, SR_CTAID.Y ;  /* 0x0000000000f97919 */ /* 0x000e620000002600 */
[----:B------:R-:W-:Y:S02]  /*60f0*/  IADD3 R0, R20, 0x20000, RZ ;  /* 0x0002000014007810 */ /* 0x000fe40007ffe0ff */
[----:B------:R-:W-:Y:S02]  /*6100*/  CS2R R24, SRZ ;  /* 0x0000000000187805 */ /* 0x000fe4000001ff00 */
[----:B------:R-:W-:Y:S02]  /*6110*/  SHF.R.U32.HI R4, RZ, 0x4, R20 ;  /* 0x00000004ff047819 */ /* 0x000fe40000011614 */
[----:B------:R-:W-:Y:S02]  /*6120*/  CS2R R26, SRZ ;  /* 0x00000000001a7805 */ /* 0x000fe4000001ff00 */
[----:B------:R-:W-:-:S02]  /*6130*/  SHF.R.U32.HI R5, RZ, 0x4, R0 ;  /* 0x00000004ff057819 */ /* 0x000fc40000011600 */
[----:B------:R-:W-:Y:S01]  /*6140*/  CS2R R28, SRZ ;  /* 0x00000000001c7805 */ /* 0x000fe2000001ff00 */
[----:B------:R-:W2:Y:S01]  /*6150*/  LDC R8, c[0x0][0x258] ;  /* 0x00009600ff087b82 */ /* 0x000ea20000000800 */
[----:B------:R-:W-:Y:S02]  /*6160*/  SGXT.U32 R0, R4, 0xe ;  /* 0x0000000e0400781a */ /* 0x000fe40000000000 */
[----:B------:R-:W-:Y:S02]  /*6170*/  CS2R R30, SRZ ;  /* 0x00000000001e7805 */ /* 0x000fe4000001ff00 */
[----:B------:R-:W-:Y:S02]  /*6180*/  SGXT.U32 R15, R5, 0xe ;  /* 0x0000000e050f781a */ /* 0x000fe40000000000 */
[----:B------:R-:W-:Y:S02]  /*6190*/  CS2R R32, SRZ ;  /* 0x0000000000207805 */ /* 0x000fe4000001ff00 */
[----:B------:R-:W-:-:S02]  /*61a0*/  IADD3 R6, P1, R0, 0x2, RZ ;  /* 0x0000000200067810 */ /* 0x000fc40007f3e0ff */
[----:B------:R-:W-:Y:S02]  /*61b0*/  CS2R R34, SRZ ;  /* 0x0000000000227805 */ /* 0x000fe4000001ff00 */
[----:B------:R-:W-:Y:S01]  /*61c0*/  MOV R4, RZ ;  /* 0x000000ff00047202 */ /* 0x000fe20000000f00 */
[----:B------:R-:W3:Y:S01]  /*61d0*/  LDC.64 R12, c[0x0][0x220] ;  /* 0x00008800ff0c7b82 */ /* 0x000ee20000000a00 */
[----:B------:R-:W-:Y:S02]  /*61e0*/  IADD3 R5, P0, R15, 0x80, RZ ;  /* 0x000000800f057810 */ /* 0x000fe40007f1e0ff */
[----:B------:R-:W-:Y:S02]  /*61f0*/  CS2R R36, SRZ ;  /* 0x0000000000247805 */ /* 0x000fe4000001ff00 */
[----:B------:R-:W-:Y:S02]  /*6200*/  R2UR UR6, R0 ;  /* 0x00000000000672ca */ /* 0x000fe400000e0000 */
[----:B------:R-:W-:-:S02]  /*6210*/  CS2R R38, SRZ ;  /* 0x0000000000267805 */ /* 0x000fc4000001ff00 */
[----:B------:R-:W-:Y:S02]  /*6220*/  R2UR UR10, R6 ;  /* 0x00000000060a72ca */ /* 0x000fe400000e0000 */
[----:B------:R-:W-:Y:S02]  /*6230*/  CS2R R40, SRZ ;  /* 0x0000000000287805 */ /* 0x000fe4000001ff00 */
[----:B------:R-:W-:Y:S01]  /*6240*/  IADD3.X R4, R4, 0x40000040, RZ, P1, !PT ;  /* 0x4000004004047810 */ /* 0x000fe20000ffe4ff */
[----:B0-----:R0:W-:Y:S01]  /*6250*/  STL [R1+0x19ac], R3 ;  /* 0x0019ac0301007387 */ /* 0x0011e20000100800 */
[----:B------:R-:W-:Y:S01]  /*6260*/  MOV R7, R2 ;  /* 0x0000000200077202 */ /* 0x000fe20000000f00 */
[----:B------:R-:W4:Y:S01]  /*6270*/  LDC.64 R10, c[0x0][0x218] ;  /* 0x00008600ff0a7b82 */ /* 0x000f220000000a00 */
[----:B------:R-:W-:Y:S02]  /*6280*/  MOV R14, R3 ;  /* 0x00000003000e7202 */ /* 0x000fe40000000f00 */
[----:B------:R-:W-:-:S02]  /*6290*/  CS2R R42, SRZ ;  /* 0x00000000002a7805 */ /* 0x000fc4000001ff00 */
[----:B------:R-:W-:Y:S02]  /*62a0*/  R2UR UR8, R5 ;  /* 0x00000000050872ca */ /* 0x000fe400000e0000 */
[----:B------:R-:W-:Y:S02]  /*62b0*/  CS2R R44, SRZ ;  /* 0x00000000002c7805 */ /* 0x000fe4000001ff00 */
[----:B------:R-:W-:Y:S01]  /*62c0*/  R2UR UR11, R4 ;  /* 0x00000000040b72ca */ /* 0x000fe200000e0000 */
[----:B------:R-:W-:Y:S01]  /*62d0*/  IMAD R6, R9, R14, RZ ;  /* 0x0000000e09067224 */ /* 0x000fe200078e02ff */
[----:B------:R-:W-:Y:S01]  /*62e0*/  MOV R17, 0x3f800000 ;  /* 0x3f80000000117802 */ /* 0x000fe20000000f00 */
[----:B0-----:R-:W0:Y:S01]  /*62f0*/  LDC.64 R2, c[0x0][0x250] ;  /* 0x00009400ff027b82 */ /* 0x001e220000000a00 */
[----:B-1----:R-:W-:Y:S01]  /*6300*/  IMAD R0, R249, R7, RZ ;  /* 0x00000007f9007224 */ /* 0x002fe200078e02ff */
[----:B------:R-:W-:Y:S01]  /*6310*/  MOV R7, RZ ;  /* 0x000000ff00077202 */ /* 0x000fe20000000f00 */
[----:B--2---:R-:W-:Y:S01]  /*6320*/  IMAD R5, R9, R8, RZ ;  /* 0x0000000809057224 */ /* 0x004fe200078e02ff */
[----:B------:R-:W-:Y:S01]  /*6330*/  SHF.L.U32 R14, R6, 0x1, RZ ;  /* 0x00000001060e7819 */ /* 0x000fe200000006ff */
[C---:B------:R-:W-:Y:S01]  /*6340*/  IMAD.HI R4, R0.reuse, 0x2, RZ ;  /* 0x0000000200047827 */ /* 0x040fe200078e02ff */
[----:B------:R-:W-:-:S02]  /*6350*/  SHF.L.U32 R15, R0, 0x1, RZ ;  /* 0x00000001000f7819 */ /* 0x000fc400000006ff */
[----:B------:R-:W-:Y:S02]  /*6360*/  CS2R R46, SRZ ;  /* 0x00000000002e7805 */ /* 0x000fe4000001ff00 */
[----:B------:R-:W-:Y:S01]  /*6370*/  IADD3.X R7, R7, 0x40000040, RZ, P0, !PT ;  /* 0x4000004007077810 */ /* 0x000fe200007fe4ff */
[----:B------:R-:W-:Y:S01]  /*6380*/  IMAD R0, R8, 0x80, R5 ;  /* 0x0000008008007824 */ /* 0x000fe200078e0205 */
[----:B---3--:R-:W-:Y:S01]  /*6390*/  IADD3 R14, P1, P2, R14, R12, R15 ;  /* 0x0000000c0e0e7210 */ /* 0x008fe20007a3e00f */
[----:B------:R-:W-:Y:S01]  /*63a0*/  IMAD.HI R6, R6, 0x2, RZ ;  /* 0x0000000206067827 */ /* 0x000fe200078e02ff */
[----:B------:R-:W-:Y:S01]  /*63b0*/  R2UR UR9, R7 ;  /* 0x00000000070972ca */ /* 0x000fe200000e0000 */
[----:B------:R-:W1:Y:S01]  /*63c0*/  LDC R133, c[0x0][0x268] ;  /* 0x00009a00ff857b82 */ /* 0x000e620000000800 */
[----:B------:R-:W-:Y:S02]  /*63d0*/  LEA R9, R8, R0, 0x7 ;  /* 0x0000000008097211 */ /* 0x000fe400078e38ff */
[----:B------:R-:W-:-:S02]  /*63e0*/  CS2R R48, SRZ ;  /* 0x0000000000307805 */ /* 0x000fc4000001ff00 */
[----:B------:R-:W-:Y:S02]  /*63f0*/  IADD3.X R15, R6, R13, R4, P1, P2 ;  /* 0x0000000d060f7210 */ /* 0x000fe40000fe4404 */
[----:B------:R-:W-:Y:S02]  /*6400*/  CS2R R50, SRZ ;  /* 0x0000000000327805 */ /* 0x000fe4000001ff00 */
[----:B------:R-:W-:Y:S02]  /*6410*/  LOP3.LUT R251, R251, 0x3f, RZ, 0xc0, !PT ;  /* 0x0000003ffbfb7812 */ /* 0x000fe400078ec0ff */
[----:B------:R-:W-:Y:S02]  /*6420*/  CS2R R52, SRZ ;  /* 0x0000000000347805 */ /* 0x000fe4000001ff00 */
[----:B------:R-:W-:Y:S01]  /*6430*/  CS2R R54, SRZ ;  /* 0x0000000000367805 */ /* 0x000fe2000001ff00 */
[----:B------:R-:W2:Y:S01]  /*6440*/  LDC R135, c[0x0][0x268] ;  /* 0x00009a00ff877b82 */ /* 0x000ea20000000800 */
[----:B------:R-:W-:-:S02]  /*6450*/  SHF.L.U32 R251, R251, 0x1, RZ ;  /* 0x00000001fbfb7819 */ /* 0x000fc400000006ff */
[----:B------:R-:W-:Y:S01]  /*6460*/  CS2R R56, SRZ ;  /* 0x0000000000387805 */ /* 0x000fe2000001ff00 */
[----:B0-----:R-:W-:Y:S01]  /*6470*/  IMAD R2, R249, R2, RZ ;  /* 0x00000002f9027224 */ /* 0x001fe200078e02ff */
[----:B------:R-:W-:Y:S02]  /*6480*/  CS2R R58, SRZ ;  /* 0x00000000003a7805 */ /* 0x000fe4000001ff00 */
[----:B------:R-:W-:Y:S02]  /*6490*/  LEA R16, R16, R251, 0x9 ;  /* 0x000000fb10107211 */ /* 0x000fe400078e48ff */
[----:B------:R-:W-:Y:S02]  /*64a0*/  CS2R R60, SRZ ;  /* 0x00000000003c7805 */ /* 0x000fe4000001ff00 */
[----:B------:R-:W-:Y:S02]  /*64b0*/  CS2R R62, SRZ ;  /* 0x00000000003e7805 */ /* 0x000fe4000001ff00 */
[C---:B----4-:R-:W-:Y:S01]  /*64c0*/  LEA R10, P0, R2.reuse, R10, 0x1 ;  /* 0x0000000a020a7211 */ /* 0x050fe200078008ff */
[----:B------:R-:W0:Y:S08]  /*64d0*/  LDC R138, c[0x0][0x268] ;  /* 0x00009a00ff8a7b82 */ /* 0x000e300000000800 */
[----:B------:R-:W3:Y:S01]  /*64e0*/  LDC R150, c[0x0][0x268] ;  /* 0x00009a00ff967b82 */ /* 0x000ee20000000800 */
[----:B------:R-:W-:Y:S01]  /*64f0*/  LEA.HI.X.SX32 R11, R2, R11, 0x1, P0 ;  /* 0x0000000b020b7211 */ /* 0x000fe200000f0eff */
[----:B-1----:R-:W-:Y:S01]  /*6500*/  IMAD R105, R133, 0xfc, RZ ;  /* 0x000000fc85697824 */ /* 0x002fe200078e02ff */
[----:B------:R-:W-:-:S02]  /*6510*/  LEA R4, P0, R5, R10, 0x1 ;  /* 0x0000000a05047211 */ /* 0x000fc400078008ff */
[----:B------:R-:W-:Y:S02]  /*6520*/  CS2R R64, SRZ ;  /* 0x0000000000407805 */ /* 0x000fe4000001ff00 */
[----:B------:R-:W-:Y:S02]  /*6530*/  LEA R2, R8, R9, 0x7 ;  /* 0x0000000908027211 */ /* 0x000fe400078e38ff */
[----:B------:R-:W-:Y:S02]  /*6540*/  CS2R R66, SRZ ;  /* 0x0000000000427805 */ /* 0x000fe4000001ff00 */
[-C--:B------:R-:W-:Y:S01]  /*6550*/  LEA R6, P1, R0, R10.reuse, 0x1 ;  /* 0x0000000a00067211 */ /* 0x080fe200078208ff */
[----:B--2---:R-:W-:Y:S01]  /*6560*/  IMAD R104, R135, 0x1f8, RZ ;  /* 0x000001f887687824 */ /* 0x004fe200078e02ff */
[----:B------:R-:W-:Y:S01]  /*6570*/  LEA R8, P2, R9, R10, 0x1 ;  /* 0x0000000a09087211 */ /* 0x000fe200078408ff */
[----:B------:R-:W1:Y:S01]  /*6580*/  LDC R110, c[0x0][0x268] ;  /* 0x00009a00ff6e7b82 */ /* 0x000e620000000800 */
[----:B------:R-:W-:-:S02]  /*6590*/  LEA.HI.X.SX32 R5, R5, R11, 0x1, P0 ;  /* 0x0000000b05057211 */ /* 0x000fc400000f0eff */
[----:B------:R-:W-:Y:S02]  /*65a0*/  CS2R R68, SRZ ;  /* 0x0000000000447805 */ /* 0x000fe4000001ff00 */
[-C--:B------:R-:W-:Y:S02]  /*65b0*/  LEA.HI.X.SX32 R7, R0, R11.reuse, 0x1, P1 ;  /* 0x0000000b00077211 */ /* 0x080fe400008f0eff */
[----:B------:R-:W-:Y:S02]  /*65c0*/  CS2R R70, SRZ ;  /* 0x0000000000467805 */ /* 0x000fe4000001ff00 */
[-C--:B------:R-:W-:Y:S01]  /*65d0*/  LEA.HI.X.SX32 R9, R9, R11.reuse, 0x1, P2 ;  /* 0x0000000b09097211 */ /* 0x080fe200010f0eff */
[----:B------:R-:W-:Y:S01]  /*65e0*/  STL.64 [R1+0x19b8], R4 ;  /* 0x0019b80401007387 */ /* 0x000fe20000100a00 */
[----:B------:R-:W-:Y:S01]  /*65f0*/  LEA R10, P3, R2, R10, 0x1 ;  /* 0x0000000a020a7211 */ /* 0x000fe200078608ff */
[----:B0-----:R-:W-:Y:S01]  /*6600*/  IMAD R106, R138, 0x1fa, RZ ;  /* 0x000001fa8a6a7824 */ /* 0x001fe200078e02ff */
[----:B------:R-:W-:Y:S01]  /*6610*/  MOV R0, 0xff800000 ;  /* 0xff80000000007802 */ /* 0x000fe20000000f00 */
[----:B------:R-:W-:Y:S01]  /*6620*/  STL [R1+0x19e8], R5 ;  /* 0x0019e80501007387 */ /* 0x000fe20000100800 */
[----:B------:R-:W-:Y:S01]  /*6630*/  LEA.HI.X.SX32 R11, R2, R11, 0x1, P3 ;  /* 0x0000000b020b7211 */ /* 0x000fe200018f0eff */
[----:B------:R-:W0:Y:S01]  /*6640*/  LDC R164, c[0x0][0x268] ;  /* 0x00009a00ffa47b82 */ /* 0x000e220000000800 */
[----:B------:R-:W-:Y:S01]  /*6650*/  MOV R2, RZ ;  /* 0x000000ff00027202 */ /* 0x000fe20000000f00 */
[----:B------:R2:W-:Y:S01]  /*6660*/  STL.64 [R1+0x19c0], R6 ;  /* 0x0019c00601007387 */ /* 0x0005e20000100a00 */
[----:B---3--:R-:W-:-:S05]  /*6670*/  IMAD R109, R150, 0x1fe, RZ ;  /* 0x000001fe966d7824 */ /* 0x008fca00078e02ff */
[----:B------:R-:W3:Y:S01]  /*6680*/  LDC R126, c[0x0][0x268] ;  /* 0x00009a00ff7e7b82 */ /* 0x000ee20000000800 */
[----:B------:R4:W-:Y:S07]  /*6690*/  STL.64 [R1+0x19c8], R8 ;  /* 0x0019c80801007387 */ /* 0x0009ee0000100a00 */
[----:B------:R-:W2:Y:S01]  /*66a0*/  LDC R103, c[0x0][0x268] ;  /* 0x00009a00ff677b82 */ /* 0x000ea20000000800 */
[----:B------:R4:W-:Y:S01]  /*66b0*/  STL.64 [R1+0x19d0], R10 ;  /* 0x0019d00a01007387 */ /* 0x0009e20000100a00 */
[----:B-1----:R-:W-:-:S06]  /*66c0*/  IMAD R94, R110, 0x1ee, RZ ;  /* 0x000001ee6e5e7824 */ /* 0x002fcc00078e02ff */
[----:B------:R-:W1:Y:S01]  /*66d0*/  LDC R132, c[0x0][0x268] ;  /* 0x00009a00ff847b82 */ /* 0x000e620000000800 */
[----:B0-----:R-:W-:-:S07]  /*66e0*/  IMAD R110, R164, 0x102, RZ ;  /* 0x00000102a46e7824 */ /* 0x001fce00078e02ff */
[----:B------:R-:W0:Y:S01]  /*66f0*/  LDC R186, c[0x0][0x268] ;  /* 0x00009a00ffba7b82 */ /* 0x000e220000000800 */
[----:B---3--:R-:W-:-:S07]  /*6700*/  IMAD R102, R126, 0x1f6, RZ ;  /* 0x000001f67e667824 */ /* 0x008fce00078e02ff */
[----:B------:R-:W3:Y:S01]  /*6710*/  LDC R83, c[0x0][0x268] ;  /* 0x00009a00ff537b82 */ /* 0x000ee20000000800 */
[----:B--2---:R-:W-:-:S07]  /*6720*/  IMAD R91, R103, 0x1ea, RZ ;  /* 0x000001ea675b7824 */ /* 0x004fce00078e02ff */
[----:B------:R-:W2:Y:S01]  /*6730*/  LDC R85, c[0x0][0x268] ;  /* 0x00009a00ff557b82 */ /* 0x000ea20000000800 */
[----:B-1----:R-:W-:-:S07]  /*6740*/  IMAD R103, R132, 0x7e, RZ ;  /* 0x0000007e84677824 */ /* 0x002fce00078e02ff */
        /* <DEDUP_REMOVED lines=165> */
[----:B--2---:R-:W-:-:S07]  /*71a0*/  IMAD.SHL.U32 R225, R225, 0x4, RZ ;  /* 0x00000004e1e17824 */ /* 0x004fce00078e00ff */
[----:B------:R-:W2:Y:S01]  /*71b0*/  LDC R238, c[0x0][0x268] ;  /* 0x00009a00ffee7b82 */ /* 0x000ea20000000800 */
[----:B-1----:R-:W-:-:S07]  /*71c0*/  SHF.L.U32 R227, R227, 0x3, RZ ;  /* 0x00000003e3e37819 */ /* 0x002fce00000006ff */
[----:B------:R-:W1:Y:S01]  /*71d0*/  LDC R22, c[0x0][0x268] ;  /* 0x00009a00ff167b82 */ /* 0x000e620000000800 */
[----:B0-----:R-:W-:-:S07]  /*71e0*/  SHF.L.U32 R232, R232, 0x4, RZ ;  /* 0x00000004e8e87819 */ /* 0x001fce00000006ff */
[----:B------:R-:W0:Y:S01]  /*71f0*/  LDC R229, c[0x0][0x268] ;  /* 0x00009a00ffe57b82 */ /* 0x000e220000000800 */
[----:B---3--:R-:W-:-:S07]  /*7200*/  SHF.L.U32 R234, R234, 0x5, RZ ;  /* 0x00000005eaea7819 */ /* 0x008fce00000006ff */
[----:B------:R-:W3:Y:S01]  /*7210*/  LDC R21, c[0x0][0x268] ;  /* 0x00009a00ff157b82 */ /* 0x000ee20000000800 */
[----:B--2---:R-:W-:-:S07]  /*7220*/  SHF.L.U32 R238, R238, 0x6, RZ ;  /* 0x00000006eeee7819 */ /* 0x004fce00000006ff */
[----:B------:R-:W2:Y:S01]  /*7230*/  LDC R240, c[0x0][0x268] ;  /* 0x00009a00fff07b82 */ /* 0x000ea20000000800 */
[----:B-1----:R-:W-:-:S07]  /*7240*/  IMAD R22, R22, 0xec, RZ ;  /* 0x000000ec16167824 */ /* 0x002fce00078e02ff */
[----:B------:R-:W1:Y:S01]  /*7250*/  LDC R242, c[0x0][0x268] ;  /* 0x00009a00fff27b82 */ /* 0x000e620000000800 */
[----:B0-----:R-:W-:-:S07]  /*7260*/  IMAD R229, R229, 0x3b0, RZ ;  /* 0x000003b0e5e57824 */ /* 0x001fce00078e02ff */
[----:B------:R-:W0:Y:S01]  /*7270*/  LDC R236, c[0x0][0x268] ;  /* 0x00009a00ffec7b82 */ /* 0x000e220000000800 */
[----:B---3--:R-:W-:-:S07]  /*7280*/  IMAD R21, R21, 0x1d8, RZ ;  /* 0x000001d815157824 */ /* 0x008fce00078e02ff */
[----:B------:R-:W3:Y:S01]  /*7290*/  LDC R23, c[0x0][0x268] ;  /* 0x00009a00ff177b82 */ /* 0x000ee20000000800 */
[----:B--2---:R-:W-:-:S07]  /*72a0*/  SHF.L.U32 R240, R240, 0x7, RZ ;  /* 0x00000007f0f07819 */ /* 0x004fce00000006ff */
[----:B------:R-:W2:Y:S01]  /*72b0*/  LDC R77, c[0x0][0x268] ;  /* 0x00009a00ff4d7b82 */ /* 0x000ea20000000800 */
[----:B-1----:R-:W-:-:S07]  /*72c0*/  IMAD R242, R242, 0x3b, RZ ;  /* 0x0000003bf2f27824 */ /* 0x002fce00078e02ff */
[----:B------:R-:W1:Y:S01]  /*72d0*/  LDC R252, c[0x0][0x268] ;  /* 0x00009a00fffc7b82 */ /* 0x000e620000000800 */
[----:B0-----:R-:W-:-:S07]  /*72e0*/  IMAD R236, R236, 0x3b4, RZ ;  /* 0x000003b4ecec7824 */ /* 0x001fce00078e02ff */
[----:B------:R-:W0:Y:S01]  /*72f0*/  LDC R246, c[0x0][0x268] ;  /* 0x00009a00fff67b82 */ /* 0x000e220000000800 */
[----:B---3--:R-:W-:Y:S01]  /*7300*/  IMAD R23, R23, 0x1da, RZ ;  /* 0x000001da17177824 */ /* 0x008fe200078e02ff */
[----:B------:R-:W-:Y:S01]  /*7310*/  UIADD3.64 UR4, UR10, 0x2, URZ ;  /* 0x000000020a047897 */ /* 0x000fe2000fffe03f */
[C---:B------:R-:W-:Y:S01]  /*7320*/  LOP3.LUT R19, R16.reuse, 0x40, RZ, 0x3c, !PT ;  /* 0x0000004010137812 */ /* 0x040fe200078e3cff */
[----:B------:R-:W-:Y:S01]  /*7330*/  UIADD3.64 UR12, UR10, 0x4, URZ ;  /* 0x000000040a0c7897 */ /* 0x000fe2000fffe03f */
[----:B------:R-:W-:Y:S02]  /*7340*/  LOP3.LUT R18, R16, 0x50, RZ, 0x3c, !PT ;  /* 0x0000005010127812 */ /* 0x000fe400078e3cff */
[----:B------:R-:W-:Y:S02]  /*7350*/  CS2R R72, SRZ ;  /* 0x0000000000487805 */ /* 0x000fe4000001ff00 */
[----:B------:R-:W-:Y:S01]  /*7360*/  CS2R R74, SRZ ;  /* 0x00000000004a7805 */ /* 0x000fe2000001ff00 */
[----:B------:R-:W3:Y:S01]  /*7370*/  LDC R6, c[0x0][0x268] ;  /* 0x00009a00ff067b82 */ /* 0x000ee20000000800 */
[----:B--2---:R-:W-:Y:S01]  /*7380*/  IMAD R77, R77, 0xee, RZ ;  /* 0x000000ee4d4d7824 */ /* 0x004fe200078e02ff */
[----:B------:R-:W-:-:S06]  /*7390*/  UMOV UR7, 0x40000040 ;  /* 0x4000004000077882 */ /* 0x000fcc0000000000 */
[----:B----4-:R-:W2:Y:S01]  /*73a0*/  LDC R9, c[0x0][0x268] ;  /* 0x00009a00ff097b82 */ /* 0x010ea20000000800 */
[----:B-1----:R-:W-:-:S07]  /*73b0*/  IMAD R252, R252, 0xed, RZ ;  /* 0x000000edfcfc7824 */ /* 0x002fce00078e02ff */
[----:B------:R-:W2:Y:S01]  /*73c0*/  LDC R8, c[0x0][0x268] ;  /* 0x00009a00ff087b82 */ /* 0x000ea20000000800 */
[----:B0-----:R-:W-:-:S07]  /*73d0*/  IMAD R246, R246, 0x3b8, RZ ;  /* 0x000003b8f6f67824 */ /* 0x001fce00078e02ff */
[----:B------:R-:W0:Y:S01]  /*73e0*/  LDC R4, c[0x0][0x268] ;  /* 0x00009a00ff047b82 */ /* 0x000e220000000800 */
[----:B---3--:R-:W-:Y:S07]  /*73f0*/  STL [R1+0x19fc], R6 ;  /* 0x0019fc0601007387 */ /* 0x008fee0000100800 */
[----:B------:R-:W1:Y:S08]  /*7400*/  LDC R10, c[0x0][0x268] ;  /* 0x00009a00ff0a7b82 */ /* 0x000e700000000800 */
[----:B------:R-:W3:Y:S01]  /*7410*/  LDC R7, c[0x0][0x268] ;  /* 0x00009a00ff077b82 */ /* 0x000ee20000000800 */
[----:B--2---:R-:W-:Y:S07]  /*7420*/  STL.64 [R1+0x1a00], R8 ;  /* 0x001a000801007387 */ /* 0x004fee0000100a00 */
[----:B------:R-:W2:Y:S01]  /*7430*/  LDC R11, c[0x0][0x268] ;  /* 0x00009a00ff0b7b82 */ /* 0x000ea20000000800 */
[----:B0-----:R-:W-:Y:S07]  /*7440*/  STL [R1+0x19f8], R4 ;  /* 0x0019f80401007387 */ /* 0x001fee0000100800 */
[----:B------:R-:W0:Y:S01]  /*7450*/  LDC R5, c[0x0][0x268] ;  /* 0x00009a00ff057b82 */ /* 0x000e220000000800 */
[----:B------:R-:W-:Y:S01]  /*7460*/  STL [R1+0x9a0], R17 ;  /* 0x0009a01101007387 */ /* 0x000fe20000100800 */
[----:B-1----:R-:W-:Y:S01]  /*7470*/  IMAD R243, R10, 0x56, RZ ;  /* 0x000000560af37824 */ /* 0x002fe200078e02ff */
[----:B------:R-:W-:-:S02]  /*7480*/  IADD3 R10, P3, R139, R14, RZ ;  /* 0x0000000e8b0a7210 */ /* 0x000fc40007f7e0ff */
[----:B------:R1:W-:Y:S03]  /*7490*/  STL.64 [R1+0x19d8], R2 ;  /* 0x0019d80201007387 */ /* 0x0003e60000100a00 */
[----:B------:R-:W4:Y:S01]  /*74a0*/  LDC R12, c[0x0][0x268] ;  /* 0x00009a00ff0c7b82 */ /* 0x000f220000000800 */
[----:B------:R-:W-:Y:S01]  /*74b0*/  STL [R1+0x99c], R0 ;  /* 0x00099c0001007387 */ /* 0x000fe20000100800 */
[----:B---3--:R-:W-:-:S06]  /*74c0*/  IMAD R247, R7, 0x15a, RZ ;  /* 0x0000015a07f77824 */ /* 0x008fcc00078e02ff */
[----:B------:R-:W3:Y:S01]  /*74d0*/  LDC R13, c[0x0][0x268] ;  /* 0x00009a00ff0d7b82 */ /* 0x000ee20000000800 */
[----:B-1----:R-:W-:Y:S01]  /*74e0*/  MOV R3, 0xff800000 ;  /* 0xff80000000037802 */ /* 0x002fe20000000f00 */
[----:B--2---:R-:W-:Y:S01]  /*74f0*/  IMAD R241, R11, 0x156, RZ ;  /* 0x000001560bf17824 */ /* 0x004fe200078e02ff */
[----:B------:R-:W-:Y:S02]  /*7500*/  MOV R2, 0x3f800000 ;  /* 0x3f80000000027802 */ /* 0x000fe40000000f00 */
[----:B------:R-:W-:Y:S01]  /*7510*/  LEA.HI.X.SX32 R11, R165, R15, 0x1, P3 ;  /* 0x0000000fa50b7211 */ /* 0x000fe200018f0eff */
[----:B------:R1:W-:Y:S02]  /*7520*/  STL [R1+0x998], R3 ;  /* 0x0009980301007387 */ /* 0x0003e40000100800 */
[----:B------:R-:W2:Y:S01]  /*7530*/  LDC R249, c[0x0][0x268] ;  /* 0x00009a00fff97b82 */ /* 0x000ea20000000800 */
[----:B0-----:R-:W-:Y:S01]  /*7540*/  IMAD R250, R5, 0x15c, RZ ;  /* 0x0000015c05fa7824 */ /* 0x001fe200078e02ff */
[----:B------:R-:W-:Y:S01]  /*7550*/  STL [R1+0x994], RZ ;  /* 0x000994ff01007387 */ /* 0x000fe20000100800 */
[----:B------:R-:W-:Y:S01]  /*7560*/  UIADD3.64 UR4, UR10, 0x3fe, URZ ;  /* 0x000003fe0a047897 */ /* 0x000fe2000fffe03f */
[----:B------:R-:W-:-:S02]  /*7570*/  LOP3.LUT R17, R16, 0x60, RZ, 0x3c, !PT ;  /* 0x0000006010117812 */ /* 0x000fc400078e3cff */
[----:B------:R0:W-:Y:S01]  /*7580*/  STL [R1+0x9a4], R2 ;  /* 0x0009a40201007387 */ /* 0x0001e20000100800 */
[----:B------:R-:W-:Y:S01]  /*7590*/  UIADD3.64 UR12, UR10, 0x400, URZ ;  /* 0x000004000a0c7897 */ /* 0x000fe2000fffe03f */
[----:B-1----:R-:W1:Y:S01]  /*75a0*/  LDC R3, c[0x0][0x268] ;  /* 0x00009a00ff037b82 */ /* 0x002e620000000800 */
[----:B----4-:R-:W-:Y:S01]  /*75b0*/  SHF.L.U32 R12, R12, 0x1, RZ ;  /* 0x000000010c0c7819 */ /* 0x010fe200000006ff */
[----:B------:R-:W-:Y:S01]  /*75c0*/  STL [R1], RZ ;  /* 0x000000ff01007387 */ /* 0x000fe20000100800 */
[----:B------:R-:W-:Y:S01]  /*75d0*/  UIADD3.64 UR16, UR10, 0x1bfe, URZ ;  /* 0x00001bfe0a107897 */ /* 0x000fe2000fffe03f */
[----:B------:R-:W-:Y:S02]  /*75e0*/  LOP3.LUT R16, R16, 0x70, RZ, 0x3c, !PT ;  /* 0x0000007010107812 */ /* 0x000fe400078e3cff */
[----:B------:R-:W-:Y:S01]  /*75f0*/  STL [R1+0x4], RZ ;  /* 0x000004ff01007387 */ /* 0x000fe20000100800 */
[----:B------:R-:W-:Y:S01]  /*7600*/  MOV R0, RZ ;  /* 0x000000ff00007202 */ /* 0x000fe20000000f00 */
[----:B0-----:R-:W0:Y:S01]  /*7610*/  LDC R2, c[0x0][0x268] ;  /* 0x00009a00ff027b82 */ /* 0x001e220000000800 */
[----:B---3--:R-:W-:Y:S01]  /*7620*/  IMAD R13, R13, 0x76, RZ ;  /* 0x000000760d0d7824 */ /* 0x008fe200078e02ff */
[----:B------:R-:W-:Y:S01]  /*7630*/  STL [R1+0x8], RZ ;  /* 0x000008ff01007387 */ /* 0x000fe20000100800 */
[----:B------:R-:W-:-:S02]  /*7640*/  IADD3 R19, R20, R19, RZ ;  /* 0x0000001314137210 */ /* 0x000fc40007ffe0ff */
[----:B------:R-:W-:Y:S01]  /*7650*/  IADD3 R18, R20, R18, RZ ;  /* 0x0000001214127210 */ /* 0x000fe20007ffe0ff */
[----:B------:R-:W-:Y:S02]  /*7660*/  STL [R1+0xc], RZ ;  /* 0x00000cff01007387 */ /* 0x000fe40000100800 */
[----:B------:R-:W3:Y:S01]  /*7670*/  LDC R8, c[0x0][0x268] ;  /* 0x00009a00ff087b82 */ /* 0x000ee20000000800 */
[----:B--2---:R-:W-:Y:S01]  /*7680*/  IMAD R249, R249, 0x3bc, RZ ;  /* 0x000003bcf9f97824 */ /* 0x004fe200078e02ff */
[----:B------:R-:W-:Y:S06]  /*7690*/  STL [R1+0x10], RZ ;  /* 0x000010ff01007387 */ /* 0x000fec0000100800 */
[----:B------:R-:W2:Y:S01]  /*76a0*/  LDC R6, c[0x0][0x268] ;  /* 0x00009a00ff067b82 */ /* 0x000ea20000000800 */
[----:B-1----:R-:W-:Y:S01]  /*76b0*/  IMAD R127, R3, 0x114, RZ ;  /* 0x00000114037f7824 */ /* 0x002fe200078e02ff */
[----:B------:R-:W-:Y:S06]  /*76c0*/  STL [R1+0x14], RZ ;  /* 0x000014ff01007387 */ /* 0x000fec0000100800 */
[----:B------:R-:W1:Y:S01]  /*76d0*/  LDC R9, c[0x0][0x268] ;  /* 0x00009a00ff097b82 */ /* 0x000e620000000800 */
[----:B0-----:R-:W-:Y:S01]  /*76e0*/  IMAD R126, R2, 0x8a, RZ ;  /* 0x0000008a027e7824 */ /* 0x001fe200078e02ff */
[----:B------:R-:W-:Y:S06]  /*76f0*/  STL [R1+0x18], RZ ;  /* 0x000018ff01007387 */ /* 0x000fec0000100800 */
[----:B------:R-:W0:Y:S01]  /*7700*/  LDC R4, c[0x0][0x268] ;  /* 0x00009a00ff047b82 */ /* 0x000e220000000800 */
[----:B------:R-:W-:Y:S01]  /*7710*/  STL [R1+0x1c], RZ ;  /* 0x00001cff01007387 */ /* 0x000fe20000100800 */
[----:B---3--:R-:W-:Y:S01]  /*7720*/  IMAD R245, R8, 0x158, RZ ;  /* 0x0000015808f57824 */ /* 0x008fe200078e02ff */
[----:B------:R-:W-:-:S02]  /*7730*/  IADD3 R8, P1, R131, R14, RZ ;  /* 0x0000000e83087210 */ /* 0x000fc40007f3e0ff */
[----:B------:R-:W-:Y:S03]  /*7740*/  STL [R1+0x20], RZ ;  /* 0x000020ff01007387 */ /* 0x000fe60000100800 */
[----:B------:R-:W3:Y:S01]  /*7750*/  LDC R139, c[0x0][0x268] ;  /* 0x00009a00ff8b7b82 */ /* 0x000ee20000000800 */
[----:B------:R-:W-:Y:S01]  /*7760*/  STL [R1+0x24], RZ ;  /* 0x000024ff01007387 */ /* 0x000fe20000100800 */
[----:B--2---:R-:W-:Y:S01]  /*7770*/  IMAD R248, R6, 0xae, RZ ;  /* 0x000000ae06f87824 */ /* 0x004fe200078e02ff */
[----:B------:R-:W-:Y:S02]  /*7780*/  IADD3 R6, P0, R134, R14, RZ ;  /* 0x0000000e86067210 */ /* 0x000fe40007f1e0ff */
[----:B------:R-:W-:Y:S01]  /*7790*/  STL [R1+0x28], RZ ;  /* 0x000028ff01007387 */ /* 0x000fe20000100800 */
[----:B------:R-:W-:Y:S01]  /*77a0*/  UIADD3.64 UR4, UR10, 0x402, URZ ;  /* 0x000004020a047897 */ /* 0x000fe2000fffe03f */
[-C--:B------:R-:W-:Y:S01]  /*77b0*/  LEA.HI.X.SX32 R7, R157, R15.reuse, 0x1, P0 ;  /* 0x0000000f9d077211 */ /* 0x080fe200000f0eff */
[----:B------:R-:W2:Y:S01]  /*77c0*/  LDC R3, c[0x0][0x268] ;  /* 0x00009a00ff037b82 */ /* 0x000ea20000000800 */
[----:B------:R-:W-:Y:S01]  /*77d0*/  STL [R1+0x2c], RZ ;  /* 0x00002cff01007387 */ /* 0x000fe20000100800 */
[----:B-1----:R-:W-:Y:S01]  /*77e0*/  IMAD R244, R9, 0xac, RZ ;  /* 0x000000ac09f47824 */ /* 0x002fe200078e02ff */
[----:B------:R-:W-:-:S02]  /*77f0*/  LEA.HI.X.SX32 R9, R153, R15, 0x1, P1 ;  /* 0x0000000f99097211 */ /* 0x000fc400008f0eff */
[----:B------:R-:W-:Y:S01]  /*7800*/  STL [R1+0x30], RZ ;  /* 0x000030ff01007387 */ /* 0x000fe20000100800 */
[----:B------:R-:W-:Y:S01]  /*7810*/  UIADD3.64 UR12, UR10, 0x404, URZ ;  /* 0x000004040a0c7897 */ /* 0x000fe2000fffe03f */
[----:B------:R-:W-:Y:S01]  /*7820*/  IADD3 R17, R20, R17, RZ ;  /* 0x0000001114117210 */ /* 0x000fe20007ffe0ff */
[----:B------:R-:W1:Y:S01]  /*7830*/  LDC R2, c[0x0][0x268] ;  /* 0x00009a00ff027b82 */ /* 0x000e620000000800 */
[----:B------:R-:W-:Y:S01]  /*7840*/  STL [R1+0x34], RZ ;  /* 0x000034ff01007387 */ /* 0x000fe20000100800 */
[----:B0-----:R-:W-:Y:S01]  /*7850*/  IMAD R251, R4, 0x15e, RZ ;  /* 0x0000015e04fb7824 */ /* 0x001fe200078e02ff */
[----:B------:R-:W-:Y:S02]  /*7860*/  IADD3 R4, P6, R141, R14, RZ ;  /* 0x0000000e8d047210 */ /* 0x000fe40007fde0ff */
[----:B------:R-:W-:Y:S01]  /*7870*/  STL [R1+0x38], RZ ;  /* 0x000038ff01007387 */ /* 0x000fe20000100800 */
[----:B------:R-:W-:Y:S02]  /*7880*/  IADD3 R16, R20, R16, RZ ;  /* 0x0000001014107210 */ /* 0x000fe40007ffe0ff */
[----:B------:R-:W-:Y:S01]  /*7890*/  LEA.HI.X.SX32 R5, R169, R15, 0x1, P6 ;  /* 0x0000000fa9057211 */ /* 0x000fe200030f0eff */
[----:B------:R-:W-:Y:S01]  /*78a0*/  STL [R1+0x3c], RZ ;  /* 0x00003cff01007387 */ /* 0x000fe20000100800 */
[----:B------:R-:W0:Y:S03]  /*78b0*/  LDC R131, c[0x0][0x268] ;  /* 0x00009a00ff837b82 */ /* 0x000e260000000800 */
[----:B------:R-:W-:Y:S01]  /*78c0*/  STL [R1+0x40], RZ ;  /* 0x000040ff01007387 */ /* 0x000fe20000100800 */
[----:B--2---:R-:W-:-:S03]  /*78d0*/  IMAD R128, R3, 0x116, RZ ;  /* 0x0000011603807824 */ /* 0x004fc600078e02ff */
[----:B------:R-:W-:Y:S01]  /*78e0*/  STL [R1+0x44], RZ ;  /* 0x000044ff01007387 */ /* 0x000fe20000100800 */
[----:B------:R-:W2:Y:S03]  /*78f0*/  LDC R3, c[0x0][0x268] ;  /* 0x00009a00ff037b82 */ /* 0x000ea60000000800 */
[----:B------:R-:W-:Y:S01]  /*7900*/  STL [R1+0x48], RZ ;  /* 0x000048ff01007387 */ /* 0x000fe20000100800 */
[----:B-1----:R-:W-:-:S03]  /*7910*/  IMAD R132, R2, 0x8c, RZ ;  /* 0x0000008c02847824 */ /* 0x002fc600078e02ff */
[----:B------:R-:W-:Y:S01]  /*7920*/  STL [R1+0x4c], RZ ;  /* 0x00004cff01007387 */ /* 0x000fe20000100800 */
[----:B------:R-:W1:Y:S03]  /*7930*/  LDC R2, c[0x0][0x268] ;  /* 0x00009a00ff027b82 */ /* 0x000e660000000800 */
[----:B------:R-:W-:Y:S04]  /*7940*/  STL [R1+0x50], RZ ;  /* 0x000050ff01007387 */ /* 0x000fe80000100800 */
[----:B------:R-:W-:Y:S01]  /*7950*/  STL [R1+0x54], RZ ;  /* 0x000054ff01007387 */ /* 0x000fe20000100800 */
[----:B------:R-:W4:Y:S03]  /*7960*/  LDC R134, c[0x0][0x268] ;  /* 0x00009a00ff867b82 */ /* 0x000f260000000800 */
[----:B------:R-:W-:Y:S04]  /*7970*/  STL [R1+0x58], RZ ;  /* 0x000058ff01007387 */ /* 0x000fe80000100800 */
[----:B------:R-:W-:Y:S01]  /*7980*/  STL [R1+0x5c], RZ ;  /* 0x00005cff01007387 */ /* 0x000fe20000100800 */
[----:B--2---:R-:W-:-:S02]  /*7990*/  IMAD R133, R3, 0x118, RZ ;  /* 0x0000011803857824 */ /* 0x004fc400078e02ff */
[----:B------:R-:W2:Y:S01]  /*79a0*/  LDC R3, c[0x0][0x268] ;  /* 0x00009a00ff037b82 */ /* 0x000ea20000000800 */
[----:B------:R-:W-:Y:S04]  /*79b0*/  STL [R1+0x60], RZ ;  /* 0x000060ff01007387 */ /* 0x000fe80000100800 */
[----:B------:R-:W-:Y:S01]  /*79c0*/  STL [R1+0x64], RZ ;  /* 0x000064ff01007387 */ /* 0x000fe20000100800 */
[----:B-1----:R-:W-:Y:S02]  /*79d0*/  IMAD R137, R2, 0x8e, RZ ;  /* 0x0000008e02897824 */ /* 0x002fe400078e02ff */
[----:B------:R-:W1:Y:S01]  /*79e0*/  LDC R2, c[0x0][0x268] ;  /* 0x00009a00ff027b82 */ /* 0x000e620000000800 */
[----:B------:R-:W-:Y:S04]  /*79f0*/  STL [R1+0x68], RZ ;  /* 0x000068ff01007387 */ /* 0x000fe80000100800 */
[----:B------:R-:W-:Y:S04]  /*7a00*/  STL [R1+0x6c], RZ ;  /* 0x00006cff01007387 */ /* 0x000fe80000100800 */
[----:B------:R-:W-:Y:S04]  /*7a10*/  STL [R1+0x70], RZ ;  /* 0x000070ff01007387 */ /* 0x000fe80000100800 */
        /* <DEDUP_REMOVED lines=9> */
[----:B------:R-:W-:Y:S04]  /*7ab0*/  STL [R1+0x88], RZ ;  /* 0x000088ff01007387 */ /* 0x000fe80000100800 */
        /* <DEDUP_REMOVED lines=144> */
[----:B------:R-:W-:-:S03]  /*83c0*/  IADD3 R2, P5, R145, R14, RZ ;  /* 0x0000000e91027210 */ /* 0x000fc60007fbe0ff */
[----:B------:R-:W-:Y:S04]  /*83d0*/  STL [R1+0x1f0], RZ ;  /* 0x0001f0ff01007387 */ /* 0x000fe80000100800 */
[----:B------:R-:W-:Y:S04]  /*83e0*/  STL [R1+0x1f4], RZ ;  /* 0x0001f4ff01007387 */ /* 0x000fe80000100800 */
[----:B------:R-:W-:Y:S04]  /*83f0*/  STL [R1+0x1f8], RZ ;  /* 0x0001f8ff01007387 */ /* 0x000fe80000100800 */
[----:B------:R-:W-:Y:S01]  /*8400*/  STL [R1+0x1fc], RZ ;  /* 0x0001fcff01007387 */ /* 0x000fe20000100800 */
[----:B--2---:R-:W-:-:S02]  /*8410*/  IMAD R186, R3, 0x136, RZ ;  /* 0x0000013603ba7824 */ /* 0x004fc400078e02ff */
[----:B------:R-:W1:Y:S01]  /*8420*/  LDC R3, c[0x0][0x268] ;  /* 0x00009a00ff037b82 */ /* 0x000e620000000800 */
[----:B------:R2:W-:Y:S04]  /*8430*/  STL.64 [R1+0x19e0], R24 ;  /* 0x0019e01801007387 */ /* 0x0005e80000100a00 */
[----:B------:R3:W-:Y:S03]  /*8440*/  STL.64 [R1+0x19f0], R26 ;  /* 0x0019f01a01007387 */ /* 0x0007e60000100a00 */
[----:B--2---:R-:W2:Y:S01]  /*8450*/  LDC R25, c[0x0][0x268] ;  /* 0x00009a00ff197b82 */ /* 0x004ea20000000800 */
[----:B---3--:R-:W-:-:S07]  /*8460*/  IADD3 R26, P4, R129, R14, RZ ;  /* 0x0000000e811a7210 */ /* 0x008fce0007f9e0ff */
[----:B------:R-:W3:Y:S01]  /*8470*/  LDC R24, c[0x0][0x268] ;  /* 0x00009a00ff187b82 */ /* 0x000ee20000000800 */
[----:B------:R-:W-:Y:S01]  /*8480*/  LEA.HI.X.SX32 R27, R149, R15, 0x1, P4 ;  /* 0x0000000f951b7211 */ /* 0x000fe200020f0eff */
[----:B-1----:R-:W-:-:S04]  /*8490*/  IMAD R192, R3, 0x138, RZ ;  /* 0x0000013803c07824 */ /* 0x002fc800078e02ff */
[----:B------:R1:W-:Y:S02]  /*84a0*/  STL.64 [R1+0xae8], R26 ;  /* 0x000ae81a01007387 */ /* 0x0003e40000100a00 */
[----:B------:R-:W0:Y:S02]  /*84b0*/  LDC R3, c[0x0][0x268] ;  /* 0x00009a00ff037b82 */ /* 0x000e240000000800 */
[----:B------:R4:W-:Y:S04]  /*84c0*/  STL.64 [R1+0xad8], R8 ;  /* 0x000ad80801007387 */ /* 0x0009e80000100a00 */
[----:B------:R3:W-:Y:S01]  /*84d0*/  STL.64 [R1+0xac8], R6 ;  /* 0x000ac80601007387 */ /* 0x0007e20000100a00 */
[----:B--2---:R-:W-:Y:S01]  /*84e0*/  IMAD R130, R25, 0x46, RZ ;  /* 0x0000004619827824 */ /* 0x004fe200078e02ff */
[----:B------:R-:W2:Y:S01]  /*84f0*/  LDC R129, c[0x0][0x268] ;  /* 0x00009a00ff817b82 */ /* 0x000ea20000000800 */
[----:B-1----:R-:W-:-:S02]  /*8500*/  IADD3 R26, P4, R148, R14, RZ ;  /* 0x0000000e941a7210 */ /* 0x002fc40007f9e0ff */
[----:B----4-:R-:W-:Y:S01]  /*8510*/  IADD3 R8, P1, R151, R14, RZ ;  /* 0x0000000e97087210 */ /* 0x010fe20007f3e0ff */
[----:B---3--:R-:W-:-:S04]  /*8520*/  IMAD R143, R24, 0x24, RZ ;  /* 0x00000024188f7824 */ /* 0x008fc800078e02ff */
[----:B------:R-:W1:Y:S01]  /*8530*/  LDC R25, c[0x0][0x268] ;  /* 0x00009a00ff197b82 */ /* 0x000e620000000800 */
[----:B------:R-:W-:Y:S02]  /*8540*/  IADD3 R6, P0, R155, R14, RZ ;  /* 0x0000000e9b067210 */ /* 0x000fe40007f1e0ff */
[-C--:B------:R-:W-:Y:S02]  /*8550*/  LEA.HI.X.SX32 R27, R177, R15.reuse, 0x1, P4 ;  /* 0x0000000fb11b7211 */ /* 0x080fe400020f0eff */
[-C--:B------:R-:W-:Y:S01]  /*8560*/  LEA.HI.X.SX32 R9, R181, R15.reuse, 0x1, P1 ;  /* 0x0000000fb5097211 */ /* 0x080fe200008f0eff */
[----:B0-----:R-:W-:Y:S02]  /*8570*/  IMAD R194, R3, 0x13a, RZ ;  /* 0x0000013a03c27824 */ /* 0x001fe400078e02ff */
[----:B------:R-:W0:Y:S01]  /*8580*/  LDC R24, c[0x0][0x268] ;  /* 0x00009a00ff187b82 */ /* 0x000e220000000800 */
[----:B------:R-:W-:-:S07]  /*8590*/  LEA.HI.X.SX32 R7, R185, R15, 0x1, P0 ;  /* 0x0000000fb9077211 */ /* 0x000fce00000f0eff */
[----:B------:R-:W3:Y:S01]  /*85a0*/  LDC R3, c[0x0][0x268] ;  /* 0x00009a00ff037b82 */ /* 0x000ee20000000800 */
[----:B-1----:R-:W-:-:S07]  /*85b0*/  IMAD R144, R25, 0x48, RZ ;  /* 0x0000004819907824 */ /* 0x002fce00078e02ff */
[----:B------:R-:W1:Y:S01]  /*85c0*/  LDC R25, c[0x0][0x268] ;  /* 0x00009a00ff197b82 */ /* 0x000e620000000800 */
[----:B0-----:R-:W-:-:S07]  /*85d0*/  IMAD R173, R24, 0x26, RZ ;  /* 0x0000002618ad7824 */ /* 0x001fce00078e02ff */
[----:B------:R-:W0:Y:S01]  /*85e0*/  LDC R24, c[0x0][0x268] ;  /* 0x00009a00ff187b82 */ /* 0x000e220000000800 */
[----:B---3--:R-:W-:-:S07]  /*85f0*/  IMAD R198, R3, 0x13c, RZ ;  /* 0x0000013c03c67824 */ /* 0x008fce00078e02ff */
        /* <DEDUP_REMOVED lines=9> */
[----:B0-----:R-:W-:Y:S01]  /*8690*/  IMAD R228, R24, 0x2a, RZ ;  /* 0x0000002a18e47824 */ /* 0x001fe200078e02ff */
[----:B------:R-:W-:Y:S01]  /*86a0*/  IADD3 R24, P2, R136, R14, RZ ;  /* 0x0000000e88187210 */ /* 0x000fe20007f5e0ff */
[----:B------:R-:W-:-:S05]  /*86b0*/  IMAD R131, R131, 0xf, RZ ;  /* 0x0000000f83837824 */ /* 0x000fca00078e02ff */
[----:B------:R-:W0:Y:S01]  /*86c0*/  LDC R136, c[0x0][0x268] ;  /* 0x00009a00ff887b82 */ /* 0x000e220000000800 */
[----:B---3--:R-:W-:-:S07]  /*86d0*/  IMAD R204, R3, 0x14, RZ ;  /* 0x0000001403cc7824 */ /* 0x008fce00078e02ff */
[----:B------:R-:W3:Y:S01]  /*86e0*/  LDC R3, c[0x0][0x268] ;  /* 0x00009a00ff037b82 */ /* 0x000ee20000000800 */
[----:B-1----:R-:W-:-:S07]  /*86f0*/  IMAD R189, R25, 0x4e, RZ ;  /* 0x0000004e19bd7824 */ /* 0x002fce00078e02ff */
[----:B------:R-:W1:Y:S01]  /*8700*/  LDC R25, c[0x0][0x268] ;  /* 0x00009a00ff197b82 */ /* 0x000e620000000800 */
        /* <DEDUP_REMOVED lines=10> */
[----:B-1----:R-:W-:Y:S01]  /*87b0*/  IMAD R230, R25, 0x54, RZ ;  /* 0x0000005419e67824 */ /* 0x002fe200078e02ff */
[----:B------:R-:W-:-:S05]  /*87c0*/  LEA.HI.X.SX32 R25, R161, R15, 0x1, P2 ;  /* 0x0000000fa1197211 */ /* 0x000fca00010f0eff */
[----:B------:R1:W-:Y:S04]  /*87d0*/  STL.64 [R1+0xab8], R24 ;  /* 0x000ab81801007387 */ /* 0x0003e80000100a00 */
[----:B------:R4:W-:Y:S04]  /*87e0*/  STL.64 [R1+0xaa8], R10 ;  /* 0x000aa80a01007387 */ /* 0x0009e80000100a00 */
[----:B------:R2:W-:Y:S01]  /*87f0*/  STL.64 [R1+0xa98], R4 ;  /* 0x000a980401007387 */ /* 0x0005e20000100a00 */
[----:B---3--:R-:W-:Y:S01]  /*8800*/  IMAD R216, R3, 0x146, RZ ;  /* 0x0000014603d87824 */ /* 0x008fe200078e02ff */
[-C--:B-1----:R-:W-:Y:S01]  /*8810*/  IADD3 R24, P2, R159, R14.reuse, RZ ;  /* 0x0000000e9f187210 */ /* 0x082fe20007f5e0ff */
[----:B------:R-:W1:Y:S01]  /*8820*/  LDC R3, c[0x0][0x268] ;  /* 0x00009a00ff037b82 */ /* 0x000e620000000800 */
[----:B----4-:R-:W-:-:S02]  /*8830*/  IADD3 R10, P3, R163, R14, RZ ;  /* 0x0000000ea30a7210 */ /* 0x010fc40007f7e0ff */
[-C--:B------:R-:W-:Y:S02]  /*8840*/  LEA.HI.X.SX32 R25, R188, R15.reuse, 0x1, P2 ;  /* 0x0000000fbc197211 */ /* 0x080fe400010f0eff */
[-C--:B--2---:R-:W-:Y:S02]  /*8850*/  IADD3 R4, P6, R167, R14.reuse, RZ ;  /* 0x0000000ea7047210 */ /* 0x084fe40007fde0ff */
[-C--:B------:R-:W-:Y:S02]  /*8860*/  LEA.HI.X.SX32 R11, R193, R15.reuse, 0x1, P3 ;  /* 0x0000000fc10b7211 */ /* 0x080fe400018f0eff */
[----:B------:R-:W-:Y:S02]  /*8870*/  LEA.HI.X.SX32 R5, R196, R15, 0x1, P6 ;  /* 0x0000000fc4057211 */ /* 0x000fe400030f0eff */
[----:B------:R-:W-:Y:S01]  /*8880*/  IADD3 R148, P2, R187, R14, RZ ;  /* 0x0000000ebb947210 */ /* 0x000fe20007f5e0ff */
[----:B-1----:R-:W-:Y:S02]  /*8890*/  IMAD R221, R3, 0x148, RZ ;  /* 0x0000014803dd7824 */ /* 0x002fe400078e02ff */
[----:B------:R-:W1:Y:S02]  /*88a0*/  LDC R3, c[0x0][0x268] ;  /* 0x00009a00ff037b82 */ /* 0x000e640000000800 */
[----:B-1----:R-:W-:-:S06]  /*88b0*/  IMAD R222, R3, 0x14a, RZ ;  /* 0x0000014a03de7824 */ /* 0x002fcc00078e02ff */
        /* <DEDUP_REMOVED lines=8> */
[----:B------:R-:W1:Y:S01]  /*8940*/  LDC R3, c[0x0][0x268] ;  /* 0x00009a00ff037b82 */ /* 0x000e620000000800 */
[-C--:B------:R-:W-:Y:S01]  /*8950*/  LEA.HI.X.SX32 R149, R212, R15.reuse, 0x1, P2 ;  /* 0x0000000fd4957211 */ /* 0x080fe200010f0eff */
[----:B-1----:R-:W-:Y:S01]  /*8960*/  IMAD R239, R3, 0x154, RZ ;  /* 0x0000015403ef7824 */ /* 0x002fe200078e02ff */
[----:B------:R-:W-:-:S05]  /*8970*/  LEA.HI.X.SX32 R3, R172, R15, 0x1, P5 ;  /* 0x0000000fac037211 */ /* 0x000fca00028f0eff */
[----:B------:R1:W-:Y:S04]  /*8980*/  STL.64 [R1+0xa88], R2 ;  /* 0x000a880201007387 */ /* 0x0003e80000100a00 */
[----:B------:R2:W-:Y:S04]  /*8990*/  STL.64 [R1+0xa78], R26 ;  /* 0x000a781a01007387 */ /* 0x0005e80000100a00 */
[----:B------:R3:W-:Y:S01]  /*89a0*/  STL.64 [R1+0xa68], R8 ;  /* 0x000a680801007387 */ /* 0x0007e20000100a00 */
[----:B-1----:R-:W-:-:S03]  /*89b0*/  IADD3 R2, P5, R171, R14, RZ ;  /* 0x0000000eab027210 */ /* 0x002fc60007fbe0ff */
[----:B------:R1:W-:Y:S01]  /*89c0*/  STL.64 [R1+0xa58], R6 ;  /* 0x000a580601007387 */ /* 0x0003e20000100a00 */
[----:B--2---:R-:W-:-:S03]  /*89d0*/  IADD3 R26, P4, R175, R14, RZ ;  /* 0x0000000eaf1a7210 */ /* 0x004fc60007f9e0ff */
[----:B------:R2:W-:Y:S01]  /*89e0*/  STL.64 [R1+0xa38], R10 ;  /* 0x000a380a01007387 */ /* 0x0005e20000100a00 */
[-C--:B------:R-:W-:Y:S02]  /*89f0*/  LEA.HI.X.SX32 R3, R200, R15.reuse, 0x1, P5 ;  /* 0x0000000fc8037211 */ /* 0x080fe400028f0eff */
[-C--:B---3--:R-:W-:Y:S01]  /*8a00*/  IADD3 R8, P1, R179, R14.reuse, RZ ;  /* 0x0000000eb3087210 */ /* 0x088fe20007f3e0ff */
[----:B------:R3:W-:Y:S01]  /*8a10*/  STL.64 [R1+0xa48], R24 ;  /* 0x000a481801007387 */ /* 0x0007e20000100a00 */
[-C--:B------:R-:W-:Y:S02]  /*8a20*/  LEA.HI.X.SX32 R27, R202, R15.reuse, 0x1, P4 ;  /* 0x0000000fca1b7211 */ /* 0x080fe400020f0eff */
[-C--:B------:R-:W-:Y:S01]  /*8a30*/  LEA.HI.X.SX32 R9, R205, R15.reuse, 0x1, P1 ;  /* 0x0000000fcd097211 */ /* 0x080fe200008f0eff */
[----:B------:R4:W-:Y:S01]  /*8a40*/  STL.64 [R1+0xa28], R4 ;  /* 0x000a280401007387 */ /* 0x0009e20000100a00 */
[-C--:B-1----:R-:W-:Y:S02]  /*8a50*/  IADD3 R6, P0, R183, R14.reuse, RZ ;  /* 0x0000000eb7067210 */ /* 0x082fe40007f1e0ff */
[----:B--2---:R-:W-:Y:S01]  /*8a60*/  IADD3 R10, P3, R191, R14, RZ ;  /* 0x0000000ebf0a7210 */ /* 0x004fe20007f7e0ff */
[----:B------:R1:W-:Y:S01]  /*8a70*/  STL.64 [R1+0xa18], R2 ;  /* 0x000a180201007387 */ /* 0x0003e20000100a00 */
[----:B------:R-:W-:-:S02]  /*8a80*/  LEA.HI.X.SX32 R7, R210, R15, 0x1, P0 ;  /* 0x0000000fd2077211 */ /* 0x000fc400000f0eff */
[-C--:B---3--:R-:W-:Y:S01]  /*8a90*/  IADD3 R24, P6, R195, R14.reuse, RZ ;  /* 0x0000000ec3187210 */ /* 0x088fe20007fde0ff */
[----:B------:R2:W-:Y:S01]  /*8aa0*/  STL.64 [R1+0xa08], R26 ;  /* 0x000a081a01007387 */ /* 0x0005e20000100a00 */
[-C--:B------:R-:W-:Y:S02]  /*8ab0*/  LEA.HI.X.SX32 R11, R215, R15.reuse, 0x1, P3 ;  /* 0x0000000fd70b7211 */ /* 0x080fe400018f0eff */
[-C--:B----4-:R-:W-:Y:S01]  /*8ac0*/  IADD3 R4, P5, R199, R14.reuse, RZ ;  /* 0x0000000ec7047210 */ /* 0x090fe20007fbe0ff */
[----:B------:R3:W-:Y:S01]  /*8ad0*/  STL.64 [R1+0x9f8], R8 ;  /* 0x0009f80801007387 */ /* 0x0007e20000100a00 */
[-C--:B------:R-:W-:Y:S02]  /*8ae0*/  LEA.HI.X.SX32 R25, R217, R15.reuse, 0x1, P6 ;  /* 0x0000000fd9197211 */ /* 0x080fe400030f0eff */
[----:B------:R-:W-:Y:S01]  /*8af0*/  LEA.HI.X.SX32 R5, R219, R15, 0x1, P5 ;  /* 0x0000000fdb057211 */ /* 0x000fe200028f0eff */
[----:B-1----:R-:W1:Y:S01]  /*8b00*/  LDC R3, c[0x0][0x268] ;  /* 0x00009a00ff037b82 */ /* 0x002e620000000800 */
[-C--:B--2---:R-:W-:Y:S01]  /*8b10*/  IADD3 R26, P4, R12, R14.reuse, RZ ;  /* 0x0000000e0c1a7210 */ /* 0x084fe20007f9e0ff */
[----:B---3--:R-:W2:Y:S04]  /*8b20*/  LDL.LU.64 R8, [R1+0x1a00] ;  /* 0x001a000001087983 */ /* 0x008ea80000300a00 */
[----:B------:R3:W-:Y:S04]  /*8b30*/  STL.64 [R1+0x9e8], R6 ;  /* 0x0009e80601007387 */ /* 0x0007e80000100a00 */
[----:B---3--:R-:W3:Y:S01]  /*8b40*/  LDL.LU R6, [R1+0x19fc] ;  /* 0x0019fc0001067983 */ /* 0x008ee20000300800 */
[----:B-1----:R-:W-:-:S03]  /*8b50*/  LEA R2, P1, R3, R14, 0x2 ;  /* 0x0000000e03027211 */ /* 0x002fc600078210ff */
[----:B------:R-:W-:Y:S04]  /*8b60*/  STL.64 [R1+0x9d8], R148 ;  /* 0x0009d89401007387 */ /* 0x000fe80000100a00 */
[----:B------:R-:W-:Y:S04]  /*8b70*/  STL.64 [R1+0x9c8], R10 ;  /* 0x0009c80a01007387 */ /* 0x000fe80000100a00 */
[----:B------:R1:W-:Y:S04]  /*8b80*/  STL.64 [R1+0x9b8], R24 ;  /* 0x0009b81801007387 */ /* 0x0003e80000100a00 */
[----:B------:R4:W-:Y:S01]  /*8b90*/  STL.64 [R1+0x9a8], R4 ;  /* 0x0009a80401007387 */ /* 0x0009e20000100a00 */
[----:B-1----:R-:W1:Y:S03]  /*8ba0*/  LDC R24, c[0x0][0x268] ;  /* 0x00009a00ff187b82 */ /* 0x002e660000000800 */
[----:B----4-:R-:W4:Y:S05]  /*8bb0*/  LDL.LU R4, [R1+0x19f8] ;  /* 0x0019f80001047983 */ /* 0x010f2a0000300800 */
[----:B------:R-:W0:Y:S01]  /*8bc0*/  LDC R25, c[0x0][0x268] ;  /* 0x00009a00ff197b82 */ /* 0x000e220000000800 */
[----:B------:R-:W-:-:S02]  /*8bd0*/  LEA R148, P2, R129, R14, 0x4 ;  /* 0x0000000e81947211 */ /* 0x000fc400078420ff */
[-C--:B------:R-:W-:Y:S02]  /*8be0*/  LEA.HI.X.SX32 R3, R12, R15.reuse, 0x1, P1 ;  /* 0x0000000f0c037211 */ /* 0x080fe400008f0eff */
[----:B------:R-:W-:-:S03]  /*8bf0*/  LEA.HI.X.SX32 R149, R227, R15, 0x1, P2 ;  /* 0x0000000fe3957211 */ /* 0x000fc600010f0eff */
[----:B------:R-:W4:Y:S01]  /*8c00*/  LDC R129, c[0x0][0x268] ;  /* 0x00009a00ff817b82 */ /* 0x000f220000000800 */
[----:B-1----:R-:W-:-:S05]  /*8c10*/  LEA.HI.X.SX32 R27, R24, R15, 0x1, P4 ;  /* 0x0000000f181b7211 */ /* 0x002fca00020f0eff */
[----:B------:R1:W-:Y:S01]  /*8c20*/  STL.64 [R1+0x1998], R26 ;  /* 0x0019981a01007387 */ /* 0x0003e20000100a00 */
[----:B0-----:R-:W-:-:S03]  /*8c30*/  LEA R24, P4, R25, R14, 0x8 ;  /* 0x0000000e19187211 */ /* 0x001fc600078840ff */
[----:B-1----:R0:W5:Y:S04]  /*8c40*/  LDL.LU.64 R26, [R1+0x19f0] ;  /* 0x0019f000011a7983 */ /* 0x0021680000300a00 */
[----:B------:R1:W-:Y:S01]  /*8c50*/  STL.64 [R1+0x1990], R2 ;  /* 0x0019900201007387 */ /* 0x0003e20000100a00 */
[----:B------:R-:W-:Y:S02]  /*8c60*/  LEA.HI.X.SX32 R25, R240, R15, 0x1, P4 ;  /* 0x0000000ff0197211 */ /* 0x000fe400020f0eff */
[----:B-1----:R-:W-:-:S04]  /*8c70*/  IADD3 R2, P1, R13, R14, RZ ;  /* 0x0000000e0d027210 */ /* 0x002fc80007f3e0ff */
[-C--:B------:R-:W-:Y:S02]  /*8c80*/  LEA.HI.X.SX32 R3, R242, R15.reuse, 0x1, P1 ;  /* 0x0000000ff2037211 */ /* 0x080fe400008f0eff */
[-C--:B--2---:R-:W-:Y:S02]  /*8c90*/  LEA R10, P3, R9, R14.reuse, 0x5 ;  /* 0x0000000e090a7211 */ /* 0x084fe400078628ff */
[-C--:B------:R-:W-:Y:S02]  /*8ca0*/  LEA R8, P6, R8, R14.reuse, 0x6 ;  /* 0x0000000e08087211 */ /* 0x080fe400078c30ff */
[-C--:B------:R-:W-:Y:S02]  /*8cb0*/  LEA.HI.X.SX32 R11, R232, R15.reuse, 0x1, P3 ;  /* 0x0000000fe80b7211 */ /* 0x080fe400018f0eff */
[----:B------:R-:W-:Y:S02]  /*8cc0*/  LEA.HI.X.SX32 R9, R234, R15, 0x1, P6 ;  /* 0x0000000fea097211 */ /* 0x000fe400030f0eff */
[----:B---3--:R-:W-:-:S04]  /*8cd0*/  LEA R6, P0, R6, R14, 0x3 ;  /* 0x0000000e06067211 */ /* 0x008fc800078018ff */
[----:B------:R-:W-:-:S05]  /*8ce0*/  LEA.HI.X.SX32 R7, R225, R15, 0x1, P0 ;  /* 0x0000000fe1077211 */ /* 0x000fca00000f0eff */
[----:B------:R1:W-:Y:S04]  /*8cf0*/  STL.64 [R1+0x1980], R6 ;  /* 0x0019800601007387 */ /* 0x0003e80000100a00 */
[----:B------:R-:W-:Y:S04]  /*8d00*/  STL.64 [R1+0x1960], R148 ;  /* 0x0019609401007387 */ /* 0x000fe80000100a00 */
[----:B------:R2:W-:Y:S01]  /*8d10*/  STL.64 [R1+0x1920], R10 ;  /* 0x0019200a01007387 */ /* 0x0005e20000100a00 */
[-C--:B-1----:R-:W-:Y:S02]  /*8d20*/  IADD3 R6, P0, R22, R14.reuse, RZ ;  /* 0x0000000e16067210 */ /* 0x082fe40007f1e0ff */
[----:B----4-:R-:W-:-:S04]  /*8d30*/  LEA R4, P5, R4, R14, 0x7 ;  /* 0x0000000e04047211 */ /* 0x010fc800078a38ff */
[-C--:B------:R-:W-:Y:S01]  /*8d40*/  LEA.HI.X.SX32 R5, R238, R15.reuse, 0x1, P5 ;  /* 0x0000000fee057211 */ /* 0x080fe200028f0eff */
[----:B------:R-:W-:Y:S01]  /*8d50*/  STL.64 [R1+0x18a0], R8 ;  /* 0x0018a00801007387 */ /* 0x000fe20000100a00 */
[-C--:B--2---:R-:W-:Y:S02]  /*8d60*/  IADD3 R10, P3, R229, R14.reuse, RZ ;  /* 0x0000000ee50a7210 */ /* 0x084fe40007f7e0ff */
[----:B------:R-:W-:Y:S01]  /*8d70*/  IADD3 R148, P2, R21, R14, RZ ;  /* 0x0000000e15947210 */ /* 0x000fe20007f5e0ff */
[----:B------:R1:W-:Y:S01]  /*8d80*/  STL.64 [R1+0x17a0], R4 ;  /* 0x0017a00401007387 */ /* 0x0003e20000100a00 */
[-C--:B------:R-:W-:Y:S02]  /*8d90*/  LEA.HI.X.SX32 R7, R13, R15.reuse, 0x1, P0 ;  /* 0x0000000f0d077211 */ /* 0x080fe400000f0eff */
[-C--:B------:R-:W-:Y:S01]  /*8da0*/  LEA.HI.X.SX32 R11, R21, R15.reuse, 0x1, P3 ;  /* 0x0000000f150b7211 */ /* 0x080fe200018f0eff */
[----:B------:R-:W-:Y:S01]  /*8db0*/  STL.64 [R1+0x15a0], R24 ;  /* 0x0015a01801007387 */ /* 0x000fe20000100a00 */
[----:B------:R-:W-:-:S02]  /*8dc0*/  LEA.HI.X.SX32 R149, R22, R15, 0x1, P2 ;  /* 0x0000000f16957211 */ /* 0x000fc400010f0eff */
[-C--:B-1----:R-:W-:Y:S01]  /*8dd0*/  IADD3 R4, P5, R236, R14.reuse, RZ ;  /* 0x0000000eec047210 */ /* 0x082fe20007fbe0ff */
[----:B------:R-:W-:Y:S03]  /*8de0*/  STL.64 [R1+0x17c8], R2 ;  /* 0x0017c80201007387 */ /* 0x000fe60000100a00 */
[----:B------:R-:W-:Y:S01]  /*8df0*/  LEA.HI.X.SX32 R5, R23, R15, 0x1, P5 ;  /* 0x0000000f17057211 */ /* 0x000fe200028f0eff */
[----:B------:R-:W-:Y:S04]  /*8e00*/  STL.64 [R1+0x15f0], R6 ;  /* 0x0015f00601007387 */ /* 0x000fe80000100a00 */
[----:B------:R-:W-:Y:S04]  /*8e10*/  STL.64 [R1+0xae0], R10 ;  /* 0x000ae00a01007387 */ /* 0x000fe80000100a00 */
[----:B------:R-:W-:Y:S04]  /*8e20*/  STL.64 [R1+0x1240], R148 ;  /* 0x0012409401007387 */ /* 0x000fe80000100a00 */
[----:B------:R1:W-:Y:S04]  /*8e30*/  STL.64 [R1+0xad0], R4 ;  /* 0x000ad00401007387 */ /* 0x0003e80000100a00 */
[----:B-1----:R-:W2:Y:S01]  /*8e40*/  LDL.LU R5, [R1+0x19e8] ;  /* 0x0019e80001057983 */ /* 0x002ea20000300800 */
[----:B------:R-:W-:Y:S01]  /*8e50*/  IMAD R129, R129, 0x77, RZ ;  /* 0x0000007781817824 */ /* 0x000fe200078e02ff */
[----:B------:R-:W-:-:S04]  /*8e60*/  IADD3 R24, P4, R77, R14, RZ ;  /* 0x0000000e4d187210 */ /* 0x000fc80007f9e0ff */
[-C--:B------:R-:W-:Y:S02]  /*8e70*/  LEA.HI.X.SX32 R25, R129, R15.reuse, 0x1, P4 ;  /* 0x0000000f81197211 */ /* 0x080fe400020f0eff */
[----:B------:R-:W1:Y:S01]  /*8e80*/  LDC R129, c[0x0][0x268] ;  /* 0x00009a00ff817b82 */ /* 0x000e620000000800 */
[-C--:B------:R-:W-:Y:S02]  /*8e90*/  IADD3 R8, P6, R23, R14.reuse, RZ ;  /* 0x0000000e17087210 */ /* 0x080fe40007fde0ff */
[-C--:B------:R-:W-:Y:S02]  /*8ea0*/  IADD3 R6, P0, R246, R14.reuse, RZ ;  /* 0x0000000ef6067210 */ /* 0x080fe40007f1e0ff */
[----:B------:R-:W-:Y:S02]  /*8eb0*/  LEA.HI.X.SX32 R9, R252, R15, 0x1, P6 ;  /* 0x0000000ffc097211 */ /* 0x000fe400030f0eff */
[-C--:B------:R-:W-:Y:S02]  /*8ec0*/  IADD3 R2, P1, R76, R14.reuse, RZ ;  /* 0x0000000e4c027210 */ /* 0x080fe40007f3e0ff */
[-C--:B------:R-:W-:Y:S01]  /*8ed0*/  IADD3 R4, P5, R79, R14.reuse, RZ ;  /* 0x0000000e4f047210 */ /* 0x080fe20007fbe0ff */
[----:B------:R-:W-:Y:S01]  /*8ee0*/  STL.64 [R1+0x1238], R8 ;  /* 0x0012380801007387 */ /* 0x000fe20000100a00 */
[----:B------:R-:W-:-:S02]  /*8ef0*/  IADD3 R148, P2, R249, R14, RZ ;  /* 0x0000000ef9947210 */ /* 0x000fc40007f5e0ff */
[-C--:B------:R-:W-:Y:S01]  /*8f00*/  LEA.HI.X.SX32 R7, R76, R15.reuse, 0x1, P0 ;  /* 0x0000000f4c077211 */ /* 0x080fe200000f0eff */
[----:B------:R3:W-:Y:S01]  /*8f10*/  STL.64 [R1+0x15e8], R24 ;  /* 0x0015e81801007387 */ /* 0x0007e20000100a00 */
[-C--:B------:R-:W-:Y:S02]  /*8f20*/  LEA.HI.X.SX32 R3, R77, R15.reuse, 0x1, P1 ;  /* 0x0000000f4d037211 */ /* 0x080fe400008f0eff */
[-C--:B------:R-:W-:Y:S02]  /*8f30*/  IADD3 R22, P4, R81, R14.reuse, RZ ;  /* 0x0000000e51167210 */ /* 0x080fe40007f9e0ff */
[----:B------:R-:W-:Y:S01]  /*8f40*/  LEA.HI.X.SX32 R149, R78, R15, 0x1, P2 ;  /* 0x0000000f4e957211 */ /* 0x000fe200010f0eff */
[----:B-1----:R-:W-:Y:S01]  /*8f50*/  IMAD R129, R129, 0x3c0, RZ ;  /* 0x000003c081817824 */ /* 0x002fe200078e02ff */
[----:B---3--:R0:W5:Y:S04]  /*8f60*/  LDL.LU.64 R24, [R1+0x19e0] ;  /* 0x0019e00001187983 */ /* 0x0081680000300a00 */
[----:B------:R-:W-:Y:S04]  /*8f70*/  STL [R1+0x1928], R4 ;  /* 0x0019280401007387 */ /* 0x000fe80000100800 */
[----:B------:R-:W-:Y:S04]  /*8f80*/  STL.64 [R1+0xac0], R6 ;  /* 0x000ac00601007387 */ /* 0x000fe80000100a00 */
[----:B------:R1:W-:Y:S04]  /*8f90*/  STL.64 [R1+0x1230], R2 ;  /* 0x0012300201007387 */ /* 0x0003e80000100a00 */
[----:B-1----:R0:W5:Y:S04]  /*8fa0*/  LDL.LU.64 R2, [R1+0x19d8] ;  /* 0x0019d80001027983 */ /* 0x0021680000300a00 */
[----:B------:R-:W-:Y:S04]  /*8fb0*/  STL [R1+0x17c0], R22 ;  /* 0x0017c01601007387 */ /* 0x000fe80000100800 */
[----:B------:R1:W-:Y:S02]  /*8fc0*/  STL.64 [R1+0xab0], R148 ;  /* 0x000ab09401007387 */ /* 0x0003e40000100a00 */
[----:B-1----:R-:W-:-:S02]  /*8fd0*/  IADD3 R148, P2, R129, R14, RZ ;  /* 0x0000000e81947210 */ /* 0x002fc40007f5e0ff */
[----:B------:R-:W1:Y:S01]  /*8fe0*/  LDC R129, c[0x0][0x268] ;  /* 0x00009a00ff817b82 */ /* 0x000e620000000800 */
[----:B------:R-:W-:Y:S01]  /*8ff0*/  MOV R76, R4 ;  /* 0x00000004004c7202 */ /* 0x000fe20000000f00 */
[----:B------:R-:W-:Y:S01]  /*9000*/  IMAD R134, R134, 0xef, RZ ;  /* 0x000000ef86867824 */ /* 0x000fe200078e02ff */
[-C--:B------:R-:W-:Y:S01]  /*9010*/  IADD3 R10, P3, R78, R14.reuse, RZ ;  /* 0x0000000e4e0a7210 */ /* 0x080fe20007f7e0ff */
[----:B-1----:R-:W-:Y:S01]  /*9020*/  IMAD R129, R129, 0x3c4, RZ ;  /* 0x000003c481817824 */ /* 0x002fe200078e02ff */
[-C--:B------:R-:W-:Y:S02]  /*9030*/  IADD3 R8, P6, R80, R14.reuse, RZ ;  /* 0x0000000e50087210 */ /* 0x080fe40007fde0ff */
[-C--:B------:R-:W-:Y:S02]  /*9040*/  LEA.HI.X.SX32 R11, R134, R15.reuse, 0x1, P3 ;  /* 0x0000000f860b7211 */ /* 0x080fe400018f0eff */
[----:B------:R-:W-:Y:S02]  /*9050*/  LEA.HI.X.SX32 R9, R79, R15, 0x1, P6 ;  /* 0x0000000f4f097211 */ /* 0x000fe400030f0eff */
[-C--:B------:R-:W-:Y:S01]  /*9060*/  IADD3 R6, P0, R83, R14.reuse, RZ ;  /* 0x0000000e53067210 */ /* 0x080fe20007f1e0ff */
[----:B------:R1:W-:Y:S01]  /*9070*/  STL.64 [R1+0x1228], R10 ;  /* 0x0012280a01007387 */ /* 0x0003e20000100a00 */
[----:B------:R-:W-:-:S02]  /*9080*/  IADD3 R12, P3, R84, R14, RZ ;  /* 0x0000000e540c7210 */ /* 0x000fc40007f7e0ff */
[C---:B------:R-:W-:Y:S02]  /*9090*/  IADD3 R4, P1, R82.reuse, R14, RZ ;  /* 0x0000000e52047210 */ /* 0x040fe40007f3e0ff */
[----:B------:R-:W-:Y:S01]  /*90a0*/  LEA.HI.X.SX32 R149, R82, R15, 0x1, P2 ;  /* 0x0000000f52957211 */ /* 0x000fe200010f0eff */
[----:B------:R-:W-:Y:S01]  /*90b0*/  IMAD.MOV.U32 R78, RZ, RZ, R22 ;  /* 0x000000ffff4e7224 */ /* 0x000fe200078e0016 */
[----:B------:R-:W-:Y:S01]  /*90c0*/  MOV R79, R23 ;  /* 0x00000017004f7202 */ /* 0x000fe20000000f00 */
[----:B------:R-:W3:Y:S01]  /*90d0*/  LDC R134, c[0x0][0x268] ;  /* 0x00009a00ff867b82 */ /* 0x000ee20000000800 */
[-C--:B------:R-:W-:Y:S01]  /*90e0*/  LEA.HI.X.SX32 R79, R80, R15.reuse, 0x1, P4 ;  /* 0x0000000f504f7211 */ /* 0x080fe200020f0eff */
[----:B-1----:R0:W5:Y:S01]  /*90f0*/  LDL.LU.64 R10, [R1+0x19d0] ;  /* 0x0019d000010a7983 */ /* 0x0021620000300a00 */
[----:B------:R-:W-:Y:S02]  /*9100*/  LEA.HI.X.SX32 R7, R81, R15, 0x1, P0 ;  /* 0x0000000f51077211 */ /* 0x000fe400000f0eff */
[----:B------:R-:W-:-:S02]  /*9110*/  MOV R80, R12 ;  /* 0x0000000c00507202 */ /* 0x000fc40000000f00 */
[----:B------:R-:W-:Y:S02]  /*9120*/  MOV R81, R13 ;  /* 0x0000000d00517202 */ /* 0x000fe40000000f00 */
[-C--:B------:R-:W-:Y:S02]  /*9130*/  IADD3 R22, P6, R86, R14.reuse, RZ ;  /* 0x0000000e56167210 */ /* 0x080fe40007fde0ff */
[-C--:B------:R-:W-:Y:S02]  /*9140*/  IADD3 R78, P4, R85, R14.reuse, RZ ;  /* 0x0000000e554e7210 */ /* 0x080fe40007f9e0ff */
[----:B--2---:R-:W-:Y:S02]  /*9150*/  MOV R77, R5 ;  /* 0x00000005004d7202 */ /* 0x004fe40000000f00 */
[----:B------:R-:W-:Y:S02]  /*9160*/  LEA.HI.X.SX32 R77, R131, R15, 0x1, P5 ;  /* 0x0000000f834d7211 */ /* 0x000fe400028f0eff */
[----:B------:R-:W-:Y:S01]  /*9170*/  IADD3 R76, P5, R129, R14, RZ ;  /* 0x0000000e814c7210 */ /* 0x000fe20007fbe0ff */
[----:B------:R-:W1:Y:S08]  /*9180*/  LDC R131, c[0x0][0x268] ;  /* 0x00009a00ff837b82 */ /* 0x000e700000000800 */
[----:B------:R-:W2:Y:S01]  /*9190*/  LDC R129, c[0x0][0x268] ;  /* 0x00009a00ff817b82 */ /* 0x000ea20000000800 */
[----:B------:R-:W-:Y:S04]  /*91a0*/  STL [R1+0x192c], R77 ;  /* 0x00192c4d01007387 */ /* 0x000fe80000100800 */
[----:B------:R4:W-:Y:S04]  /*91b0*/  STL.64 [R1+0x18b0], R8 ;  /* 0x0018b00801007387 */ /* 0x0009e80000100a00 */
[----:B----4-:R0:W5:Y:S01]  /*91c0*/  LDL.LU.64 R8, [R1+0x19c8] ;  /* 0x0019c80001087983 */ /* 0x0101620000300a00 */
[----:B--2---:R-:W-:-:S03]  /*91d0*/  IMAD R129, R129, 0x3c8, RZ ;  /* 0x000003c881817824 */ /* 0x004fc600078e02ff */
[----:B------:R2:W-:Y:S02]  /*91e0*/  STL [R1+0x1218], R12 ;  /* 0x0012180c01007387 */ /* 0x0005e40000100800 */
[----:B--2---:R-:W-:Y:S02]  /*91f0*/  IADD3 R12, P0, R129, R14, RZ ;  /* 0x0000000e810c7210 */ /* 0x004fe40007f1e0ff */
[----:B------:R-:W2:Y:S01]  /*9200*/  LDC R129, c[0x0][0x268] ;  /* 0x00009a00ff817b82 */ /* 0x000ea20000000800 */
[----:B-1----:R-:W-:Y:S01]  /*9210*/  IMAD R131, R131, 0x3cc, RZ ;  /* 0x000003cc83837824 */ /* 0x002fe200078e02ff */
[----:B------:R-:W-:-:S04]  /*9220*/  LEA.HI.X.SX32 R5, R83, R15, 0x1, P1 ;  /* 0x0000000f53057211 */ /* 0x000fc800008f0eff */
[----:B------:R-:W-:Y:S02]  /*9230*/  IADD3 R82, P1, R131, R14, RZ ;  /* 0x0000000e83527210 */ /* 0x000fe40007f3e0ff */
[----:B------:R-:W1:Y:S01]  /*9240*/  LDC R131, c[0x0][0x268] ;  /* 0x00009a00ff837b82 */ /* 0x000e620000000800 */
[----:B--2---:R-:W-:-:S05]  /*9250*/  IMAD R129, R129, 0xf1, RZ ;  /* 0x000000f181817824 */ /* 0x004fca00078e02ff */
[-C--:B------:R-:W-:Y:S02]  /*9260*/  LEA.HI.X.SX32 R81, R129, R15.reuse, 0x1, P3 ;  /* 0x0000000f81517211 */ /* 0x080fe400018f0eff */
[----:B------:R-:W2:Y:S01]  /*9270*/  LDC R129, c[0x0][0x268] ;  /* 0x00009a00ff817b82 */ /* 0x000ea20000000800 */
[----:B-1----:R-:W-:Y:S01]  /*9280*/  IMAD R131, R131, 0x79, RZ ;  /* 0x0000007983837824 */ /* 0x002fe200078e02ff */
[----:B------:R-:W-:Y:S01]  /*9290*/  STL [R1+0x17c4], R79 ;  /* 0x0017c44f01007387 */ /* 0x000fe20000100800 */
[----:B------:R-:W-:-:S03]  /*92a0*/  LEA.HI.X.SX32 R77, R84, R15, 0x1, P5 ;  /* 0x0000000f544d7211 */ /* 0x000fc600028f0eff */
[----:B------:R1:W-:Y:S01]  /*92b0*/  STL.64 [R1+0x15e0], R6 ;  /* 0x0015e00601007387 */ /* 0x0003e20000100a00 */
[-C--:B------:R-:W-:Y:S02]  /*92c0*/  LEA.HI.X.SX32 R23, R131, R15.reuse, 0x1, P6 ;  /* 0x0000000f83177211 */ /* 0x080fe400030f0eff */
[----:B------:R-:W-:Y:S01]  /*92d0*/  LEA.HI.X.SX32 R13, R85, R15, 0x1, P0 ;  /* 0x0000000f550d7211 */ /* 0x000fe200000f0eff */
[----:B------:R-:W4:Y:S01]  /*92e0*/  LDC R131, c[0x0][0x268] ;  /* 0x00009a00ff837b82 */ /* 0x000f220000000800 */
[----:B-1----:R0:W5:Y:S04]  /*92f0*/  LDL.LU.64 R6, [R1+0x19c0] ;  /* 0x0019c00001067983 */ /* 0x0021680000300a00 */
[----:B------:R-:W-:Y:S01]  /*9300*/  STL.64 [R1+0xaa0], R148 ;  /* 0x000aa09401007387 */ /* 0x000fe20000100a00 */
[----:B--2---:R-:W-:-:S03]  /*9310*/  IMAD R129, R129, 0x3d0, RZ ;  /* 0x000003d081817824 */ /* 0x004fc600078e02ff */
[----:B------:R1:W-:Y:S04]  /*9320*/  STL.64 [R1+0x1220], R4 ;  /* 0x0012200401007387 */ /* 0x0003e80000100a00 */
[----:B-1----:R0:W5:Y:S04]  /*9330*/  LDL.LU.64 R4, [R1+0x19b8] ;  /* 0x0019b80001047983 */ /* 0x0021680000300a00 */
[----:B------:R-:W-:Y:S04]  /*9340*/  STL.64 [R1+0xa90], R76 ;  /* 0x000a904c01007387 */ /* 0x000fe80000100a00 */
[----:B------:R-:W-:Y:S04]  /*9350*/  STL [R1+0x121c], R81 ;  /* 0x00121c5101007387 */ /* 0x000fe80000100800 */
[----:B------:R-:W-:Y:S04]  /*9360*/  STL.64 [R1+0x15d8], R22 ;  /* 0x0015d81601007387 */ /* 0x000fe80000100a00 */
[----:B------:R1:W-:Y:S02]  /*9370*/  STL.64 [R1+0xa80], R12 ;  /* 0x000a800c01007387 */ /* 0x0003e40000100a00 */
[----:B-1----:R-:W-:-:S02]  /*9380*/  IADD3 R12, P0, R129, R14, RZ ;  /* 0x0000000e810c7210 */ /* 0x002fc40007f1e0ff */
[----:B------:R-:W1:Y:S01]  /*9390*/  LDC R129, c[0x0][0x268] ;  /* 0x00009a00ff817b82 */ /* 0x000e620000000800 */
[----:B----4-:R-:W-:Y:S01]  /*93a0*/  IMAD R131, R131, 0x3d4, RZ ;  /* 0x000003d483837824 */ /* 0x010fe200078e02ff */
[----:B------:R-:W-:-:S04]  /*93b0*/  LEA.HI.X.SX32 R83, R87, R15, 0x1, P1 ;  /* 0x0000000f57537211 */ /* 0x000fc800008f0eff */
[-C--:B------:R-:W-:Y:S02]  /*93c0*/  IADD3 R84, P1, R131, R14.reuse, RZ ;  /* 0x0000000e83547210 */ /* 0x080fe40007f3e0ff */
[----:B------:R-:W2:Y:S01]  /*93d0*/  LDC R131, c[0x0][0x268] ;  /* 0x00009a00ff837b82 */ /* 0x000ea20000000800 */
[----:B------:R-:W-:Y:S01]  /*93e0*/  IADD3 R148, P2, R87, R14, RZ ;  /* 0x0000000e57947210 */ /* 0x000fe20007f5e0ff */
[----:B-1----:R-:W-:-:S05]  /*93f0*/  IMAD R129, R129, 0xf3, RZ ;  /* 0x000000f381817824 */ /* 0x002fca00078e02ff */
[-C--:B------:R-:W-:Y:S02]  /*9400*/  LEA.HI.X.SX32 R149, R129, R15.reuse, 0x1, P2 ;  /* 0x0000000f81957211 */ /* 0x080fe400010f0eff */
[----:B------:R-:W1:Y:S01]  /*9410*/  LDC R129, c[0x0][0x268] ;  /* 0x00009a00ff817b82 */ /* 0x000e620000000800 */
[----:B--2---:R-:W-:Y:S01]  /*9420*/  IMAD R131, R131, 0x3d, RZ ;  /* 0x0000003d83837824 */ /* 0x004fe200078e02ff */
[-C--:B------:R-:W-:Y:S02]  /*9430*/  IADD3 R76, P5, R88, R14.reuse, RZ ;  /* 0x0000000e584c7210 */ /* 0x080fe40007fbe0ff */
[----:B------:R-:W-:Y:S02]  /*9440*/  IADD3 R80, P3, R90, R14, RZ ;  /* 0x0000000e5a507210 */ /* 0x000fe40007f7e0ff */
[-C--:B------:R-:W-:Y:S02]  /*9450*/  LEA.HI.X.SX32 R79, R86, R15.reuse, 0x1, P4 ;  /* 0x0000000f564f7211 */ /* 0x080fe400020f0eff */
[----:B------:R-:W-:-:S02]  /*9460*/  LEA.HI.X.SX32 R77, R131, R15, 0x1, P5 ;  /* 0x0000000f834d7211 */ /* 0x000fc400028f0eff */
[----:B------:R-:W-:Y:S01]  /*9470*/  LEA.HI.X.SX32 R81, R88, R15, 0x1, P3 ;  /* 0x0000000f58517211 */ /* 0x000fe200018f0eff */
[----:B------:R-:W-:Y:S01]  /*9480*/  STL.64 [R1+0x1210], R78 ;  /* 0x0012104e01007387 */ /* 0x000fe20000100a00 */
[----:B------:R-:W-:Y:S01]  /*9490*/  IADD3 R22, P6, R89, R14, RZ ;  /* 0x0000000e59167210 */ /* 0x000fe20007fde0ff */
[----:B------:R-:W2:Y:S02]  /*94a0*/  LDC R131, c[0x0][0x268] ;  /* 0x00009a00ff837b82 */ /* 0x000ea40000000800 */
[----:B------:R4:W-:Y:S04]  /*94b0*/  STL.64 [R1+0xa70], R82 ;  /* 0x000a705201007387 */ /* 0x0009e80000100a00 */
[----:B------:R0:W-:Y:S01]  /*94c0*/  STL.64 [R1+0x1208], R148 ;  /* 0x0012089401007387 */ /* 0x0001e20000100a00 */
[----:B-1----:R-:W-:-:S03]  /*94d0*/  IMAD R129, R129, 0x3d8, RZ ;  /* 0x000003d881817824 */ /* 0x002fc600078e02ff */
[----:B------:R-:W-:Y:S04]  /*94e0*/  STL.64 [R1+0x17b8], R76 ;  /* 0x0017b84c01007387 */ /* 0x000fe80000100a00 */
[----:B------:R1:W-:Y:S01]  /*94f0*/  STL.64 [R1+0x15d0], R80 ;  /* 0x0015d05001007387 */ /* 0x0003e20000100a00 */
[-C--:B------:R-:W-:Y:S01]  /*9500*/  LEA.HI.X.SX32 R13, R89, R15.reuse, 0x1, P0 ;  /* 0x0000000f590d7211 */ /* 0x080fe200000f0eff */
[----:B---3--:R-:W-:Y:S01]  /*9510*/  IMAD R134, R134, 0xf7, RZ ;  /* 0x000000f786867824 */ /* 0x008fe200078e02ff */
[----:B------:R-:W-:Y:S01]  /*9520*/  LEA.HI.X.SX32 R23, R90, R15, 0x1, P6 ;  /* 0x0000000f5a177211 */ /* 0x000fe200030f0eff */
[----:B------:R-:W-:Y:S01]  /*9530*/  IMAD R139, R139, 0xaf, RZ ;  /* 0x000000af8b8b7824 */ /* 0x000fe200078e02ff */
[-C--:B----4-:R-:W-:Y:S01]  /*9540*/  IADD3 R82, P2, R93, R14.reuse, RZ ;  /* 0x0000000e5d527210 */ /* 0x090fe20007f5e0ff */
[----:B0-----:R-:W0:Y:S01]  /*9550*/  LDC R148, c[0x0][0x268] ;  /* 0x00009a00ff947b82 */ /* 0x001e220000000800 */
[----:B-1----:R-:W-:-:S07]  /*9560*/  IADD3 R80, P3, R129, R14, RZ ;  /* 0x0000000e81507210 */ /* 0x002fce0007f7e0ff */
[----:B------:R-:W1:Y:S01]  /*9570*/  LDC R129, c[0x0][0x268] ;  /* 0x00009a00ff817b82 */ /* 0x000e620000000800 */
[----:B------:R-:W-:Y:S04]  /*9580*/  STL.64 [R1+0xa60], R12 ;  /* 0x000a600c01007387 */ /* 0x000fe80000100a00 */
[----:B------:R3:W-:Y:S01]  /*9590*/  STL.64 [R1+0x1200], R22 ;  /* 0x0012001601007387 */ /* 0x0007e20000100a00 */
[----:B-1----:R-:W-:-:S05]  /*95a0*/  IMAD R129, R129, 0x3dc, RZ ;  /* 0x000003dc81817824 */ /* 0x002fca00078e02ff */
[-C--:B---3--:R-:W-:Y:S02]  /*95b0*/  IADD3 R22, P6, R129, R14.reuse, RZ ;  /* 0x0000000e81167210 */ /* 0x088fe40007fde0ff */
[----:B------:R-:W1:Y:S01]  /*95c0*/  LDC R129, c[0x0][0x268] ;  /* 0x00009a00ff817b82 */ /* 0x000e620000000800 */
[----:B--2---:R-:W-:Y:S01]  /*95d0*/  IMAD R131, R131, 0xf5, RZ ;  /* 0x000000f583837824 */ /* 0x004fe200078e02ff */
[----:B------:R-:W-:Y:S01]  /*95e0*/  IADD3 R78, P4, R91, R14, RZ ;  /* 0x0000000e5b4e7210 */ /* 0x000fe20007f9e0ff */
[----:B-1----:R-:W-:-:S05]  /*95f0*/  IMAD R129, R129, 0x7b, RZ ;  /* 0x0000007b81817824 */ /* 0x002fca00078e02ff */
[-C--:B------:R-:W-:Y:S02]  /*9600*/  LEA.HI.X.SX32 R83, R129, R15.reuse, 0x1, P2 ;  /* 0x0000000f81537211 */ /* 0x080fe400010f0eff */
[----:B------:R-:W1:Y:S01]  /*9610*/  LDC R129, c[0x0][0x268] ;  /* 0x00009a00ff817b82 */ /* 0x000e620000000800 */
[C---:B------:R-:W-:Y:S02]  /*9620*/  IADD3 R76, P5, R92.reuse, R14, RZ ;  /* 0x0000000e5c4c7210 */ /* 0x040fe40007fbe0ff */
[-C--:B------:R-:W-:Y:S02]  /*9630*/  LEA.HI.X.SX32 R85, R91, R15.reuse, 0x1, P1 ;  /* 0x0000000f5b557211 */ /* 0x080fe400008f0eff */
[-C--:B------:R-:W-:Y:S02]  /*9640*/  LEA.HI.X.SX32 R79, R131, R15.reuse, 0x1, P4 ;  /* 0x0000000f834f7211 */ /* 0x080fe400020f0eff */
[-C--:B------:R-:W-:Y:S01]  /*9650*/  LEA.HI.X.SX32 R81, R92, R15.reuse, 0x1, P3 ;  /* 0x0000000f5c517211 */ /* 0x080fe200018f0eff */
[----:B------:R-:W-:Y:S01]  /*9660*/  STL.64 [R1+0xa50], R84 ;  /* 0x000a505401007387 */ /* 0x000fe20000100a00 */
[----:B------:R-:W-:Y:S01]  /*9670*/  LEA.HI.X.SX32 R77, R93, R15, 0x1, P5 ;  /* 0x0000000f5d4d7211 */ /* 0x000fe200028f0eff */
[----:B------:R-:W2:Y:S02]  /*9680*/  LDC R131, c[0x0][0x268] ;  /* 0x00009a00ff837b82 */ /* 0x000ea40000000800 */
[----:B------:R-:W-:Y:S04]  /*9690*/  STL.64 [R1+0x11f8], R78 ;  /* 0x0011f84e01007387 */ /* 0x000fe80000100a00 */
[----:B------:R-:W-:Y:S04]  /*96a0*/  STL.64 [R1+0x15c8], R82 ;  /* 0x0015c85201007387 */ /* 0x000fe80000100a00 */
[----:B------:R-:W-:Y:S01]  /*96b0*/  STL.64 [R1+0xa40], R80 ;  /* 0x000a405001007387 */ /* 0x000fe20000100a00 */
[----:B-1----:R-:W-:-:S03]  /*96c0*/  IMAD R129, R129, 0x3e0, RZ ;  /* 0x000003e081817824 */ /* 0x002fc600078e02ff */
[----:B------:R1:W-:Y:S02]  /*96d0*/  STL.64 [R1+0x11f0], R76 ;  /* 0x0011f04c01007387 */ /* 0x0003e40000100a00 */
[-C--:B-1----:R-:W-:Y:S02]  /*96e0*/  IADD3 R76, P5, R129, R14.reuse, RZ ;  /* 0x0000000e814c7210 */ /* 0x082fe40007fbe0ff */
[----:B------:R-:W1:Y:S01]  /*96f0*/  LDC R129, c[0x0][0x268] ;  /* 0x00009a00ff817b82 */ /* 0x000e620000000800 */
[-C--:B------:R-:W-:Y:S02]  /*9700*/  IADD3 R84, P1, R95, R14.reuse, RZ ;  /* 0x0000000e5f547210 */ /* 0x080fe40007f3e0ff */
[----:B------:R-:W-:Y:S01]  /*9710*/  IADD3 R12, P0, R94, R14, RZ ;  /* 0x0000000e5e0c7210 */ /* 0x000fe20007f1e0ff */
[----:B-1----:R-:W-:-:S05]  /*9720*/  IMAD R129, R129, 0x1f, RZ ;  /* 0x0000001f81817824 */ /* 0x002fca00078e02ff */
[-C--:B------:R-:W-:Y:S02]  /*9730*/  LEA.HI.X.SX32 R85, R129, R15.reuse, 0x1, P1 ;  /* 0x0000000f81557211 */ /* 0x080fe400008f0eff */
[----:B------:R-:W1:Y:S01]  /*9740*/  LDC R129, c[0x0][0x268] ;  /* 0x00009a00ff817b82 */ /* 0x000e620000000800 */
[-C--:B------:R-:W-:Y:S01]  /*9750*/  LEA.HI.X.SX32 R23, R94, R15.reuse, 0x1, P6 ;  /* 0x0000000f5e177211 */ /* 0x080fe200030f0eff */
[----:B--2---:R-:W-:Y:S01]  /*9760*/  IMAD R131, R131, 0x3e4, RZ ;  /* 0x000003e483837824 */ /* 0x004fe200078e02ff */
[-C--:B------:R-:W-:Y:S02]  /*9770*/  LEA.HI.X.SX32 R13, R134, R15.reuse, 0x1, P0 ;  /* 0x0000000f860d7211 */ /* 0x080fe400000f0eff */
[-C--:B------:R-:W-:Y:S01]  /*9780*/  IADD3 R78, P4, R96, R14.reuse, RZ ;  /* 0x0000000e604e7210 */ /* 0x080fe20007f9e0ff */
[----:B------:R-:W-:Y:S01]  /*9790*/  STL.64 [R1+0xa30], R22 ;  /* 0x000a301601007387 */ /* 0x000fe20000100a00 */
[----:B------:R-:W-:Y:S01]  /*97a0*/  IADD3 R82, P2, R98, R14, RZ ;  /* 0x0000000e62527210 */ /* 0x000fe20007f5e0ff */
[----:B------:R-:W2:Y:S01]  /*97b0*/  LDC R134, c[0x0][0x268] ;  /* 0x00009a00ff867b82 */ /* 0x000ea20000000800 */
[-C--:B------:R-:W-:Y:S01]  /*97c0*/  LEA.HI.X.SX32 R79, R95, R15.reuse, 0x1, P4 ;  /* 0x0000000f5f4f7211 */ /* 0x080fe200020f0eff */
[----:B------:R3:W-:Y:S01]  /*97d0*/  STL.64 [R1+0x11e8], R12 ;  /* 0x0011e80c01007387 */ /* 0x0007e20000100a00 */
[----:B------:R-:W-:-:S03]  /*97e0*/  LEA.HI.X.SX32 R83, R96, R15, 0x1, P2 ;  /* 0x0000000f60537211 */ /* 0x000fc600010f0eff */
[----:B------:R-:W-:Y:S01]  /*97f0*/  STL.64 [R1+0x18a8], R84 ;  /* 0x0018a85401007387 */ /* 0x000fe20000100a00 */
[-C--:B---3--:R-:W-:Y:S02]  /*9800*/  IADD3 R12, P0, R131, R14.reuse, RZ ;  /* 0x0000000e830c7210 */ /* 0x088fe40007f1e0ff */
[----:B------:R-:W3:Y:S01]  /*9810*/  LDC R131, c[0x0][0x268] ;  /* 0x00009a00ff837b82 */ /* 0x000ee20000000800 */
[----:B-1----:R-:W-:Y:S01]  /*9820*/  IMAD R129, R129, 0x3e8, RZ ;  /* 0x000003e881817824 */ /* 0x002fe200078e02ff */
[----:B------:R-:W-:Y:S04]  /*9830*/  STL.64 [R1+0x17b0], R78 ;  /* 0x0017b04e01007387 */ /* 0x000fe80000100a00 */
[----:B------:R1:W-:Y:S02]  /*9840*/  STL.64 [R1+0x15c0], R82 ;  /* 0x0015c05201007387 */ /* 0x0003e40000100a00 */
[----:B-1----:R-:W-:-:S02]  /*9850*/  IADD3 R82, P2, R129, R14, RZ ;  /* 0x0000000e81527210 */ /* 0x002fc40007f5e0ff */
[----:B------:R-:W1:Y:S01]  /*9860*/  LDC R129, c[0x0][0x268] ;  /* 0x00009a00ff817b82 */ /* 0x000e620000000800 */
[C---:B------:R-:W-:Y:S02]  /*9870*/  IADD3 R80, P3, R97.reuse, R14, RZ ;  /* 0x0000000e61507210 */ /* 0x040fe40007f7e0ff */
[-C--:B------:R-:W-:Y:S01]  /*9880*/  LEA.HI.X.SX32 R77, R97, R15.reuse, 0x1, P5 ;  /* 0x0000000f614d7211 */ /* 0x080fe200028f0eff */
[----:B---3--:R-:W-:Y:S01]  /*9890*/  IMAD R131, R131, 0x3ec, RZ ;  /* 0x000003ec83837824 */ /* 0x008fe200078e02ff */
[----:B------:R-:W-:-:S03]  /*98a0*/  LEA.HI.X.SX32 R81, R98, R15, 0x1, P3 ;  /* 0x0000000f62517211 */ /* 0x000fc600018f0eff */
[----:B------:R-:W-:Y:S04]  /*98b0*/  STL.64 [R1+0xa20], R76 ;  /* 0x000a204c01007387 */ /* 0x000fe80000100a00 */
[----:B------:R3:W-:Y:S01]  /*98c0*/  STL.64 [R1+0x11e0], R80 ;  /* 0x0011e05001007387 */ /* 0x0007e20000100a00 */
[-C--:B------:R-:W-:Y:S02]  /*98d0*/  IADD3 R22, P6, R99, R14.reuse, RZ ;  /* 0x0000000e63167210 */ /* 0x080fe40007fde0ff */
[----:B---3--:R-:W-:Y:S01]  /*98e0*/  IADD3 R80, P3, R131, R14, RZ ;  /* 0x0000000e83507210 */ /* 0x008fe20007f7e0ff */
[----:B-1----:R-:W-:Y:S01]  /*98f0*/  IMAD R129, R129, 0xf9, RZ ;  /* 0x000000f981817824 */ /* 0x002fe200078e02ff */
[----:B------:R-:W1:Y:S04]  /*9900*/  LDC R131, c[0x0][0x268] ;  /* 0x00009a00ff837b82 */ /* 0x000e680000000800 */
[----:B------:R-:W-:-:S04]  /*9910*/  LEA.HI.X.SX32 R23, R129, R15, 0x1, P6 ;  /* 0x0000000f81177211 */ /* 0x000fc800030f0eff */
[----:B------:R-:W3:Y:S01]  /*9920*/  LDC R129, c[0x0][0x268] ;  /* 0x00009a00ff817b82 */ /* 0x000ee20000000800 */
[----:B------:R-:W-:Y:S02]  /*9930*/  IADD3 R84, P1, R101, R14, RZ ;  /* 0x0000000e65547210 */ /* 0x000fe40007f3e0ff */
[-C--:B------:R-:W-:Y:S02]  /*9940*/  LEA.HI.X.SX32 R13, R99, R15.reuse, 0x1, P0 ;  /* 0x0000000f630d7211 */ /* 0x080fe400000f0eff */
[----:B------:R-:W-:-:S03]  /*9950*/  LEA.HI.X.SX32 R83, R100, R15, 0x1, P2 ;  /* 0x0000000f64537211 */ /* 0x000fc600010f0eff */
[----:B------:R-:W-:Y:S01]  /*9960*/  STL.64 [R1+0xa10], R12 ;  /* 0x000a100c01007387 */ /* 0x000fe20000100a00 */
[----:B-1----:R-:W-:-:S03]  /*9970*/  IMAD R131, R131, 0x7d, RZ ;  /* 0x0000007d83837824 */ /* 0x002fc600078e02ff */
[----:B------:R-:W-:Y:S02]  /*9980*/  STL.64 [R1+0x11d8], R22 ;  /* 0x0011d81601007387 */ /* 0x000fe40000100a00 */
[----:B------:R-:W-:Y:S02]  /*9990*/  LEA.HI.X.SX32 R85, R131, R15, 0x1, P1 ;  /* 0x0000000f83557211 */ /* 0x000fe400008f0eff */
[----:B------:R-:W1:Y:S01]  /*99a0*/  LDC R131, c[0x0][0x268] ;  /* 0x00009a00ff837b82 */ /* 0x000e620000000800 */
[----:B---3--:R-:W-:Y:S02]  /*99b0*/  IMAD R129, R129, 0x3f0, RZ ;  /* 0x000003f081817824 */ /* 0x008fe400078e02ff */
[----:B------:R-:W-:Y:S04]  /*99c0*/  STL.64 [R1+0x15b8], R84 ;  /* 0x0015b85401007387 */ /* 0x000fe80000100a00 */
[----:B------:R3:W-:Y:S02]  /*99d0*/  STL.64 [R1+0xa00], R82 ;  /* 0x000a005201007387 */ /* 0x0007e40000100a00 */
[----:B---3--:R-:W-:-:S02]  /*99e0*/  IADD3 R82, P2, R129, R14, RZ ;  /* 0x0000000e81527210 */ /* 0x008fc40007f5e0ff */
[----:B------:R-:W3:Y:S01]  /*99f0*/  LDC R129, c[0x0][0x268] ;  /* 0x00009a00ff817b82 */ /* 0x000ee20000000800 */
[----:B------:R-:W-:Y:S02]  /*9a00*/  IADD3 R78, P4, R100, R14, RZ ;  /* 0x0000000e644e7210 */ /* 0x000fe40007f9e0ff */
[-C--:B------:R-:W-:Y:S02]  /*9a10*/  LEA.HI.X.SX32 R81, R102, R15.reuse, 0x1, P3 ;  /* 0x0000000f66517211 */ /* 0x080fe400018f0eff */
[----:B------:R-:W-:Y:S01]  /*9a20*/  LEA.HI.X.SX32 R79, R101, R15, 0x1, P4 ;  /* 0x0000000f654f7211 */ /* 0x000fe200020f0eff */
[----:B-1----:R-:W-:-:S04]  /*9a30*/  IMAD R131, R131, 0x3f4, RZ ;  /* 0x000003f483837824 */ /* 0x002fc800078e02ff */
[----:B------:R-:W-:Y:S04]  /*9a40*/  STL.64 [R1+0x11d0], R78 ;  /* 0x0011d04e01007387 */ /* 0x000fe80000100a00 */
[----:B------:R1:W-:Y:S01]  /*9a50*/  STL.64 [R1+0x9f0], R80 ;  /* 0x0009f05001007387 */ /* 0x0003e20000100a00 */
[-C--:B------:R-:W-:Y:S01]  /*9a60*/  IADD3 R76, P5, R102, R14.reuse, RZ ;  /* 0x0000000e664c7210 */ /* 0x080fe20007fbe0ff */
[----:B---3--:R-:W-:Y:S01]  /*9a70*/  IMAD R129, R129, 0xfb, RZ ;  /* 0x000000fb81817824 */ /* 0x008fe200078e02ff */
[----:B-1----:R-:W-:Y:S02]  /*9a80*/  IADD3 R80, P3, R131, R14, RZ ;  /* 0x0000000e83507210 */ /* 0x002fe40007f7e0ff */
[----:B------:R-:W1:Y:S02]  /*9a90*/  LDC R131, c[0x0][0x268] ;  /* 0x00009a00ff837b82 */ /* 0x000e640000000800 */
[----:B------:R-:W-:-:S06]  /*9aa0*/  LEA.HI.X.SX32 R77, R129, R15, 0x1, P5 ;  /* 0x0000000f814d7211 */ /* 0x000fcc00028f0eff */
[----:B------:R-:W3:Y:S01]  /*9ab0*/  LDC R129, c[0x0][0x268] ;  /* 0x00009a00ff817b82 */ /* 0x000ee20000000800 */
[-C--:B------:R-:W-:Y:S02]  /*9ac0*/  IADD3 R12, P0, R103, R14.reuse, RZ ;  /* 0x0000000e670c7210 */ /* 0x080fe40007f1e0ff */
[----:B------:R-:W-:Y:S01]  /*9ad0*/  IADD3 R22, P6, R105, R14, RZ ;  /* 0x0000000e69167210 */ /* 0x000fe20007fde0ff */
[----:B------:R-:W-:Y:S03]  /*9ae0*/  STL.64 [R1+0x11c8], R76 ;  /* 0x0011c84c01007387 */ /* 0x000fe60000100a00 */
[----:B------:R-:W-:Y:S01]  /*9af0*/  LEA.HI.X.SX32 R23, R103, R15, 0x1, P6 ;  /* 0x0000000f67177211 */ /* 0x000fe200030f0eff */
[----:B-1----:R-:W-:-:S05]  /*9b00*/  IMAD R131, R131, 0x3f, RZ ;  /* 0x0000003f83837824 */ /* 0x002fca00078e02ff */
[-C--:B------:R-:W-:Y:S02]  /*9b10*/  LEA.HI.X.SX32 R13, R131, R15.reuse, 0x1, P0 ;  /* 0x0000000f830d7211 */ /* 0x080fe400000f0eff */
[CC--:B------:R-:W-:Y:S01]  /*9b20*/  IADD3 R84, P1, R104.reuse, R14.reuse, RZ ;  /* 0x0000000e68547210 */ /* 0x0c0fe20007f3e0ff */
[----:B---3--:R-:W-:Y:S01]  /*9b30*/  IMAD R129, R129, 0x3f8, RZ ;  /* 0x000003f881817824 */ /* 0x008fe200078e02ff */
[----:B------:R-:W-:Y:S01]  /*9b40*/  LEA.HI.X.SX32 R83, R104, R15, 0x1, P2 ;  /* 0x0000000f68537211 */ /* 0x000fe200010f0eff */
[----:B------:R-:W-:Y:S01]  /*9b50*/  STL.64 [R1+0x17a8], R12 ;  /* 0x0017a80c01007387 */ /* 0x000fe20000100a00 */
[----:B------:R-:W1:Y:S03]  /*9b60*/  LDC R131, c[0x0][0x268] ;  /* 0x00009a00ff837b82 */ /* 0x000e660000000800 */
[----:B------:R3:W-:Y:S02]  /*9b70*/  STL.64 [R1+0x15b0], R22 ;  /* 0x0015b01601007387 */ /* 0x0007e40000100a00 */
[----:B---3--:R-:W-:-:S03]  /*9b80*/  IADD3 R22, P6, R129, R14, RZ ;  /* 0x0000000e81167210 */ /* 0x008fc60007fde0ff */
[----:B------:R-:W3:Y:S01]  /*9b90*/  LDC R129, c[0x0][0x268] ;  /* 0x00009a00ff817b82 */ /* 0x000ee20000000800 */
[----:B------:R-:W-:Y:S01]  /*9ba0*/  LEA.HI.X.SX32 R85, R105, R15, 0x1, P1 ;  /* 0x0000000f69557211 */ /* 0x000fe200008f0eff */
[----:B------:R-:W-:Y:S04]  /*9bb0*/  STL.64 [R1+0x9e0], R82 ;  /* 0x0009e05201007387 */ /* 0x000fe80000100a00 */
[----:B------:R4:W-:Y:S01]  /*9bc0*/  STL.64 [R1+0x11c0], R84 ;  /* 0x0011c05401007387 */ /* 0x0009e20000100a00 */
[----:B---3--:R-:W-:-:S05]  /*9bd0*/  IMAD R129, R129, 0x3fc, RZ ;  /* 0x000003fc81817824 */ /* 0x008fca00078e02ff */
[-C--:B----4-:R-:W-:Y:S02]  /*9be0*/  IADD3 R84, P1, R129, R14.reuse, RZ ;  /* 0x0000000e81547210 */ /* 0x090fe40007f3e0ff */
[----:B------:R-:W3:Y:S01]  /*9bf0*/  LDC R129, c[0x0][0x268] ;  /* 0x00009a00ff817b82 */ /* 0x000ee20000000800 */
[----:B--2---:R-:W-:Y:S01]  /*9c00*/  IMAD R134, R134, 0xfd, RZ ;  /* 0x000000fd86867824 */ /* 0x004fe200078e02ff */
[CC--:B------:R-:W-:Y:S02]  /*9c10*/  IADD3 R78, P4, R106.reuse, R14.reuse, RZ ;  /* 0x0000000e6a4e7210 */ /* 0x0c0fe40007f9e0ff */
[-C--:B------:R-:W-:Y:S01]  /*9c20*/  LEA.HI.X.SX32 R81, R106, R15.reuse, 0x1, P3 ;  /* 0x0000000f6a517211 */ /* 0x080fe200018f0eff */
[----:B-1----:R-:W-:Y:S01]  /*9c30*/  IMAD R131, R131, 0x202, RZ ;  /* 0x0000020283837824 */ /* 0x002fe200078e02ff */
[-C--:B------:R-:W-:Y:S02]  /*9c40*/  LEA.HI.X.SX32 R79, R134, R15.reuse, 0x1, P4 ;  /* 0x0000000f864f7211 */ /* 0x080fe400020f0eff */
[-C--:B------:R-:W-:Y:S01]  /*9c50*/  IADD3 R76, P5, R108, R14.reuse, RZ ;  /* 0x0000000e6c4c7210 */ /* 0x080fe20007fbe0ff */
[----:B------:R-:W-:Y:S01]  /*9c60*/  STL.64 [R1+0x9d0], R80 ;  /* 0x0009d05001007387 */ /* 0x000fe20000100a00 */
[----:B------:R-:W-:Y:S01]  /*9c70*/  LEA.HI.X.SX32 R23, R107, R15, 0x1, P6 ;  /* 0x0000000f6b177211 */ /* 0x000fe200030f0eff */
[----:B------:R-:W1:Y:S02]  /*9c80*/  LDC R134, c[0x0][0x268] ;  /* 0x00009a00ff867b82 */ /* 0x000e640000000800 */
[----:B------:R2:W-:Y:S01]  /*9c90*/  STL.64 [R1+0x11b8], R78 ;  /* 0x0011b84e01007387 */ /* 0x0005e20000100a00 */
[----:B---3--:R-:W-:Y:S01]  /*9ca0*/  IMAD R129, R129, 0x7f, RZ ;  /* 0x0000007f81817824 */ /* 0x008fe200078e02ff */
[----:B--2---:R-:W-:-:S04]  /*9cb0*/  IADD3 R78, P4, R131, R14, RZ ;  /* 0x0000000e834e7210 */ /* 0x004fc80007f9e0ff */
[----:B------:R-:W2:Y:S01]  /*9cc0*/  LDC R131, c[0x0][0x268] ;  /* 0x00009a00ff837b82 */ /* 0x000ea20000000800 */
[----:B------:R-:W-:-:S07]  /*9cd0*/  LEA.HI.X.SX32 R77, R129, R15, 0x1, P5 ;  /* 0x0000000f814d7211 */ /* 0x000fce00028f0eff */
[----:B------:R-:W3:Y:S01]  /*9ce0*/  LDC R129, c[0x0][0x268] ;  /* 0x00009a00ff817b82 */ /* 0x000ee20000000800 */
[----:B------:R-:W-:Y:S01]  /*9cf0*/  IADD3 R12, P0, R107, R14, RZ ;  /* 0x0000000e6b0c7210 */ /* 0x000fe20007f1e0ff */
[----:B------:R-:W-:Y:S03]  /*9d00*/  STL.64 [R1+0x15a8], R76 ;  /* 0x0015a84c01007387 */ /* 0x000fe60000100a00 */
[----:B------:R-:W-:Y:S01]  /*9d10*/  LEA.HI.X.SX32 R13, R108, R15, 0x1, P0 ;  /* 0x0000000f6c0d7211 */ /* 0x000fe200000f0eff */
[----:B------:R4:W-:Y:S01]  /*9d20*/  STL.64 [R1+0x9c0], R22 ;  /* 0x0009c01601007387 */ /* 0x0009e20000100a00 */
[----:B--2---:R-:W-:-:S05]  /*9d30*/  IMAD R131, R131, 0x204, RZ ;  /* 0x0000020483837824 */ /* 0x004fca00078e02ff */
[-C--:B----4-:R-:W-:Y:S02]  /*9d40*/  IADD3 R22, P6, R131, R14.reuse, RZ ;  /* 0x0000000e83167210 */ /* 0x090fe40007fde0ff */
[----:B------:R-:W2:Y:S01]  /*9d50*/  LDC R131, c[0x0][0x268] ;  /* 0x00009a00ff837b82 */ /* 0x000ea20000000800 */
[----:B---3--:R-:W-:Y:S01]  /*9d60*/  IMAD R129, R129, 0x206, RZ ;  /* 0x0000020681817824 */ /* 0x008fe200078e02ff */
[----:B------:R3:W-:Y:S04]  /*9d70*/  STL.64 [R1+0x11b0], R12 ;  /* 0x0011b00c01007387 */ /* 0x0007e80000100a00 */
[-C--:B---3--:R-:W-:Y:S02]  /*9d80*/  IADD3 R12, P0, R129, R14.reuse, RZ ;  /* 0x0000000e810c7210 */ /* 0x088fe40007f1e0ff */
[----:B------:R-:W3:Y:S01]  /*9d90*/  LDC R129, c[0x0][0x268] ;  /* 0x00009a00ff817b82 */ /* 0x000ee20000000800 */
[----:B------:R-:W-:-:S07]  /*9da0*/  LEA R80, P3, R136, R14, 0x9 ;  /* 0x0000000e88507211 */ /* 0x000fce00078648ff */
[----:B------:R-:W4:Y:S01]  /*9db0*/  LDC R136, c[0x0][0x268] ;  /* 0x00009a00ff887b82 */ /* 0x000f220000000800 */
[----:B--2---:R-:W-:Y:S01]  /*9dc0*/  IMAD R131, R131, 0xff, RZ ;  /* 0x000000ff83837824 */ /* 0x004fe200078e02ff */
[----:B------:R-:W-:-:S04]  /*9dd0*/  IADD3 R82, P2, R109, R14, RZ ;  /* 0x0000000e6d527210 */ /* 0x000fc80007f5e0ff */
[----:B------:R-:W-:Y:S02]  /*9de0*/  LEA.HI.X.SX32 R83, R131, R15, 0x1, P2 ;  /* 0x0000000f83537211 */ /* 0x000fe400010f0eff */
[----:B------:R-:W2:Y:S01]  /*9df0*/  LDC R131, c[0x0][0x268] ;  /* 0x00009a00ff837b82 */ /* 0x000ea20000000800 */
[----:B---3--:R-:W-:-:S04]  /*9e00*/  SHF.L.U32 R129, R129, 0x8, RZ ;  /* 0x0000000881817819 */ /* 0x008fc800000006ff */
[----:B------:R-:W-:-:S03]  /*9e10*/  LEA.HI.X.SX32 R81, R129, R15, 0x1, P3 ;  /* 0x0000000f81517211 */ /* 0x000fc600018f0eff */
[----:B------:R-:W3:Y:S01]  /*9e20*/  LDC R129, c[0x0][0x268] ;  /* 0x00009a00ff817b82 */ /* 0x000ee20000000800 */
[----:B------:R-:W-:Y:S01]  /*9e30*/  LEA.HI.X.SX32 R85, R109, R15, 0x1, P1 ;  /* 0x0000000f6d557211 */ /* 0x000fe200008f0eff */
[----:B----4-:R-:W-:-:S04]  /*9e40*/  IMAD R136, R136, 0x208, RZ ;  /* 0x0000020888887824 */ /* 0x010fc800078e02ff */
[----:B------:R-:W-:Y:S01]  /*9e50*/  STL.64 [R1+0x9b0], R84 ;  /* 0x0009b05401007387 */ /* 0x000fe20000100a00 */
[----:B-1----:R-:W-:-:S03]  /*9e60*/  IMAD R134, R134, 0x101, RZ ;  /* 0x0000010186867824 */ /* 0x002fc600078e02ff */
[----:B------:R-:W-:Y:S04]  /*9e70*/  STL.64 [R1+0x11a8], R82 ;  /* 0x0011a85201007387 */ /* 0x000fe80000100a00 */
[----:B------:R1:W-:Y:S01]  /*9e80*/  STL.64 [R1+0x11a0], R80 ;  /* 0x0011a05001007387 */ /* 0x0003e20000100a00 */
[----:B------:R-:W-:Y:S01]  /*9e90*/  LEA.HI.X.SX32 R79, R134, R15, 0x1, P4 ;  /* 0x0000000f864f7211 */ /* 0x000fe200020f0eff */
[----:B--2---:R-:W-:Y:S01]  /*9ea0*/  IMAD R131, R131, 0x20a, RZ ;  /* 0x0000020a83837824 */ /* 0x004fe200078e02ff */
[----:B------:R-:W2:Y:S01]  /*9eb0*/  LDC R134, c[0x0][0x268] ;  /* 0x00009a00ff867b82 */ /* 0x000ea20000000800 */
[----:B-1----:R-:W-:-:S07]  /*9ec0*/  IADD3 R80, P3, R136, R14, RZ ;  /* 0x0000000e88507210 */ /* 0x002fce0007f7e0ff */
[----:B------:R-:W1:Y:S01]  /*9ed0*/  LDC R136, c[0x0][0x268] ;  /* 0x00009a00ff887b82 */ /* 0x000e620000000800 */
[----:B------:R4:W-:Y:S01]  /*9ee0*/  STL.64 [R1+0x1198], R78 ;  /* 0x0011984e01007387 */ /* 0x0009e20000100a00 */
[----:B---3--:R-:W-:Y:S01]  /*9ef0*/  IMAD R129, R129, 0x81, RZ ;  /* 0x0000008181817824 */ /* 0x008fe200078e02ff */
[----:B------:R-:W-:-:S04]  /*9f00*/  IADD3 R76, P5, R110, R14, RZ ;  /* 0x0000000e6e4c7210 */ /* 0x000fc80007fbe0ff */
[----:B------:R-:W-:Y:S02]  /*9f10*/  LEA.HI.X.SX32 R77, R129, R15, 0x1, P5 ;  /* 0x0000000f814d7211 */ /* 0x000fe400028f0eff */
[----:B------:R-:W3:Y:S01]  /*9f20*/  LDC R129, c[0x0][0x268] ;  /* 0x00009a00ff817b82 */ /* 0x000ee20000000800 */
[----:B----4-:R-:W-:-:S07]  /*9f30*/  IADD3 R78, P4, R131, R14, RZ ;  /* 0x0000000e834e7210 */ /* 0x010fce0007f9e0ff */
[----:B------:R-:W4:Y:S01]  /*9f40*/  LDC R131, c[0x0][0x268] ;  /* 0x00009a00ff837b82 */ /* 0x000f220000000800 */
[----:B------:R-:W-:Y:S01]  /*9f50*/  LEA.HI.X.SX32 R23, R110, R15, 0x1, P6 ;  /* 0x0000000f6e177211 */ /* 0x000fe200030f0eff */
[----:B------:R-:W-:Y:S01]  /*9f60*/  STL.64 [R1+0x1598], R76 ;  /* 0x0015984c01007387 */ /* 0x000fe20000100a00 */
[----:B-1----:R-:W-:-:S03]  /*9f70*/  IMAD R136, R136, 0x20c, RZ ;  /* 0x0000020c88887824 */ /* 0x002fc600078e02ff */
[----:B------:R1:W-:Y:S01]  /*9f80*/  STL.64 [R1+0x1190], R22 ;  /* 0x0011901601007387 */ /* 0x0003e20000100a00 */
[----:B--2---:R-:W-:-:S05]  /*9f90*/  IMAD R134, R134, 0x103, RZ ;  /* 0x0000010386867824 */ /* 0x004fca00078e02ff */
[----:B------:R-:W-:Y:S02]  /*9fa0*/  LEA.HI.X.SX32 R13, R134, R15, 0x1, P0 ;  /* 0x0000000f860d7211 */ /* 0x000fe400000f0eff */
[----:B------:R-:W2:Y:S01]  /*9fb0*/  LDC R134, c[0x0][0x268] ;  /* 0x00009a00ff867b82 */ /* 0x000ea20000000800 */
[----:B-1----:R-:W-:-:S07]  /*9fc0*/  IADD3 R22, P6, R136, R14, RZ ;  /* 0x0000000e88167210 */ /* 0x002fce0007fde0ff */
[----:B------:R-:W1:Y:S01]  /*9fd0*/  LDC R136, c[0x0][0x268] ;  /* 0x00009a00ff887b82 */ /* 0x000e620000000800 */
[----:B----4-:R-:W-:Y:S01]  /*9fe0*/  IMAD R131, R131, 0x20e, RZ ;  /* 0x0000020e83837824 */ /* 0x010fe200078e02ff */
[----:B------:R4:W-:Y:S01]  /*9ff0*/  STL.64 [R1+0x1188], R12 ;  /* 0x0011880c01007387 */ /* 0x0009e20000100a00 */
[----:B---3--:R-:W-:Y:S01]  /*a000*/  IMAD R129, R129, 0x41, RZ ;  /* 0x0000004181817824 */ /* 0x008fe200078e02ff */
[----:B------:R-:W-:-:S04]  /*a010*/  IADD3 R84, P1, R111, R14, RZ ;  /* 0x0000000e6f547210 */ /* 0x000fc80007f3e0ff */
[----:B------:R-:W-:Y:S02]  /*a020*/  LEA.HI.X.SX32 R85, R129, R15, 0x1, P1 ;  /* 0x0000000f81557211 */ /* 0x000fe400008f0eff */
[----:B------:R-:W3:Y:S01]  /*a030*/  LDC R129, c[0x0][0x268] ;  /* 0x00009a00ff817b82 */ /* 0x000ee20000000800 */
[----:B----4-:R-:W-:-:S07]  /*a040*/  IADD3 R12, P0, R131, R14, RZ ;  /* 0x0000000e830c7210 */ /* 0x010fce0007f1e0ff */
[----:B------:R-:W4:Y:S01]  /*a050*/  LDC R131, c[0x0][0x268] ;  /* 0x00009a00ff837b82 */ /* 0x000f220000000800 */
[----:B------:R-:W-:Y:S01]  /*a060*/  IADD3 R82, P2, R112, R14, RZ ;  /* 0x0000000e70527210 */ /* 0x000fe20007f5e0ff */
[----:B-1----:R-:W-:-:S03]  /*a070*/  IMAD R136, R136, 0x105, RZ ;  /* 0x0000010588887824 */ /* 0x002fc600078e02ff */
[-C--:B------:R-:W-:Y:S02]  /*a080*/  LEA.HI.X.SX32 R83, R111, R15.reuse, 0x1, P2 ;  /* 0x0000000f6f537211 */ /* 0x080fe400010f0eff */
[-C--:B------:R-:W-:Y:S01]  /*a090*/  LEA.HI.X.SX32 R81, R112, R15.reuse, 0x1, P3 ;  /* 0x0000000f70517211 */ /* 0x080fe200018f0eff */
[----:B--2---:R-:W-:Y:S01]  /*a0a0*/  IMAD R134, R134, 0x210, RZ ;  /* 0x0000021086867824 */ /* 0x004fe200078e02ff */
[----:B------:R-:W-:Y:S01]  /*a0b0*/  LEA.HI.X.SX32 R79, R136, R15, 0x1, P4 ;  /* 0x0000000f884f7211 */ /* 0x000fe200020f0eff */
[----:B------:R-:W-:Y:S01]  /*a0c0*/  STL.64 [R1+0x1798], R84 ;  /* 0x0017985401007387 */ /* 0x000fe20000100a00 */
[----:B------:R-:W1:Y:S03]  /*a0d0*/  LDC R136, c[0x0][0x268] ;  /* 0x00009a00ff887b82 */ /* 0x000e660000000800 */
[----:B------:R-:W-:Y:S04]  /*a0e0*/  STL.64 [R1+0x1590], R82 ;  /* 0x0015905201007387 */ /* 0x000fe80000100a00 */
[----:B------:R-:W-:Y:S01]  /*a0f0*/  STL.64 [R1+0x1180], R80 ;  /* 0x0011805001007387 */ /* 0x000fe20000100a00 */
[----:B------:R-:W-:-:S03]  /*a100*/  IADD3 R76, P5, R113, R14, RZ ;  /* 0x0000000e714c7210 */ /* 0x000fc60007fbe0ff */
[----:B------:R2:W-:Y:S01]  /*a110*/  STL.64 [R1+0x1178], R78 ;  /* 0x0011784e01007387 */ /* 0x0005e20000100a00 */
[----:B----4-:R-:W-:Y:S02]  /*a120*/  IMAD R131, R131, 0x83, RZ ;  /* 0x0000008383837824 */ /* 0x010fe400078e02ff */
[----:B---3--:R-:W-:-:S03]  /*a130*/  IMAD R129, R129, 0x212, RZ ;  /* 0x0000021281817824 */ /* 0x008fc600078e02ff */
[----:B------:R-:W-:Y:S02]  /*a140*/  LEA.HI.X.SX32 R77, R131, R15, 0x1, P5 ;  /* 0x0000000f834d7211 */ /* 0x000fe400028f0eff */
[----:B------:R-:W3:Y:S01]  /*a150*/  LDC R131, c[0x0][0x268] ;  /* 0x00009a00ff837b82 */ /* 0x000ee20000000800 */
[----:B--2---:R-:W-:-:S07]  /*a160*/  IADD3 R78, P4, R134, R14, RZ ;  /* 0x0000000e864e7210 */ /* 0x004fce0007f9e0ff */
[----:B------:R-:W2:Y:S01]  /*a170*/  LDC R134, c[0x0][0x268] ;  /* 0x00009a00ff867b82 */ /* 0x000ea20000000800 */
[----:B------:R4:W-:Y:S01]  /*a180*/  STL.64 [R1+0x1588], R76 ;  /* 0x0015884c01007387 */ /* 0x0009e20000100a00 */
[----:B-1----:R-:W-:Y:S01]  /*a190*/  IMAD R136, R136, 0x107, RZ ;  /* 0x0000010788887824 */ /* 0x002fe200078e02ff */
[----:B----4-:R-:W-:-:S05]  /*a1a0*/  IADD3 R76, P5, R129, R14, RZ ;  /* 0x0000000e814c7210 */ /* 0x010fca0007fbe0ff */
[----:B------:R-:W1:Y:S01]  /*a1b0*/  LDC R129, c[0x0][0x268] ;  /* 0x00009a00ff817b82 */ /* 0x000e620000000800 */
[-C--:B------:R-:W-:Y:S02]  /*a1c0*/  LEA.HI.X.SX32 R23, R113, R15.reuse, 0x1, P6 ;  /* 0x0000000f71177211 */ /* 0x080fe400030f0eff */
[----:B------:R-:W-:-:S03]  /*a1d0*/  LEA.HI.X.SX32 R13, R136, R15, 0x1, P0 ;  /* 0x0000000f880d7211 */ /* 0x000fc600000f0eff */
[----:B------:R-:W-:Y:S01]  /*a1e0*/  STL.64 [R1+0x1170], R22 ;  /* 0x0011701601007387 */ /* 0x000fe20000100a00 */
[----:B---3--:R-:W-:Y:S01]  /*a1f0*/  IMAD R131, R131, 0x21, RZ ;  /* 0x0000002183837824 */ /* 0x008fe200078e02ff */
[-C--:B------:R-:W-:Y:S01]  /*a200*/  IADD3 R84, P1, R114, R14.reuse, RZ ;  /* 0x0000000e72547210 */ /* 0x080fe20007f3e0ff */
[----:B--2---:R-:W-:Y:S01]  /*a210*/  IMAD R134, R134, 0x214, RZ ;  /* 0x0000021486867824 */ /* 0x004fe200078e02ff */
[----:B------:R2:W-:Y:S01]  /*a220*/  STL.64 [R1+0x1168], R12 ;  /* 0x0011680c01007387 */ /* 0x0005e20000100a00 */
[----:B------:R-:W-:Y:S01]  /*a230*/  IADD3 R82, P2, R115, R14, RZ ;  /* 0x0000000e73527210 */ /* 0x000fe20007f5e0ff */
[----:B------:R-:W3:Y:S01]  /*a240*/  LDC R136, c[0x0][0x268] ;  /* 0x00009a00ff887b82 */ /* 0x000ee20000000800 */
[----:B------:R-:W-:-:S07]  /*a250*/  LEA.HI.X.SX32 R85, R131, R15, 0x1, P1 ;  /* 0x0000000f83557211 */ /* 0x000fce00008f0eff */
[----:B------:R-:W4:Y:S01]  /*a260*/  LDC R131, c[0x0][0x268] ;  /* 0x00009a00ff837b82 */ /* 0x000f220000000800 */
[----:B--2---:R-:W-:-:S07]  /*a270*/  IADD3 R12, P0, R134, R14, RZ ;  /* 0x0000000e860c7210 */ /* 0x004fce0007f1e0ff */
[----:B------:R-:W2:Y:S01]  /*a280*/  LDC R134, c[0x0][0x268] ;  /* 0x00009a00ff867b82 */ /* 0x000ea20000000800 */
[----:B-1----:R-:W-:Y:S01]  /*a290*/  IMAD R129, R129, 0x216, RZ ;  /* 0x0000021681817824 */ /* 0x002fe200078e02ff */
[----:B------:R1:W-:Y:S04]  /*a2a0*/  STL.64 [R1+0x1898], R84 ;  /* 0x0018985401007387 */ /* 0x0003e80000100a00 */
[-C--:B-1----:R-:W-:Y:S02]  /*a2b0*/  IADD3 R84, P1, R129, R14.reuse, RZ ;  /* 0x0000000e81547210 */ /* 0x082fe40007f3e0ff */
[----:B------:R-:W1:Y:S01]  /*a2c0*/  LDC R129, c[0x0][0x268] ;  /* 0x00009a00ff817b82 */ /* 0x000e620000000800 */
[----:B------:R-:W-:Y:S02]  /*a2d0*/  IADD3 R80, P3, R116, R14, RZ ;  /* 0x0000000e74507210 */ /* 0x000fe40007f7e0ff */
[----:B------:R-:W-:-:S02]  /*a2e0*/  LEA.HI.X.SX32 R83, R114, R15, 0x1, P2 ;  /* 0x0000000f72537211 */ /* 0x000fc400010f0eff */
[-C--:B------:R-:W-:Y:S01]  /*a2f0*/  LEA.HI.X.SX32 R81, R115, R15.reuse, 0x1, P3 ;  /* 0x0000000f73517211 */ /* 0x080fe200018f0eff */
[----:B--2---:R-:W-:Y:S01]  /*a300*/  IMAD R134, R134, 0x109, RZ ;  /* 0x0000010986867824 */ /* 0x004fe200078e02ff */
[-C--:B------:R-:W-:Y:S01]  /*a310*/  LEA.HI.X.SX32 R79, R116, R15.reuse, 0x1, P4 ;  /* 0x0000000f744f7211 */ /* 0x080fe200020f0eff */
[----:B----4-:R-:W-:Y:S01]  /*a320*/  IMAD R131, R131, 0x21a, RZ ;  /* 0x0000021a83837824 */ /* 0x010fe200078e02ff */
[----:B------:R-:W-:Y:S02]  /*a330*/  STL.64 [R1+0x1790], R82 ;  /* 0x0017905201007387 */ /* 0x000fe40000100a00 */
[----:B------:R-:W-:Y:S02]  /*a340*/  LEA.HI.X.SX32 R77, R134, R15, 0x1, P5 ;  /* 0x0000000f864d7211 */ /* 0x000fe400028f0eff */
[----:B------:R-:W2:Y:S01]  /*a350*/  LDC R134, c[0x0][0x268] ;  /* 0x00009a00ff867b82 */ /* 0x000ea20000000800 */
[----:B------:R-:W-:Y:S04]  /*a360*/  STL.64 [R1+0x1580], R80 ;  /* 0x0015805001007387 */ /* 0x000fe80000100a00 */
[----:B------:R-:W-:Y:S01]  /*a370*/  STL.64 [R1+0x1160], R78 ;  /* 0x0011604e01007387 */ /* 0x000fe20000100a00 */
[----:B------:R-:W-:-:S03]  /*a380*/  IADD3 R22, P6, R117, R14, RZ ;  /* 0x0000000e75167210 */ /* 0x000fc60007fde0ff */
[----:B------:R4:W-:Y:S01]  /*a390*/  STL.64 [R1+0x1158], R76 ;  /* 0x0011584c01007387 */ /* 0x0009e20000100a00 */
[----:B-1----:R-:W-:-:S05]  /*a3a0*/  IMAD R129, R129, 0x85, RZ ;  /* 0x0000008581817824 */ /* 0x002fca00078e02ff */
[----:B------:R-:W-:Y:S02]  /*a3b0*/  LEA.HI.X.SX32 R23, R129, R15, 0x1, P6 ;  /* 0x0000000f81177211 */ /* 0x000fe400030f0eff */
[----:B------:R-:W1:Y:S01]  /*a3c0*/  LDC R129, c[0x0][0x268] ;  /* 0x00009a00ff817b82 */ /* 0x000e620000000800 */
[----:B----4-:R-:W-:-:S07]  /*a3d0*/  IADD3 R76, P5, R131, R14, RZ ;  /* 0x0000000e834c7210 */ /* 0x010fce0007fbe0ff */
[----:B------:R-:W4:Y:S01]  /*a3e0*/  LDC R131, c[0x0][0x268] ;  /* 0x00009a00ff837b82 */ /* 0x000f220000000800 */
[----:B--2---:R-:W-:Y:S01]  /*a3f0*/  IMAD R134, R134, 0x10b, RZ ;  /* 0x0000010b86867824 */ /* 0x004fe200078e02ff */
[-C--:B------:R-:W-:Y:S01]  /*a400*/  LEA.HI.X.SX32 R13, R117, R15.reuse, 0x1, P0 ;  /* 0x0000000f750d7211 */ /* 0x080fe200000f0eff */
[----:B------:R-:W-:Y:S03]  /*a410*/  STL.64 [R1+0x1578], R22 ;  /* 0x0015781601007387 */ /* 0x000fe60000100a00 */
[----:B------:R-:W-:Y:S01]  /*a420*/  LEA.HI.X.SX32 R85, R134, R15, 0x1, P1 ;  /* 0x0000000f86557211 */ /* 0x000fe200008f0eff */
[----:B------:R-:W-:Y:S01]  /*a430*/  STL.64 [R1+0x1150], R12 ;  /* 0x0011500c01007387 */ /* 0x000fe20000100a00 */
[----:B------:R-:W-:Y:S01]  /*a440*/  IADD3 R82, P2, R118, R14, RZ ;  /* 0x0000000e76527210 */ /* 0x000fe20007f5e0ff */
[----:B---3--:R-:W-:Y:S01]  /*a450*/  IMAD R136, R136, 0x218, RZ ;  /* 0x0000021888887824 */ /* 0x008fe200078e02ff */
[----:B------:R-:W2:Y:S01]  /*a460*/  LDC R134, c[0x0][0x268] ;  /* 0x00009a00ff867b82 */ /* 0x000ea20000000800 */
[----:B------:R3:W-:Y:S01]  /*a470*/  STL.64 [R1+0x1148], R84 ;  /* 0x0011485401007387 */ /* 0x0007e20000100a00 */
[----:B-1----:R-:W-:-:S02]  /*a480*/  IMAD R129, R129, 0x43, RZ ;  /* 0x0000004381817824 */ /* 0x002fc400078e02ff */
[----:B----4-:R-:W-:-:S05]  /*a490*/  IMAD R131, R131, 0x21e, RZ ;  /* 0x0000021e83837824 */ /* 0x010fca00078e02ff */
[----:B---3--:R-:W-:Y:S02]  /*a4a0*/  IADD3 R84, P1, R131, R14, RZ ;  /* 0x0000000e83547210 */ /* 0x008fe40007f3e0ff */
[----:B------:R-:W1:Y:S01]  /*a4b0*/  LDC R131, c[0x0][0x268] ;  /* 0x00009a00ff837b82 */ /* 0x000e620000000800 */
[----:B------:R-:W-:-:S07]  /*a4c0*/  LEA.HI.X.SX32 R83, R129, R15, 0x1, P2 ;  /* 0x0000000f81537211 */ /* 0x000fce00010f0eff */
[----:B------:R-:W3:Y:S01]  /*a4d0*/  LDC R129, c[0x0][0x268] ;  /* 0x00009a00ff817b82 */ /* 0x000ee20000000800 */
[----:B------:R-:W-:-:S07]  /*a4e0*/  IADD3 R78, P4, R136, R14, RZ ;  /* 0x0000000e884e7210 */ /* 0x000fce0007f9e0ff */
[----:B------:R-:W4:Y:S01]  /*a4f0*/  LDC R136, c[0x0][0x268] ;  /* 0x00009a00ff887b82 */ /* 0x000f220000000800 */
[----:B------:R-:W-:Y:S01]  /*a500*/  IADD3 R22, P6, R120, R14, RZ ;  /* 0x0000000e78167210 */ /* 0x000fe20007fde0ff */
[----:B-1----:R-:W-:-:S05]  /*a510*/  IMAD R131, R131, 0x10d, RZ ;  /* 0x0000010d83837824 */ /* 0x002fca00078e02ff */
[----:B------:R-:W-:Y:S02]  /*a520*/  LEA.HI.X.SX32 R77, R131, R15, 0x1, P5 ;  /* 0x0000000f834d7211 */ /* 0x000fe400028f0eff */
[----:B------:R-:W1:Y:S01]  /*a530*/  LDC R131, c[0x0][0x268] ;  /* 0x00009a00ff837b82 */ /* 0x000e620000000800 */
[----:B---3--:R-:W-:-:S05]  /*a540*/  IMAD R129, R129, 0x87, RZ ;  /* 0x0000008781817824 */ /* 0x008fca00078e02ff */
[-C--:B------:R-:W-:Y:S02]  /*a550*/  LEA.HI.X.SX32 R23, R129, R15.reuse, 0x1, P6 ;  /* 0x0000000f81177211 */ /* 0x080fe400030f0eff */
[----:B------:R-:W3:Y:S01]  /*a560*/  LDC R129, c[0x0][0x268] ;  /* 0x00009a00ff817b82 */ /* 0x000ee20000000800 */
[CC--:B------:R-:W-:Y:S01]  /*a570*/  IADD3 R80, P3, R119.reuse, R14.reuse, RZ ;  /* 0x0000000e77507210 */ /* 0x0c0fe20007f7e0ff */
[----:B----4-:R-:W-:Y:S01]  /*a580*/  IMAD R136, R136, 0x21c, RZ ;  /* 0x0000021c88887824 */ /* 0x010fe200078e02ff */
[-C--:B------:R-:W-:Y:S02]  /*a590*/  LEA.HI.X.SX32 R79, R119, R15.reuse, 0x1, P4 ;  /* 0x0000000f774f7211 */ /* 0x080fe400020f0eff */
[----:B------:R-:W-:Y:S01]  /*a5a0*/  LEA.HI.X.SX32 R81, R118, R15, 0x1, P3 ;  /* 0x0000000f76517211 */ /* 0x000fe200018f0eff */
[----:B------:R-:W-:Y:S01]  /*a5b0*/  STL.64 [R1+0x1788], R82 ;  /* 0x0017885201007387 */ /* 0x000fe20000100a00 */
[----:B--2---:R-:W-:Y:S01]  /*a5c0*/  IMAD R134, R134, 0x220, RZ ;  /* 0x0000022086867824 */ /* 0x004fe200078e02ff */
[----:B------:R-:W-:-:S02]  /*a5d0*/  IADD3 R12, P0, R136, R14, RZ ;  /* 0x0000000e880c7210 */ /* 0x000fc40007f1e0ff */
[----:B------:R-:W-:Y:S01]  /*a5e0*/  STL.64 [R1+0x1570], R80 ;  /* 0x0015705001007387 */ /* 0x000fe20000100a00 */
[----:B------:R-:W2:Y:S03]  /*a5f0*/  LDC R136, c[0x0][0x268] ;  /* 0x00009a00ff887b82 */ /* 0x000ea60000000800 */
[----:B------:R-:W-:Y:S01]  /*a600*/  STL.64 [R1+0x1140], R78 ;  /* 0x0011404e01007387 */ /* 0x000fe20000100a00 */
[----:B------:R-:W-:-:S03]  /*a610*/  LEA.HI.X.SX32 R13, R120, R15, 0x1, P0 ;  /* 0x0000000f780d7211 */ /* 0x000fc600000f0eff */
[----:B------:R-:W-:Y:S01]  /*a620*/  STL.64 [R1+0x1138], R76 ;  /* 0x0011384c01007387 */ /* 0x000fe20000100a00 */
[----:B-1----:R-:W-:-:S03]  /*a630*/  IMAD R131, R131, 0x222, RZ ;  /* 0x0000022283837824 */ /* 0x002fc600078e02ff */
[----:B------:R1:W-:Y:S01]  /*a640*/  STL.64 [R1+0x1568], R22 ;  /* 0x0015681601007387 */ /* 0x0003e20000100a00 */
[----:B---3--:R-:W-:-:S03]  /*a650*/  IMAD R129, R129, 0x10f, RZ ;  /* 0x0000010f81817824 */ /* 0x008fc600078e02ff */
[----:B------:R3:W-:Y:S01]  /*a660*/  STL.64 [R1+0x1130], R12 ;  /* 0x0011300c01007387 */ /* 0x0007e20000100a00 */
[-C--:B-1----:R-:W-:Y:S02]  /*a670*/  IADD3 R22, P6, R134, R14.reuse, RZ ;  /* 0x0000000e86167210 */ /* 0x082fe40007fde0ff */
[----:B------:R-:W1:Y:S01]  /*a680*/  LDC R134, c[0x0][0x268] ;  /* 0x00009a00ff867b82 */ /* 0x000e620000000800 */
[----:B---3--:R-:W-:-:S07]  /*a690*/  IADD3 R12, P0, R131, R14, RZ ;  /* 0x0000000e830c7210 */ /* 0x008fce0007f1e0ff */
[----:B------:R-:W3:Y:S01]  /*a6a0*/  LDC R131, c[0x0][0x268] ;  /* 0x00009a00ff837b82 */ /* 0x000ee20000000800 */
[----:B------:R-:W-:-:S07]  /*a6b0*/  LEA.HI.X.SX32 R85, R129, R15, 0x1, P1 ;  /* 0x0000000f81557211 */ /* 0x000fce00008f0eff */
[----:B------:R-:W4:Y:S01]  /*a6c0*/  LDC R129, c[0x0][0x268] ;  /* 0x00009a00ff817b82 */ /* 0x000f220000000800 */
[-C--:B------:R-:W-:Y:S01]  /*a6d0*/  IADD3 R82, P2, R121, R14.reuse, RZ ;  /* 0x0000000e79527210 */ /* 0x080fe20007f5e0ff */
[----:B-1----:R-:W-:Y:S01]  /*a6e0*/  IMAD R134, R134, 0x11, RZ ;  /* 0x0000001186867824 */ /* 0x002fe200078e02ff */
[----:B------:R-:W-:-:S04]  /*a6f0*/  IADD3 R80, P3, R122, R14, RZ ;  /* 0x0000000e7a507210 */ /* 0x000fc80007f7e0ff */
[-C--:B------:R-:W-:Y:S02]  /*a700*/  LEA.HI.X.SX32 R83, R134, R15.reuse, 0x1, P2 ;  /* 0x0000000f86537211 */ /* 0x080fe400010f0eff */
[----:B------:R-:W1:Y:S01]  /*a710*/  LDC R134, c[0x0][0x268] ;  /* 0x00009a00ff867b82 */ /* 0x000e620000000800 */
[----:B---3--:R-:W-:Y:S01]  /*a720*/  IMAD R131, R131, 0x224, RZ ;  /* 0x0000022483837824 */ /* 0x008fe200078e02ff */
[----:B------:R-:W-:Y:S01]  /*a730*/  STL.64 [R1+0x1128], R84 ;  /* 0x0011285401007387 */ /* 0x000fe20000100a00 */
[----:B------:R-:W-:-:S03]  /*a740*/  LEA.HI.X.SX32 R81, R121, R15, 0x1, P3 ;  /* 0x0000000f79517211 */ /* 0x000fc600018f0eff */
[----:B------:R3:W-:Y:S01]  /*a750*/  STL.64 [R1+0x1918], R82 ;  /* 0x0019185201007387 */ /* 0x0007e20000100a00 */
[----:B----4-:R-:W-:-:S03]  /*a760*/  IMAD R129, R129, 0x226, RZ ;  /* 0x0000022681817824 */ /* 0x010fc600078e02ff */
[----:B------:R4:W-:Y:S01]  /*a770*/  STL.64 [R1+0x1890], R80 ;  /* 0x0018905001007387 */ /* 0x0009e20000100a00 */
[-C--:B---3--:R-:W-:Y:S02]  /*a780*/  IADD3 R82, P2, R131, R14.reuse, RZ ;  /* 0x0000000e83527210 */ /* 0x088fe40007f5e0ff */
[----:B------:R-:W3:Y:S01]  /*a790*/  LDC R131, c[0x0][0x268] ;  /* 0x00009a00ff837b82 */ /* 0x000ee20000000800 */
[-C--:B----4-:R-:W-:Y:S02]  /*a7a0*/  IADD3 R80, P3, R129, R14.reuse, RZ ;  /* 0x0000000e81507210 */ /* 0x090fe40007f7e0ff */
[----:B------:R-:W-:-:S05]  /*a7b0*/  IADD3 R78, P4, R123, R14, RZ ;  /* 0x0000000e7b4e7210 */ /* 0x000fca0007f9e0ff */
[----:B------:R-:W4:Y:S01]  /*a7c0*/  LDC R129, c[0x0][0x268] ;  /* 0x00009a00ff817b82 */ /* 0x000f220000000800 */
[----:B------:R-:W-:Y:S02]  /*a7d0*/  IADD3 R76, P5, R124, R14, RZ ;  /* 0x0000000e7c4c7210 */ /* 0x000fe40007fbe0ff */
[-C--:B------:R-:W-:Y:S02]  /*a7e0*/  LEA.HI.X.SX32 R79, R122, R15.reuse, 0x1, P4 ;  /* 0x0000000f7a4f7211 */ /* 0x080fe400020f0eff */
[-C--:B------:R-:W-:Y:S01]  /*a7f0*/  LEA.HI.X.SX32 R77, R123, R15.reuse, 0x1, P5 ;  /* 0x0000000f7b4d7211 */ /* 0x080fe200028f0eff */
[----:B--2---:R-:W-:Y:S01]  /*a800*/  IMAD R136, R136, 0x228, RZ ;  /* 0x0000022888887824 */ /* 0x004fe200078e02ff */
[-C--:B------:R-:W-:Y:S01]  /*a810*/  LEA.HI.X.SX32 R23, R124, R15.reuse, 0x1, P6 ;  /* 0x0000000f7c177211 */ /* 0x080fe200030f0eff */
[----:B-1----:R-:W-:Y:S01]  /*a820*/  IMAD R134, R134, 0x111, RZ ;  /* 0x0000011186867824 */ /* 0x002fe200078e02ff */
[----:B------:R-:W-:Y:S04]  /*a830*/  STL.64 [R1+0x1780], R78 ;  /* 0x0017804e01007387 */ /* 0x000fe80000100a00 */
[----:B------:R-:W-:Y:S01]  /*a840*/  STL.64 [R1+0x1560], R76 ;  /* 0x0015604c01007387 */ /* 0x000fe20000100a00 */
[----:B------:R-:W-:Y:S01]  /*a850*/  LEA.HI.X.SX32 R13, R134, R15, 0x1, P0 ;  /* 0x0000000f860d7211 */ /* 0x000fe200000f0eff */
[----:B---3--:R-:W-:-:S02]  /*a860*/  IMAD R131, R131, 0x22a, RZ ;  /* 0x0000022a83837824 */ /* 0x008fc400078e02ff */
[----:B------:R1:W-:Y:S01]  /*a870*/  STL.64 [R1+0x1120], R22 ;  /* 0x0011201601007387 */ /* 0x0003e20000100a00 */
[----:B------:R-:W2:Y:S03]  /*a880*/  LDC R134, c[0x0][0x268] ;  /* 0x00009a00ff867b82 */ /* 0x000ea60000000800 */
[----:B------:R3:W-:Y:S01]  /*a890*/  STL.64 [R1+0x1118], R12 ;  /* 0x0011180c01007387 */ /* 0x0007e20000100a00 */
[----:B-1----:R-:W-:-:S04]  /*a8a0*/  IADD3 R22, P6, R136, R14, RZ ;  /* 0x0000000e88167210 */ /* 0x002fc80007fde0ff */
[----:B------:R-:W1:Y:S01]  /*a8b0*/  LDC R136, c[0x0][0x268] ;  /* 0x00009a00ff887b82 */ /* 0x000e620000000800 */
[----:B----4-:R-:W-:Y:S01]  /*a8c0*/  IMAD R129, R129, 0x89, RZ ;  /* 0x0000008981817824 */ /* 0x010fe200078e02ff */
[-C--:B---3--:R-:W-:Y:S02]  /*a8d0*/  IADD3 R12, P0, R131, R14.reuse, RZ ;  /* 0x0000000e830c7210 */ /* 0x088fe40007f1e0ff */
[----:B------:R-:W-:-:S04]  /*a8e0*/  IADD3 R84, P1, R125, R14, RZ ;  /* 0x0000000e7d547210 */ /* 0x000fc80007f3e0ff */
[----:B------:R-:W3:Y:S01]  /*a8f0*/  LDC R131, c[0x0][0x268] ;  /* 0x00009a00ff837b82 */ /* 0x000ee20000000800 */
[----:B------:R-:W-:-:S07]  /*a900*/  LEA.HI.X.SX32 R85, R129, R15, 0x1, P1 ;  /* 0x0000000f81557211 */ /* 0x000fce00008f0eff */
[----:B------:R-:W4:Y:S01]  /*a910*/  LDC R129, c[0x0][0x268] ;  /* 0x00009a00ff817b82 */ /* 0x000f220000000800 */
[----:B------:R-:W-:Y:S01]  /*a920*/  LEA.HI.X.SX32 R83, R125, R15, 0x1, P2 ;  /* 0x0000000f7d537211 */ /* 0x000fe200010f0eff */
[----:B--2---:R-:W-:Y:S01]  /*a930*/  IMAD R134, R134, 0x113, RZ ;  /* 0x0000011386867824 */ /* 0x004fe200078e02ff */
[----:B------:R-:W-:Y:S01]  /*a940*/  STL.64 [R1+0x1558], R84 ;  /* 0x0015585401007387 */ /* 0x000fe20000100a00 */
[----:B-1----:R-:W-:-:S03]  /*a950*/  IMAD R136, R136, 0x22c, RZ ;  /* 0x0000022c88887824 */ /* 0x002fc600078e02ff */
[----:B------:R1:W-:Y:S01]  /*a960*/  STL.64 [R1+0x1110], R82 ;  /* 0x0011105201007387 */ /* 0x0003e20000100a00 */
[----:B------:R-:W-:Y:S02]  /*a970*/  LEA.HI.X.SX32 R81, R134, R15, 0x1, P3 ;  /* 0x0000000f86517211 */ /* 0x000fe400018f0eff */
[----:B------:R-:W2:Y:S01]  /*a980*/  LDC R134, c[0x0][0x268] ;  /* 0x00009a00ff867b82 */ /* 0x000ea20000000800 */
[----:B---3--:R-:W-:Y:S01]  /*a990*/  IMAD R131, R131, 0x22e, RZ ;  /* 0x0000022e83837824 */ /* 0x008fe200078e02ff */
[----:B-1----:R-:W-:-:S06]  /*a9a0*/  IADD3 R82, P2, R136, R14, RZ ;  /* 0x0000000e88527210 */ /* 0x002fcc0007f5e0ff */
[----:B------:R-:W1:Y:S01]  /*a9b0*/  LDC R136, c[0x0][0x268] ;  /* 0x00009a00ff887b82 */ /* 0x000e620000000800 */
[----:B------:R3:W-:Y:S01]  /*a9c0*/  STL.64 [R1+0x1108], R80 ;  /* 0x0011085001007387 */ /* 0x0007e20000100a00 */
[----:B----4-:R-:W-:Y:S01]  /*a9d0*/  IMAD R129, R129, 0x45, RZ ;  /* 0x0000004581817824 */ /* 0x010fe200078e02ff */
[----:B------:R-:W-:-:S04]  /*a9e0*/  IADD3 R78, P4, R126, R14, RZ ;  /* 0x0000000e7e4e7210 */ /* 0x000fc80007f9e0ff */
[----:B------:R-:W-:Y:S02]  /*a9f0*/  LEA.HI.X.SX32 R79, R129, R15, 0x1, P4 ;  /* 0x0000000f814f7211 */ /* 0x000fe400020f0eff */
[----:B------:R-:W4:Y:S01]  /*aa00*/  LDC R129, c[0x0][0x268] ;  /* 0x00009a00ff817b82 */ /* 0x000f220000000800 */
[----:B---3--:R-:W-:-:S07]  /*aa10*/  IADD3 R80, P3, R131, R14, RZ ;  /* 0x0000000e83507210 */ /* 0x008fce0007f7e0ff */
[----:B------:R-:W3:Y:S01]  /*aa20*/  LDC R131, c[0x0][0x268] ;  /* 0x00009a00ff837b82 */ /* 0x000ee20000000800 */
[CC--:B------:R-:W-:Y:S02]  /*aa30*/  IADD3 R76, P5, R127.reuse, R14.reuse, RZ ;  /* 0x0000000e7f4c7210 */ /* 0x0c0fe40007fbe0ff */
[-C--:B------:R-:W-:Y:S01]  /*aa40*/  LEA.HI.X.SX32 R23, R127, R15.reuse, 0x1, P6 ;  /* 0x0000000f7f177211 */ /* 0x080fe200030f0eff */
[----:B-1----:R-:W-:Y:S01]  /*aa50*/  IMAD R136, R136, 0x115, RZ ;  /* 0x0000011588887824 */ /* 0x002fe200078e02ff */
[-C--:B------:R-:W-:Y:S01]  /*aa60*/  LEA.HI.X.SX32 R77, R126, R15.reuse, 0x1, P5 ;  /* 0x0000000f7e4d7211 */ /* 0x080fe200028f0eff */
[----:B--2---:R-:W-:Y:S01]  /*aa70*/  IMAD R134, R134, 0x230, RZ ;  /* 0x0000023086867824 */ /* 0x004fe200078e02ff */
[----:B------:R-:W-:Y:S02]  /*aa80*/  STL.64 [R1+0x1778], R78 ;  /* 0x0017784e01007387 */ /* 0x000fe40000100a00 */
[----:B------:R-:W-:Y:S02]  /*aa90*/  LEA.HI.X.SX32 R13, R136, R15, 0x1, P0 ;  /* 0x0000000f880d7211 */ /* 0x000fe400000f0eff */
[----:B------:R-:W1:Y:S01]  /*aaa0*/  LDC R136, c[0x0][0x268] ;  /* 0x00009a00ff887b82 */ /* 0x000e620000000800 */
[----:B------:R-:W-:Y:S01]  /*aab0*/  IADD3 R84, P1, R128, R14, RZ ;  /* 0x0000000e80547210 */ /* 0x000fe20007f3e0ff */
[----:B------:R-:W-:Y:S04]  /*aac0*/  STL.64 [R1+0x1550], R76 ;  /* 0x0015504c01007387 */ /* 0x000fe80000100a00 */
[----:B------:R-:W-:Y:S01]  /*aad0*/  STL.64 [R1+0x1100], R22 ;  /* 0x0011001601007387 */ /* 0x000fe20000100a00 */
[----:B---3--:R-:W-:-:S03]  /*aae0*/  IMAD R131, R131, 0x8b, RZ ;  /* 0x0000008b83837824 */ /* 0x008fc600078e02ff */
[----:B------:R2:W-:Y:S01]  /*aaf0*/  STL.64 [R1+0x10f8], R12 ;  /* 0x0010f80c01007387 */ /* 0x0005e20000100a00 */
[----:B----4-:R-:W-:Y:S01]  /*ab00*/  IMAD R129, R129, 0x232, RZ ;  /* 0x0000023281817824 */ /* 0x010fe200078e02ff */
[----:B------:R-:W-:Y:S02]  /*ab10*/  LEA.HI.X.SX32 R85, R131, R15, 0x1, P1 ;  /* 0x0000000f83557211 */ /* 0x000fe400008f0eff */
[----:B------:R-:W3:Y:S01]  /*ab20*/  LDC R131, c[0x0][0x268] ;  /* 0x00009a00ff837b82 */ /* 0x000ee20000000800 */
[----:B--2---:R-:W-:-:S07]  /*ab30*/  IADD3 R12, P0, R134, R14, RZ ;  /* 0x0000000e860c7210 */ /* 0x004fce0007f1e0ff */
[----:B------:R-:W2:Y:S01]  /*ab40*/  LDC R134, c[0x0][0x268] ;  /* 0x00009a00ff867b82 */ /* 0x000ea20000000800 */
[----:B------:R4:W-:Y:S02]  /*ab50*/  STL.64 [R1+0x1548], R84 ;  /* 0x0015485401007387 */ /* 0x0009e40000100a00 */
[----:B----4-:R-:W-:-:S05]  /*ab60*/  IADD3 R84, P1, R129, R14, RZ ;  /* 0x0000000e81547210 */ /* 0x010fca0007f3e0ff */
[----:B------:R-:W4:Y:S01]  /*ab70*/  LDC R129, c[0x0][0x268] ;  /* 0x00009a00ff817b82 */ /* 0x000f220000000800 */
[----:B-1----:R-:W-:Y:S01]  /*ab80*/  IMAD R136, R136, 0x117, RZ ;  /* 0x0000011788887824 */ /* 0x002fe200078e02ff */
[----:B------:R-:W-:Y:S01]  /*ab90*/  LEA.HI.X.SX32 R83, R128, R15, 0x1, P2 ;  /* 0x0000000f80537211 */ /* 0x000fe200010f0eff */
[----:B---3--:R-:W-:-:S03]  /*aba0*/  IMAD R131, R131, 0x23, RZ ;  /* 0x0000002383837824 */ /* 0x008fc600078e02ff */
[-C--:B------:R-:W-:Y:S01]  /*abb0*/  LEA.HI.X.SX32 R81, R136, R15.reuse, 0x1, P3 ;  /* 0x0000000f88517211 */ /* 0x080fe200018f0eff */
[----:B--2---:R-:W-:Y:S01]  /*abc0*/  IMAD R134, R134, 0x234, RZ ;  /* 0x0000023486867824 */ /* 0x004fe200078e02ff */
[-C--:B------:R-:W-:Y:S01]  /*abd0*/  IADD3 R78, P4, R130, R14.reuse, RZ ;  /* 0x0000000e824e7210 */ /* 0x080fe20007f9e0ff */
[----:B------:R-:W-:Y:S01]  /*abe0*/  STL.64 [R1+0x10f0], R82 ;  /* 0x0010f05201007387 */ /* 0x000fe20000100a00 */
[-C--:B------:R-:W-:Y:S01]  /*abf0*/  IADD3 R76, P5, R132, R14.reuse, RZ ;  /* 0x0000000e844c7210 */ /* 0x080fe20007fbe0ff */
[----:B------:R-:W1:Y:S02]  /*ac00*/  LDC R136, c[0x0][0x268] ;  /* 0x00009a00ff887b82 */ /* 0x000e640000000800 */
[----:B------:R2:W-:Y:S01]  /*ac10*/  STL.64 [R1+0x10e8], R80 ;  /* 0x0010e85001007387 */ /* 0x0005e20000100a00 */
[----:B------:R-:W-:Y:S01]  /*ac20*/  LEA.HI.X.SX32 R79, R131, R15, 0x1, P4 ;  /* 0x0000000f834f7211 */ /* 0x000fe200020f0eff */
[----:B----4-:R-:W-:Y:S01]  /*ac30*/  IMAD R129, R129, 0x236, RZ ;  /* 0x0000023681817824 */ /* 0x010fe200078e02ff */
[----:B--2---:R-:W-:-:S03]  /*ac40*/  IADD3 R80, P3, R134, R14, RZ ;  /* 0x0000000e86507210 */ /* 0x004fc60007f7e0ff */
[----:B------:R-:W2:Y:S01]  /*ac50*/  LDC R131, c[0x0][0x268] ;  /* 0x00009a00ff837b82 */ /* 0x000ea20000000800 */
[----:B------:R3:W-:Y:S07]  /*ac60*/  STL.64 [R1+0x1888], R78 ;  /* 0x0018884e01007387 */ /* 0x0007ee0000100a00 */
[----:B------:R-:W4:Y:S01]  /*ac70*/  LDC R134, c[0x0][0x268] ;  /* 0x00009a00ff867b82 */ /* 0x000f220000000800 */
[----:B---3--:R-:W-:-:S07]  /*ac80*/  IADD3 R78, P4, R129, R14, RZ ;  /* 0x0000000e814e7210 */ /* 0x008fce0007f9e0ff */
[----:B------:R-:W3:Y:S01]  /*ac90*/  LDC R129, c[0x0][0x268] ;  /* 0x00009a00ff817b82 */ /* 0x000ee20000000800 */
[CC--:B------:R-:W-:Y:S02]  /*aca0*/  IADD3 R22, P6, R133.reuse, R14.reuse, RZ ;  /* 0x0000000e85167210 */ /* 0x0c0fe40007fde0ff */
[-C--:B------:R-:W-:Y:S02]  /*acb0*/  LEA.HI.X.SX32 R77, R130, R15.reuse, 0x1, P5 ;  /* 0x0000000f824d7211 */ /* 0x080fe400028f0eff */
[-C--:B------:R-:W-:Y:S02]  /*acc0*/  LEA.HI.X.SX32 R23, R132, R15.reuse, 0x1, P6 ;  /* 0x0000000f84177211 */ /* 0x080fe400030f0eff */
[----:B------:R-:W-:Y:S01]  /*acd0*/  LEA.HI.X.SX32 R13, R133, R15, 0x1, P0 ;  /* 0x0000000f850d7211 */ /* 0x000fe200000f0eff */
[----:B--2---:R-:W-:Y:S01]  /*ace0*/  IMAD R131, R131, 0x23a, RZ ;  /* 0x0000023a83837824 */ /* 0x004fe200078e02ff */
[----:B------:R-:W-:Y:S01]  /*acf0*/  STL.64 [R1+0x1770], R76 ;  /* 0x0017704c01007387 */ /* 0x000fe20000100a00 */
[----:B----4-:R-:W-:Y:S01]  /*ad00*/  IMAD R134, R134, 0x119, RZ ;  /* 0x0000011986867824 */ /* 0x010fe200078e02ff */
[----:B------:R-:W-:-:S02]  /*ad10*/  IADD3 R82, P2, R135, R14, RZ ;  /* 0x0000000e87527210 */ /* 0x000fc40007f5e0ff */
[----:B------:R-:W-:Y:S02]  /*ad20*/  STL.64 [R1+0x1540], R22 ;  /* 0x0015401601007387 */ /* 0x000fe40000100a00 */
[-C--:B------:R-:W-:Y:S02]  /*ad30*/  LEA.HI.X.SX32 R85, R134, R15.reuse, 0x1, P1 ;  /* 0x0000000f86557211 */ /* 0x080fe400008f0eff */
[----:B------:R-:W2:Y:S01]  /*ad40*/  LDC R134, c[0x0][0x268] ;  /* 0x00009a00ff867b82 */ /* 0x000ea20000000800 */
[----:B---3--:R-:W-:Y:S01]  /*ad50*/  IMAD R129, R129, 0x8d, RZ ;  /* 0x0000008d81817824 */ /* 0x008fe200078e02ff */
[----:B------:R-:W-:Y:S04]  /*ad60*/  STL.64 [R1+0x10e0], R12 ;  /* 0x0010e00c01007387 */ /* 0x000fe80000100a00 */
[----:B------:R3:W-:Y:S01]  /*ad70*/  STL.64 [R1+0x10d8], R84 ;  /* 0x0010d85401007387 */ /* 0x0007e20000100a00 */
[----:B------:R-:W-:-:S02]  /*ad80*/  LEA.HI.X.SX32 R83, R129, R15, 0x1, P2 ;  /* 0x0000000f81537211 */ /* 0x000fc400010f0eff */
[----:B------:R-:W4:Y:S01]  /*ad90*/  LDC R129, c[0x0][0x268] ;  /* 0x00009a00ff817b82 */ /* 0x000f220000000800 */
[----:B---3--:R-:W-:-:S07]  /*ada0*/  IADD3 R84, P1, R131, R14, RZ ;  /* 0x0000000e83547210 */ /* 0x008fce0007f3e0ff */
[----:B------:R-:W3:Y:S01]  /*adb0*/  LDC R131, c[0x0][0x268] ;  /* 0x00009a00ff837b82 */ /* 0x000ee20000000800 */
[----:B--2---:R-:W-:Y:S01]  /*adc0*/  IMAD R134, R134, 0x11b, RZ ;  /* 0x0000011b86867824 */ /* 0x004fe200078e02ff */
[-C--:B------:R-:W-:Y:S01]  /*add0*/  LEA.HI.X.SX32 R81, R135, R15.reuse, 0x1, P3 ;  /* 0x0000000f87517211 */ /* 0x080fe200018f0eff */
[----:B------:R-:W-:Y:S03]  /*ade0*/  STL.64 [R1+0x1538], R82 ;  /* 0x0015385201007387 */ /* 0x000fe60000100a00 */
[-C--:B------:R-:W-:Y:S01]  /*adf0*/  LEA.HI.X.SX32 R79, R134, R15.reuse, 0x1, P4 ;  /* 0x0000000f864f7211 */ /* 0x080fe200020f0eff */
[----:B------:R-:W-:Y:S01]  /*ae00*/  STL.64 [R1+0x10d0], R80 ;  /* 0x0010d05001007387 */ /* 0x000fe20000100a00 */
[----:B------:R-:W-:Y:S01]  /*ae10*/  IADD3 R76, P5, R137, R14, RZ ;  /* 0x0000000e894c7210 */ /* 0x000fe20007fbe0ff */
[----:B----4-:R-:W-:Y:S02]  /*ae20*/  IMAD R129, R129, 0x47, RZ ;  /* 0x0000004781817824 */ /* 0x010fe400078e02ff */
[----:B------:R2:W-:Y:S03]  /*ae30*/  STL.64 [R1+0x10c8], R78 ;  /* 0x0010c84e01007387 */ /* 0x0005e60000100a00 */
[----:B------:R-:W-:-:S02]  /*ae40*/  LEA.HI.X.SX32 R77, R129, R15, 0x1, P5 ;  /* 0x0000000f814d7211 */ /* 0x000fc400028f0eff */
[----:B------:R-:W4:Y:S01]  /*ae50*/  LDC R129, c[0x0][0x268] ;  /* 0x00009a00ff817b82 */ /* 0x000f220000000800 */
[----:B---3--:R-:W-:-:S05]  /*ae60*/  IMAD R131, R131, 0x23e, RZ ;  /* 0x0000023e83837824 */ /* 0x008fca00078e02ff */
[-C--:B--2---:R-:W-:Y:S02]  /*ae70*/  IADD3 R78, P4, R131, R14.reuse, RZ ;  /* 0x0000000e834e7210 */ /* 0x084fe40007f9e0ff */
[----:B------:R-:W2:Y:S01]  /*ae80*/  LDC R131, c[0x0][0x268] ;  /* 0x00009a00ff837b82 */ /* 0x000ea20000000800 */
[----:B-1----:R-:W-:Y:S01]  /*ae90*/  IMAD R136, R136, 0x238, RZ ;  /* 0x0000023888887824 */ /* 0x002fe200078e02ff */
[----:B------:R-:W-:-:S04]  /*aea0*/  IADD3 R82, P2, R140, R14, RZ ;  /* 0x0000000e8c527210 */ /* 0x000fc80007f5e0ff */
[----:B------:R-:W-:Y:S02]  /*aeb0*/  IADD3 R12, P0, R136, R14, RZ ;  /* 0x0000000e880c7210 */ /* 0x000fe40007f1e0ff */
[----:B------:R-:W1:Y:S01]  /*aec0*/  LDC R136, c[0x0][0x268] ;  /* 0x00009a00ff887b82 */ /* 0x000e620000000800 */
[----:B----4-:R-:W-:-:S05]  /*aed0*/  IMAD R129, R129, 0x8f, RZ ;  /* 0x0000008f81817824 */ /* 0x010fca00078e02ff */
[----:B------:R-:W-:Y:S02]  /*aee0*/  LEA.HI.X.SX32 R83, R129, R15, 0x1, P2 ;  /* 0x0000000f81537211 */ /* 0x000fe400010f0eff */
[----:B------:R-:W3:Y:S01]  /*aef0*/  LDC R129, c[0x0][0x268] ;  /* 0x00009a00ff817b82 */ /* 0x000ee20000000800 */
[----:B--2---:R-:W-:-:S05]  /*af00*/  IMAD R131, R131, 0x11d, RZ ;  /* 0x0000011d83837824 */ /* 0x004fca00078e02ff */
[----:B------:R-:W-:Y:S02]  /*af10*/  LEA.HI.X.SX32 R85, R131, R15, 0x1, P1 ;  /* 0x0000000f83557211 */ /* 0x000fe400008f0eff */
[----:B------:R-:W2:Y:S01]  /*af20*/  LDC R131, c[0x0][0x268] ;  /* 0x00009a00ff837b82 */ /* 0x000ea20000000800 */
[----:B-1----:R-:W-:-:S05]  /*af30*/  IMAD R136, R136, 0x23c, RZ ;  /* 0x0000023c88887824 */ /* 0x002fca00078e02ff */
[----:B------:R-:W-:Y:S01]  /*af40*/  IADD3 R80, P3, R136, R14, RZ ;  /* 0x0000000e88507210 */ /* 0x000fe20007f7e0ff */
[----:B---3--:R-:W-:Y:S02]  /*af50*/  IMAD R136, R129, 0x240, RZ ;  /* 0x0000024081887824 */ /* 0x008fe400078e02ff */
[----:B------:R-:W1:Y:S01]  /*af60*/  LDC R129, c[0x0][0x268] ;  /* 0x00009a00ff817b82 */ /* 0x000e620000000800 */
[----:B--2---:R-:W-:-:S07]  /*af70*/  IMAD R134, R131, 0x11f, RZ ;  /* 0x0000011f83867824 */ /* 0x004fce00078e02ff */
[----:B------:R-:W2:Y:S01]  /*af80*/  LDC R131, c[0x0][0x268] ;  /* 0x00009a00ff837b82 */ /* 0x000ea20000000800 */
[C---:B------:R-:W-:Y:S02]  /*af90*/  IADD3 R22, P6, R138.reuse, R14, RZ ;  /* 0x0000000e8a167210 */ /* 0x040fe40007fde0ff */
[-C--:B------:R-:W-:Y:S02]  /*afa0*/  LEA.HI.X.SX32 R13, R138, R15.reuse, 0x1, P0 ;  /* 0x0000000f8a0d7211 */ /* 0x080fe400000f0eff */
[-C--:B------:R-:W-:Y:S01]  /*afb0*/  LEA.HI.X.SX32 R23, R137, R15.reuse, 0x1, P6 ;  /* 0x0000000f89177211 */ /* 0x080fe200030f0eff */
[----:B------:R-:W-:Y:S01]  /*afc0*/  STL.64 [R1+0x1768], R76 ;  /* 0x0017684c01007387 */ /* 0x000fe20000100a00 */
[-C--:B------:R-:W-:Y:S02]  /*afd0*/  LEA.HI.X.SX32 R81, R140, R15.reuse, 0x1, P3 ;  /* 0x0000000f8c517211 */ /* 0x080fe400018f0eff */
[----:B------:R-:W-:Y:S01]  /*afe0*/  LEA.HI.X.SX32 R79, R134, R15, 0x1, P4 ;  /* 0x0000000f864f7211 */ /* 0x000fe200020f0eff */
[----:B------:R-:W-:Y:S01]  /*aff0*/  STL.64 [R1+0x1530], R22 ;  /* 0x0015301601007387 */ /* 0x000fe20000100a00 */
[----:B-1----:R-:W-:-:S03]  /*b000*/  IMAD R129, R129, 0x242, RZ ;  /* 0x0000024281817824 */ /* 0x002fc600078e02ff */
[----:B------:R-:W-:Y:S04]  /*b010*/  STL.64 [R1+0x10c0], R12 ;  /* 0x0010c00c01007387 */ /* 0x000fe80000100a00 */
[----:B------:R-:W-:Y:S01]  /*b020*/  STL.64 [R1+0x10b8], R84 ;  /* 0x0010b85401007387 */ /* 0x000fe20000100a00 */
[----:B--2---:R-:W-:Y:S02]  /*b030*/  IMAD R134, R131, 0x9, RZ ;  /* 0x0000000983867824 */ /* 0x004fe400078e02ff */
[----:B------:R-:W1:Y:S01]  /*b040*/  LDC R131, c[0x0][0x268] ;  /* 0x00009a00ff837b82 */ /* 0x000e620000000800 */
[----:B------:R-:W-:Y:S04]  /*b050*/  STL.64 [R1+0x1528], R82 ;  /* 0x0015285201007387 */ /* 0x000fe80000100a00 */
[----:B------:R-:W-:Y:S04]  /*b060*/  STL.64 [R1+0x10b0], R80 ;  /* 0x0010b05001007387 */ /* 0x000fe80000100a00 */
[----:B------:R2:W-:Y:S02]  /*b070*/  STL.64 [R1+0x10a8], R78 ;  /* 0x0010a84e01007387 */ /* 0x0005e40000100a00 */
[----:B--2---:R-:W-:-:S02]  /*b080*/  IADD3 R78, P4, R129, R14, RZ ;  /* 0x0000000e814e7210 */ /* 0x004fc40007f9e0ff */
[----:B------:R-:W2:Y:S01]  /*b090*/  LDC R129, c[0x0][0x268] ;  /* 0x00009a00ff817b82 */ /* 0x000ea20000000800 */
[-C--:B------:R-:W-:Y:S02]  /*b0a0*/  IADD3 R76, P5, R142, R14.reuse, RZ ;  /* 0x0000000e8e4c7210 */ /* 0x080fe40007fbe0ff */
[-C--:B------:R-:W-:Y:S02]  /*b0b0*/  IADD3 R22, P6, R143, R14.reuse, RZ ;  /* 0x0000000e8f167210 */ /* 0x080fe40007fde0ff */
[-C--:B------:R-:W-:Y:S01]  /*b0c0*/  LEA.HI.X.SX32 R77, R134, R15.reuse, 0x1, P5 ;  /* 0x0000000f864d7211 */ /* 0x080fe200028f0eff */
[----:B-1----:R-:W-:Y:S01]  /*b0d0*/  IMAD R131, R131, 0x244, RZ ;  /* 0x0000024483837824 */ /* 0x002fe200078e02ff */
[----:B------:R-:W-:Y:S01]  /*b0e0*/  LEA.HI.X.SX32 R23, R142, R15, 0x1, P6 ;  /* 0x0000000f8e177211 */ /* 0x000fe200030f0eff */
[----:B------:R-:W1:Y:S01]  /*b0f0*/  LDC R134, c[0x0][0x268] ;  /* 0x00009a00ff867b82 */ /* 0x000e620000000800 */
[-C--:B------:R-:W-:Y:S01]  /*b100*/  IADD3 R12, P0, R144, R14.reuse, RZ ;  /* 0x0000000e900c7210 */ /* 0x080fe20007f1e0ff */
[----:B------:R-:W-:Y:S01]  /*b110*/  STL.64 [R1+0x1958], R76 ;  /* 0x0019584c01007387 */ /* 0x000fe20000100a00 */
[----:B------:R-:W-:-:S02]  /*b120*/  IADD3 R80, P3, R136, R14, RZ ;  /* 0x0000000e88507210 */ /* 0x000fc40007f7e0ff */
[----:B------:R-:W-:Y:S01]  /*b130*/  LEA.HI.X.SX32 R13, R143, R15, 0x1, P0 ;  /* 0x0000000f8f0d7211 */ /* 0x000fe200000f0eff */
[----:B------:R3:W-:Y:S02]  /*b140*/  STL.64 [R1+0x1910], R22 ;  /* 0x0019101601007387 */ /* 0x0007e40000100a00 */
[----:B------:R-:W4:Y:S02]  /*b150*/  LDC R136, c[0x0][0x268] ;  /* 0x00009a00ff887b82 */ /* 0x000f240000000800 */
[----:B------:R0:W-:Y:S01]  /*b160*/  STL.64 [R1+0x1880], R12 ;  /* 0x0018800c01007387 */ /* 0x0001e20000100a00 */
[----:B--2---:R-:W-:Y:S01]  /*b170*/  IMAD R129, R129, 0x246, RZ ;  /* 0x0000024681817824 */ /* 0x004fe200078e02ff */
[----:B---3--:R-:W-:-:S04]  /*b180*/  IADD3 R22, P6, R131, R14, RZ ;  /* 0x0000000e83167210 */ /* 0x008fc80007fde0ff */
[----:B------:R-:W2:Y:S01]  /*b190*/  LDC R131, c[0x0][0x268] ;  /* 0x00009a00ff837b82 */ /* 0x000ea20000000800 */
[----:B0-----:R-:W-:-:S07]  /*b1a0*/  IADD3 R12, P0, R129, R14, RZ ;  /* 0x0000000e810c7210 */ /* 0x001fce0007f1e0ff */
[----:B------:R-:W0:Y:S01]  /*b1b0*/  LDC R129, c[0x0][0x268] ;  /* 0x00009a00ff817b82 */ /* 0x000e220000000800 */
[-C--:B------:R-:W-:Y:S01]  /*b1c0*/  IADD3 R84, P1, R146, R14.reuse, RZ ;  /* 0x0000000e92547210 */ /* 0x080fe20007f3e0ff */
[----:B-1----:R-:W-:Y:S01]  /*b1d0*/  IMAD R134, R134, 0x121, RZ ;  /* 0x0000012186867824 */ /* 0x002fe200078e02ff */
[C---:B------:R-:W-:Y:S02]  /*b1e0*/  IADD3 R82, P2, R147.reuse, R14, RZ ;  /* 0x0000000e93527210 */ /* 0x040fe40007f5e0ff */
[-C--:B------:R-:W-:Y:S02]  /*b1f0*/  LEA.HI.X.SX32 R85, R144, R15.reuse, 0x1, P1 ;  /* 0x0000000f90557211 */ /* 0x080fe400008f0eff */
[-C--:B------:R-:W-:Y:S01]  /*b200*/  LEA.HI.X.SX32 R83, R146, R15.reuse, 0x1, P2 ;  /* 0x0000000f92537211 */ /* 0x080fe200010f0eff */
[----:B----4-:R-:W-:Y:S01]  /*b210*/  IMAD R136, R136, 0x248, RZ ;  /* 0x0000024888887824 */ /* 0x010fe200078e02ff */
[-C--:B------:R-:W-:Y:S02]  /*b220*/  LEA.HI.X.SX32 R81, R147, R15.reuse, 0x1, P3 ;  /* 0x0000000f93517211 */ /* 0x080fe400018f0eff */
[----:B------:R-:W-:Y:S01]  /*b230*/  LEA.HI.X.SX32 R79, R134, R15, 0x1, P4 ;  /* 0x0000000f864f7211 */ /* 0x000fe200020f0eff */
[----:B------:R-:W-:Y:S01]  /*b240*/  STL.64 [R1+0x1760], R84 ;  /* 0x0017605401007387 */ /* 0x000fe20000100a00 */
[----:B------:R-:W1:Y:S01]  /*b250*/  LDC R134, c[0x0][0x268] ;  /* 0x00009a00ff867b82 */ /* 0x000e620000000800 */
[----:B--2---:R-:W-:-:S02]  /*b260*/  IMAD R131, R131, 0x24a, RZ ;  /* 0x0000024a83837824 */ /* 0x004fc400078e02ff */
[----:B------:R-:W-:Y:S04]  /*b270*/  STL.64 [R1+0x1520], R82 ;  /* 0x0015205201007387 */ /* 0x000fe80000100a00 */
[----:B------:R2:W-:Y:S01]  /*b280*/  STL.64 [R1+0x10a0], R80 ;  /* 0x0010a05001007387 */ /* 0x0005e20000100a00 */
[----:B------:R-:W-:-:S03]  /*b290*/  IADD3 R76, P5, R150, R14, RZ ;  /* 0x0000000e964c7210 */ /* 0x000fc60007fbe0ff */
[----:B------:R3:W-:Y:S01]  /*b2a0*/  STL.64 [R1+0x1098], R78 ;  /* 0x0010984e01007387 */ /* 0x0007e20000100a00 */
[----:B0-----:R-:W-:Y:S01]  /*b2b0*/  IMAD R129, R129, 0x91, RZ ;  /* 0x0000009181817824 */ /* 0x001fe200078e02ff */
[-C--:B--2---:R-:W-:Y:S02]  /*b2c0*/  IADD3 R80, P3, R136, R14.reuse, RZ ;  /* 0x0000000e88507210 */ /* 0x084fe40007f7e0ff */
[----:B------:R-:W0:Y:S01]  /*b2d0*/  LDC R136, c[0x0][0x268] ;  /* 0x00009a00ff887b82 */ /* 0x000e220000000800 */
[----:B---3--:R-:W-:-:S07]  /*b2e0*/  IADD3 R78, P4, R131, R14, RZ ;  /* 0x0000000e834e7210 */ /* 0x008fce0007f9e0ff */
[----:B------:R-:W2:Y:S01]  /*b2f0*/  LDC R131, c[0x0][0x268] ;  /* 0x00009a00ff837b82 */ /* 0x000ea20000000800 */
[----:B------:R-:W-:-:S07]  /*b300*/  LEA.HI.X.SX32 R77, R129, R15, 0x1, P5 ;  /* 0x0000000f814d7211 */ /* 0x000fce00028f0eff */
[----:B------:R-:W3:Y:S01]  /*b310*/  LDC R129, c[0x0][0x268] ;  /* 0x00009a00ff817b82 */ /* 0x000ee20000000800 */
[----:B-1----:R-:W-:Y:S01]  /*b320*/  IMAD R134, R134, 0x123, RZ ;  /* 0x0000012386867824 */ /* 0x002fe200078e02ff */
[-C--:B------:R-:W-:Y:S01]  /*b330*/  LEA.HI.X.SX32 R23, R150, R15.reuse, 0x1, P6 ;  /* 0x0000000f96177211 */ /* 0x080fe200030f0eff */
[----:B------:R-:W-:Y:S03]  /*b340*/  STL.64 [R1+0x1518], R76 ;  /* 0x0015184c01007387 */ /* 0x000fe60000100a00 */
[----:B------:R-:W-:Y:S01]  /*b350*/  LEA.HI.X.SX32 R13, R134, R15, 0x1, P0 ;  /* 0x0000000f860d7211 */ /* 0x000fe200000f0eff */
[----:B0-----:R-:W-:Y:S01]  /*b360*/  IMAD R136, R136, 0x24c, RZ ;  /* 0x0000024c88887824 */ /* 0x001fe200078e02ff */
[----:B------:R0:W-:Y:S01]  /*b370*/  STL.64 [R1+0x1090], R22 ;  /* 0x0010901601007387 */ /* 0x0001e20000100a00 */
[-C--:B------:R-:W-:Y:S01]  /*b380*/  IADD3 R84, P1, R152, R14.reuse, RZ ;  /* 0x0000000e98547210 */ /* 0x080fe20007f3e0ff */
[----:B------:R-:W1:Y:S01]  /*b390*/  LDC R134, c[0x0][0x268] ;  /* 0x00009a00ff867b82 */ /* 0x000e620000000800 */
[----:B--2---:R-:W-:Y:S01]  /*b3a0*/  IMAD R131, R131, 0x24e, RZ ;  /* 0x0000024e83837824 */ /* 0x004fe200078e02ff */
[----:B------:R2:W-:Y:S01]  /*b3b0*/  STL.64 [R1+0x1088], R12 ;  /* 0x0010880c01007387 */ /* 0x0005e20000100a00 */
[----:B0-----:R-:W-:-:S05]  /*b3c0*/  IADD3 R22, P6, R136, R14, RZ ;  /* 0x0000000e88167210 */ /* 0x001fca0007fde0ff */
[----:B------:R-:W0:Y:S01]  /*b3d0*/  LDC R136, c[0x0][0x268] ;  /* 0x00009a00ff887b82 */ /* 0x000e220000000800 */
[----:B---3--:R-:W-:Y:S01]  /*b3e0*/  IMAD R129, R129, 0x49, RZ ;  /* 0x0000004981817824 */ /* 0x008fe200078e02ff */
[----:B--2---:R-:W-:-:S06]  /*b3f0*/  IADD3 R12, P0, R131, R14, RZ ;  /* 0x0000000e830c7210 */ /* 0x004fcc0007f1e0ff */
[----:B------:R-:W2:Y:S01]  /*b400*/  LDC R131, c[0x0][0x268] ;  /* 0x00009a00ff837b82 */ /* 0x000ea20000000800 */
[----:B------:R-:W-:-:S07]  /*b410*/  LEA.HI.X.SX32 R85, R129, R15, 0x1, P1 ;  /* 0x0000000f81557211 */ /* 0x000fce00008f0eff */
[----:B------:R-:W3:Y:S01]  /*b420*/  LDC R129, c[0x0][0x268] ;  /* 0x00009a00ff817b82 */ /* 0x000ee20000000800 */
[-C--:B------:R-:W-:Y:S02]  /*b430*/  IADD3 R82, P2, R154, R14.reuse, RZ ;  /* 0x0000000e9a527210 */ /* 0x080fe40007f5e0ff */
[----:B------:R-:W-:Y:S02]  /*b440*/  IADD3 R76, P5, R156, R14, RZ ;  /* 0x0000000e9c4c7210 */ /* 0x000fe40007fbe0ff */
[-C--:B------:R-:W-:Y:S01]  /*b450*/  LEA.HI.X.SX32 R83, R152, R15.reuse, 0x1, P2 ;  /* 0x0000000f98537211 */ /* 0x080fe200010f0eff */
[----:B0-----:R-:W-:Y:S01]  /*b460*/  IMAD R136, R136, 0x125, RZ ;  /* 0x0000012588887824 */ /* 0x001fe200078e02ff */
[-C--:B------:R-:W-:Y:S01]  /*b470*/  LEA.HI.X.SX32 R81, R154, R15.reuse, 0x1, P3 ;  /* 0x0000000f9a517211 */ /* 0x080fe200018f0eff */
[----:B------:R-:W-:Y:S01]  /*b480*/  STL.64 [R1+0x1758], R84 ;  /* 0x0017585401007387 */ /* 0x000fe20000100a00 */
[----:B--2---:R-:W-:Y:S02]  /*b490*/  IMAD R131, R131, 0x93, RZ ;  /* 0x0000009383837824 */ /* 0x004fe400078e02ff */
[----:B------:R-:W-:-:S02]  /*b4a0*/  LEA.HI.X.SX32 R79, R136, R15, 0x1, P4 ;  /* 0x0000000f884f7211 */ /* 0x000fc400020f0eff */
[----:B------:R-:W0:Y:S01]  /*b4b0*/  LDC R136, c[0x0][0x268] ;  /* 0x00009a00ff887b82 */ /* 0x000e220000000800 */
[----:B------:R-:W-:Y:S01]  /*b4c0*/  LEA.HI.X.SX32 R77, R131, R15, 0x1, P5 ;  /* 0x0000000f834d7211 */ /* 0x000fe200028f0eff */
[----:B------:R-:W-:Y:S01]  /*b4d0*/  STL.64 [R1+0x1510], R82 ;  /* 0x0015105201007387 */ /* 0x000fe20000100a00 */
[----:B---3--:R-:W-:-:S05]  /*b4e0*/  IMAD R129, R129, 0x252, RZ ;  /* 0x0000025281817824 */ /* 0x008fca00078e02ff */
[----:B------:R-:W2:Y:S01]  /*b4f0*/  LDC R131, c[0x0][0x268] ;  /* 0x00009a00ff837b82 */ /* 0x000ea20000000800 */
[----:B------:R-:W-:Y:S04]  /*b500*/  STL.64 [R1+0x1080], R80 ;  /* 0x0010805001007387 */ /* 0x000fe80000100a00 */
[----:B------:R-:W-:Y:S04]  /*b510*/  STL.64 [R1+0x1078], R78 ;  /* 0x0010784e01007387 */ /* 0x000fe80000100a00 */
[----:B------:R3:W-:Y:S02]  /*b520*/  STL.64 [R1+0x1508], R76 ;  /* 0x0015084c01007387 */ /* 0x0007e40000100a00 */
[----:B---3--:R-:W-:-:S02]  /*b530*/  IADD3 R76, P5, R129, R14, RZ ;  /* 0x0000000e814c7210 */ /* 0x008fc40007fbe0ff */
[----:B------:R-:W3:Y:S01]  /*b540*/  LDC R129, c[0x0][0x268] ;  /* 0x00009a00ff817b82 */ /* 0x000ee20000000800 */
[----:B-1----:R-:W-:Y:S02]  /*b550*/  IMAD R134, R134, 0x250, RZ ;  /* 0x0000025086867824 */ /* 0x002fe400078e02ff */
[----:B0-----:R-:W-:Y:S01]  /*b560*/  IMAD R136, R136, 0x127, RZ ;  /* 0x0000012788887824 */ /* 0x001fe200078e02ff */
[-C--:B------:R-:W-:Y:S01]  /*b570*/  IADD3 R84, P1, R158, R14.reuse, RZ ;  /* 0x0000000e9e547210 */ /* 0x080fe20007f3e0ff */
[----:B--2---:R-:W-:Y:S01]  /*b580*/  IMAD R131, R131, 0x25, RZ ;  /* 0x0000002583837824 */ /* 0x004fe200078e02ff */
[----:B------:R-:W-:Y:S02]  /*b590*/  IADD3 R78, P4, R134, R14, RZ ;  /* 0x0000000e864e7210 */ /* 0x000fe40007f9e0ff */
[----:B------:R-:W0:Y:S01]  /*b5a0*/  LDC R134, c[0x0][0x268] ;  /* 0x00009a00ff867b82 */ /* 0x000e220000000800 */
[-C--:B------:R-:W-:Y:S02]  /*b5b0*/  LEA.HI.X.SX32 R23, R156, R15.reuse, 0x1, P6 ;  /* 0x0000000f9c177211 */ /* 0x080fe400030f0eff */
[----:B------:R-:W-:-:S02]  /*b5c0*/  LEA.HI.X.SX32 R13, R136, R15, 0x1, P0 ;  /* 0x0000000f880d7211 */ /* 0x000fc400000f0eff */
[----:B------:R-:W-:Y:S01]  /*b5d0*/  LEA.HI.X.SX32 R85, R131, R15, 0x1, P1 ;  /* 0x0000000f83557211 */ /* 0x000fe200008f0eff */
[----:B------:R-:W-:Y:S02]  /*b5e0*/  STL.64 [R1+0x1070], R22 ;  /* 0x0010701601007387 */ /* 0x000fe40000100a00 */
[----:B------:R-:W1:Y:S02]  /*b5f0*/  LDC R131, c[0x0][0x268] ;  /* 0x00009a00ff837b82 */ /* 0x000e640000000800 */
[----:B------:R-:W-:Y:S01]  /*b600*/  STL.64 [R1+0x1068], R12 ;  /* 0x0010680c01007387 */ /* 0x000fe20000100a00 */
[----:B---3--:R-:W-:-:S03]  /*b610*/  IMAD R129, R129, 0x256, RZ ;  /* 0x0000025681817824 */ /* 0x008fc600078e02ff */
[----:B------:R2:W-:Y:S01]  /*b620*/  STL.64 [R1+0x1878], R84 ;  /* 0x0018785401007387 */ /* 0x0005e20000100a00 */
[-C--:B------:R-:W-:Y:S01]  /*b630*/  IADD3 R82, P2, R160, R14.reuse, RZ ;  /* 0x0000000ea0527210 */ /* 0x080fe20007f5e0ff */
[----:B------:R-:W3:Y:S01]  /*b640*/  LDC R136, c[0x0][0x268] ;  /* 0x00009a00ff887b82 */ /* 0x000ee20000000800 */
[----:B--2---:R-:W-:-:S07]  /*b650*/  IADD3 R84, P1, R129, R14, RZ ;  /* 0x0000000e81547210 */ /* 0x004fce0007f3e0ff */
[----:B------:R-:W2:Y:S01]  /*b660*/  LDC R129, c[0x0][0x268] ;  /* 0x00009a00ff817b82 */ /* 0x000ea20000000800 */
[----:B0-----:R-:W-:-:S05]  /*b670*/  IMAD R134, R134, 0x254, RZ ;  /* 0x0000025486867824 */ /* 0x001fca00078e02ff */
[-C--:B------:R-:W-:Y:S02]  /*b680*/  IADD3 R12, P0, R134, R14.reuse, RZ ;  /* 0x0000000e860c7210 */ /* 0x080fe40007f1e0ff */
[----:B------:R-:W0:Y:S01]  /*b690*/  LDC R134, c[0x0][0x268] ;  /* 0x00009a00ff867b82 */ /* 0x000e220000000800 */
[----:B------:R-:W-:Y:S01]  /*b6a0*/  IADD3 R22, P6, R164, R14, RZ ;  /* 0x0000000ea4167210 */ /* 0x000fe20007fde0ff */
[----:B--2---:R-:W-:-:S05]  /*b6b0*/  IMAD R129, R129, 0x95, RZ ;  /* 0x0000009581817824 */ /* 0x004fca00078e02ff */
[-C--:B------:R-:W-:Y:S02]  /*b6c0*/  LEA.HI.X.SX32 R23, R129, R15.reuse, 0x1, P6 ;  /* 0x0000000f81177211 */ /* 0x080fe400030f0eff */
[----:B------:R-:W2:Y:S01]  /*b6d0*/  LDC R129, c[0x0][0x268] ;  /* 0x00009a00ff817b82 */ /* 0x000ea20000000800 */
[-C--:B------:R-:W-:Y:S01]  /*b6e0*/  IADD3 R80, P3, R162, R14.reuse, RZ ;  /* 0x0000000ea2507210 */ /* 0x080fe20007f7e0ff */
[----:B0-----:R-:W-:Y:S01]  /*b6f0*/  IMAD R134, R134, 0x129, RZ ;  /* 0x0000012986867824 */ /* 0x001fe200078e02ff */
[-C--:B------:R-:W-:Y:S02]  /*b700*/  LEA.HI.X.SX32 R83, R158, R15.reuse, 0x1, P2 ;  /* 0x0000000f9e537211 */ /* 0x080fe400010f0eff */
[-C--:B------:R-:W-:Y:S02]  /*b710*/  LEA.HI.X.SX32 R81, R160, R15.reuse, 0x1, P3 ;  /* 0x0000000fa0517211 */ /* 0x080fe400018f0eff */
[-C--:B------:R-:W-:Y:S01]  /*b720*/  LEA.HI.X.SX32 R79, R162, R15.reuse, 0x1, P4 ;  /* 0x0000000fa24f7211 */ /* 0x080fe200020f0eff */
[----:B-1----:R-:W-:Y:S01]  /*b730*/  IMAD R131, R131, 0x25a, RZ ;  /* 0x0000025a83837824 */ /* 0x002fe200078e02ff */
[----:B------:R-:W-:Y:S01]  /*b740*/  LEA.HI.X.SX32 R77, R134, R15, 0x1, P5 ;  /* 0x0000000f864d7211 */ /* 0x000fe200028f0eff */
[----:B------:R0:W-:Y:S01]  /*b750*/  STL.64 [R1+0x1750], R82 ;  /* 0x0017505201007387 */ /* 0x0001e20000100a00 */
[----:B------:R-:W1:Y:S03]  /*b760*/  LDC R134, c[0x0][0x268] ;  /* 0x00009a00ff867b82 */ /* 0x000e660000000800 */
[----:B------:R-:W-:Y:S04]  /*b770*/  STL.64 [R1+0x1500], R80 ;  /* 0x0015005001007387 */ /* 0x000fe80000100a00 */
[----:B------:R-:W-:Y:S04]  /*b780*/  STL.64 [R1+0x1060], R78 ;  /* 0x0010604e01007387 */ /* 0x000fe80000100a00 */
[----:B------:R4:W-:Y:S01]  /*b790*/  STL.64 [R1+0x1058], R76 ;  /* 0x0010584c01007387 */ /* 0x0009e20000100a00 */
[-C--:B0-----:R-:W-:Y:S01]  /*b7a0*/  IADD3 R82, P2, R166, R14.reuse, RZ ;  /* 0x0000000ea6527210 */ /* 0x081fe20007f5e0ff */
[----:B--2---:R-:W-:Y:S01]  /*b7b0*/  IMAD R129, R129, 0x4b, RZ ;  /* 0x0000004b81817824 */ /* 0x004fe200078e02ff */
[----:B----4-:R-:W-:-:S02]  /*b7c0*/  IADD3 R76, P5, R131, R14, RZ ;  /* 0x0000000e834c7210 */ /* 0x010fc40007fbe0ff */
[----:B------:R-:W0:Y:S02]  /*b7d0*/  LDC R131, c[0x0][0x268] ;  /* 0x00009a00ff837b82 */ /* 0x000e240000000800 */
[----:B------:R-:W-:-:S06]  /*b7e0*/  LEA.HI.X.SX32 R83, R129, R15, 0x1, P2 ;  /* 0x0000000f81537211 */ /* 0x000fcc00010f0eff */
[----:B------:R-:W2:Y:S01]  /*b7f0*/  LDC R129, c[0x0][0x268] ;  /* 0x00009a00ff817b82 */ /* 0x000ea20000000800 */
[----:B-1----:R-:W-:Y:S01]  /*b800*/  IMAD R134, R134, 0x12b, RZ ;  /* 0x0000012b86867824 */ /* 0x002fe200078e02ff */
[-C--:B------:R-:W-:Y:S01]  /*b810*/  LEA.HI.X.SX32 R13, R164, R15.reuse, 0x1, P0 ;  /* 0x0000000fa40d7211 */ /* 0x080fe200000f0eff */
[----:B------:R-:W-:Y:S03]  /*b820*/  STL.64 [R1+0x14f8], R22 ;  /* 0x0014f81601007387 */ /* 0x000fe60000100a00 */
[----:B------:R-:W-:Y:S01]  /*b830*/  LEA.HI.X.SX32 R85, R134, R15, 0x1, P1 ;  /* 0x0000000f86557211 */ /* 0x000fe200008f0eff */
[----:B------:R-:W-:Y:S01]  /*b840*/  STL.64 [R1+0x1050], R12 ;  /* 0x0010500c01007387 */ /* 0x000fe20000100a00 */
[----:B---3--:R-:W-:Y:S01]  /*b850*/  IMAD R136, R136, 0x258, RZ ;  /* 0x0000025888887824 */ /* 0x008fe200078e02ff */
[----:B------:R-:W1:Y:S02]  /*b860*/  LDC R134, c[0x0][0x268] ;  /* 0x00009a00ff867b82 */ /* 0x000e640000000800 */
[----:B------:R3:W-:Y:S01]  /*b870*/  STL.64 [R1+0x1048], R84 ;  /* 0x0010485401007387 */ /* 0x0007e20000100a00 */
[----:B0-----:R-:W-:-:S05]  /*b880*/  IMAD R131, R131, 0x25e, RZ ;  /* 0x0000025e83837824 */ /* 0x001fca00078e02ff */
[-C--:B---3--:R-:W-:Y:S01]  /*b890*/  IADD3 R84, P1, R131, R14.reuse, RZ ;  /* 0x0000000e83547210 */ /* 0x088fe20007f3e0ff */
[----:B--2---:R-:W-:Y:S02]  /*b8a0*/  IMAD R131, R129, 0x12d, RZ ;  /* 0x0000012d81837824 */ /* 0x004fe400078e02ff */
[----:B------:R-:W0:Y:S01]  /*b8b0*/  LDC R129, c[0x0][0x268] ;  /* 0x00009a00ff817b82 */ /* 0x000e220000000800 */
[----:B------:R-:W-:-:S07]  /*b8c0*/  IADD3 R78, P4, R136, R14, RZ ;  /* 0x0000000e884e7210 */ /* 0x000fce0007f9e0ff */
[----:B------:R-:W2:Y:S01]  /*b8d0*/  LDC R136, c[0x0][0x268] ;  /* 0x00009a00ff887b82 */ /* 0x000ea20000000800 */
[----:B------:R-:W-:Y:S02]  /*b8e0*/  LEA.HI.X.SX32 R77, R131, R15, 0x1, P5 ;  /* 0x0000000f834d7211 */ /* 0x000fe400028f0eff */
[----:B------:R-:W-:-:S05]  /*b8f0*/  IADD3 R22, P6, R170, R14, RZ ;  /* 0x0000000eaa167210 */ /* 0x000fca0007fde0ff */
[----:B------:R-:W3:Y:S01]  /*b900*/  LDC R131, c[0x0][0x268] ;  /* 0x00009a00ff837b82 */ /* 0x000ee20000000800 */
[----:B0-----:R-:W-:-:S05]  /*b910*/  IMAD R129, R129, 0x97, RZ ;  /* 0x0000009781817824 */ /* 0x001fca00078e02ff */
[-C--:B------:R-:W-:Y:S02]  /*b920*/  LEA.HI.X.SX32 R23, R129, R15.reuse, 0x1, P6 ;  /* 0x0000000f81177211 */ /* 0x080fe400030f0eff */
[----:B------:R-:W0:Y:S01]  /*b930*/  LDC R129, c[0x0][0x268] ;  /* 0x00009a00ff817b82 */ /* 0x000e220000000800 */
[-C--:B------:R-:W-:Y:S01]  /*b940*/  IADD3 R80, P3, R168, R14.reuse, RZ ;  /* 0x0000000ea8507210 */ /* 0x080fe20007f7e0ff */
[----:B--2---:R-:W-:Y:S01]  /*b950*/  IMAD R136, R136, 0x25c, RZ ;  /* 0x0000025c88887824 */ /* 0x004fe200078e02ff */
[-C--:B------:R-:W-:Y:S02]  /*b960*/  LEA.HI.X.SX32 R79, R168, R15.reuse, 0x1, P4 ;  /* 0x0000000fa84f7211 */ /* 0x080fe400020f0eff */
[----:B------:R-:W-:Y:S01]  /*b970*/  LEA.HI.X.SX32 R81, R166, R15, 0x1, P3 ;  /* 0x0000000fa6517211 */ /* 0x000fe200018f0eff */
[----:B------:R-:W-:Y:S01]  /*b980*/  STL.64 [R1+0x1748], R82 ;  /* 0x0017485201007387 */ /* 0x000fe20000100a00 */
[----:B-1----:R-:W-:Y:S01]  /*b990*/  IMAD R134, R134, 0x260, RZ ;  /* 0x0000026086867824 */ /* 0x002fe200078e02ff */
[----:B------:R-:W-:-:S02]  /*b9a0*/  IADD3 R12, P0, R136, R14, RZ ;  /* 0x0000000e880c7210 */ /* 0x000fc40007f1e0ff */
[----:B------:R-:W-:Y:S01]  /*b9b0*/  STL.64 [R1+0x14f0], R80 ;  /* 0x0014f05001007387 */ /* 0x000fe20000100a00 */
[----:B---3--:R-:W-:Y:S01]  /*b9c0*/  IMAD R131, R131, 0x262, RZ ;  /* 0x0000026283837824 */ /* 0x008fe200078e02ff */
[----:B------:R-:W1:Y:S02]  /*b9d0*/  LDC R136, c[0x0][0x268] ;  /* 0x00009a00ff887b82 */ /* 0x000e640000000800 */
[----:B------:R-:W-:Y:S01]  /*b9e0*/  STL.64 [R1+0x1040], R78 ;  /* 0x0010404e01007387 */ /* 0x000fe20000100a00 */
[----:B------:R-:W-:-:S03]  /*b9f0*/  LEA.HI.X.SX32 R13, R170, R15, 0x1, P0 ;  /* 0x0000000faa0d7211 */ /* 0x000fc600000f0eff */
[----:B------:R-:W-:Y:S04]  /*ba00*/  STL.64 [R1+0x1038], R76 ;  /* 0x0010384c01007387 */ /* 0x000fe80000100a00 */
[----:B------:R2:W-:Y:S01]  /*ba10*/  STL.64 [R1+0x14e8], R22 ;  /* 0x0014e81601007387 */ /* 0x0005e20000100a00 */
[----:B0-----:R-:W-:-:S03]  /*ba20*/  IMAD R129, R129, 0x12f, RZ ;  /* 0x0000012f81817824 */ /* 0x001fc600078e02ff */
[----:B------:R0:W-:Y:S01]  /*ba30*/  STL.64 [R1+0x1030], R12 ;  /* 0x0010300c01007387 */ /* 0x0001e20000100a00 */
[-C--:B--2---:R-:W-:Y:S02]  /*ba40*/  IADD3 R22, P6, R134, R14.reuse, RZ ;  /* 0x0000000e86167210 */ /* 0x084fe40007fde0ff */
[----:B------:R-:W2:Y:S01]  /*ba50*/  LDC R134, c[0x0][0x268] ;  /* 0x00009a00ff867b82 */ /* 0x000ea20000000800 */
[----:B0-----:R-:W-:-:S07]  /*ba60*/  IADD3 R12, P0, R131, R14, RZ ;  /* 0x0000000e830c7210 */ /* 0x001fce0007f1e0ff */
[----:B------:R-:W0:Y:S01]  /*ba70*/  LDC R131, c[0x0][0x268] ;  /* 0x00009a00ff837b82 */ /* 0x000e220000000800 */
[----:B------:R-:W-:-:S07]  /*ba80*/  LEA.HI.X.SX32 R85, R129, R15, 0x1, P1 ;  /* 0x0000000f81557211 */ /* 0x000fce00008f0eff */
[----:B------:R-:W3:Y:S01]  /*ba90*/  LDC R129, c[0x0][0x268] ;  /* 0x00009a00ff817b82 */ /* 0x000ee20000000800 */
[-C--:B------:R-:W-:Y:S01]  /*baa0*/  IADD3 R82, P2, R173, R14.reuse, RZ ;  /* 0x0000000ead527210 */ /* 0x080fe20007f5e0ff */
[----:B--2---:R-:W-:Y:S01]  /*bab0*/  IMAD R134, R134, 0x13, RZ ;  /* 0x0000001386867824 */ /* 0x004fe200078e02ff */
[----:B------:R-:W-:-:S04]  /*bac0*/  IADD3 R80, P3, R174, R14, RZ ;  /* 0x0000000eae507210 */ /* 0x000fc80007f7e0ff */
[-C--:B------:R-:W-:Y:S02]  /*bad0*/  LEA.HI.X.SX32 R83, R134, R15.reuse, 0x1, P2 ;  /* 0x0000000f86537211 */ /* 0x080fe400010f0eff */
[----:B------:R-:W2:Y:S01]  /*bae0*/  LDC R134, c[0x0][0x268] ;  /* 0x00009a00ff867b82 */ /* 0x000ea20000000800 */
[----:B0-----:R-:W-:Y:S01]  /*baf0*/  IMAD R131, R131, 0x264, RZ ;  /* 0x0000026483837824 */ /* 0x001fe200078e02ff */
[----:B------:R-:W-:Y:S01]  /*bb00*/  STL.64 [R1+0x1028], R84 ;  /* 0x0010285401007387 */ /* 0x000fe20000100a00 */
[----:B------:R-:W-:-:S03]  /*bb10*/  LEA.HI.X.SX32 R81, R173, R15, 0x1, P3 ;  /* 0x0000000fad517211 */ /* 0x000fc600018f0eff */
[----:B------:R0:W-:Y:S01]  /*bb20*/  STL.64 [R1+0x1908], R82 ;  /* 0x0019085201007387 */ /* 0x0001e20000100a00 */
[----:B---3--:R-:W-:-:S03]  /*bb30*/  IMAD R129, R129, 0x266, RZ ;  /* 0x0000026681817824 */ /* 0x008fc600078e02ff */
[----:B------:R3:W-:Y:S01]  /*bb40*/  STL.64 [R1+0x1870], R80 ;  /* 0x0018705001007387 */ /* 0x0007e20000100a00 */
[-C--:B0-----:R-:W-:Y:S02]  /*bb50*/  IADD3 R82, P2, R131, R14.reuse, RZ ;  /* 0x0000000e83527210 */ /* 0x081fe40007f5e0ff */
[----:B------:R-:W0:Y:S01]  /*bb60*/  LDC R131, c[0x0][0x268] ;  /* 0x00009a00ff837b82 */ /* 0x000e220000000800 */
[----:B---3--:R-:W-:-:S07]  /*bb70*/  IADD3 R80, P3, R129, R14, RZ ;  /* 0x0000000e81507210 */ /* 0x008fce0007f7e0ff */
[----:B------:R-:W3:Y:S01]  /*bb80*/  LDC R129, c[0x0][0x268] ;  /* 0x00009a00ff817b82 */ /* 0x000ee20000000800 */
[-C--:B------:R-:W-:Y:S01]  /*bb90*/  IADD3 R78, P4, R176, R14.reuse, RZ ;  /* 0x0000000eb04e7210 */ /* 0x080fe20007f9e0ff */
[----:B--2---:R-:W-:Y:S01]  /*bba0*/  IMAD R134, R134, 0x131, RZ ;  /* 0x0000013186867824 */ /* 0x004fe200078e02ff */
[----:B------:R-:W-:Y:S02]  /*bbb0*/  IADD3 R76, P5, R178, R14, RZ ;  /* 0x0000000eb24c7210 */ /* 0x000fe40007fbe0ff */
[-C--:B------:R-:W-:Y:S02]  /*bbc0*/  LEA.HI.X.SX32 R79, R174, R15.reuse, 0x1, P4 ;  /* 0x0000000fae4f7211 */ /* 0x080fe400020f0eff */
[-C--:B------:R-:W-:Y:S01]  /*bbd0*/  LEA.HI.X.SX32 R77, R176, R15.reuse, 0x1, P5 ;  /* 0x0000000fb04d7211 */ /* 0x080fe200028f0eff */
[----:B-1----:R-:W-:Y:S01]  /*bbe0*/  IMAD R136, R136, 0x268, RZ ;  /* 0x0000026888887824 */ /* 0x002fe200078e02ff */
[-C--:B------:R-:W-:Y:S02]  /*bbf0*/  LEA.HI.X.SX32 R23, R178, R15.reuse, 0x1, P6 ;  /* 0x0000000fb2177211 */ /* 0x080fe400030f0eff */
[----:B------:R-:W-:Y:S01]  /*bc00*/  LEA.HI.X.SX32 R13, R134, R15, 0x1, P0 ;  /* 0x0000000f860d7211 */ /* 0x000fe200000f0eff */
[----:B------:R-:W-:Y:S01]  /*bc10*/  STL.64 [R1+0x1740], R78 ;  /* 0x0017404e01007387 */ /* 0x000fe20000100a00 */
[----:B------:R-:W1:Y:S01]  /*bc20*/  LDC R134, c[0x0][0x268] ;  /* 0x00009a00ff867b82 */ /* 0x000e620000000800 */
[----:B0-----:R-:W-:-:S02]  /*bc30*/  IMAD R131, R131, 0x26a, RZ ;  /* 0x0000026a83837824 */ /* 0x001fc400078e02ff */
[----:B------:R-:W-:Y:S04]  /*bc40*/  STL.64 [R1+0x14e0], R76 ;  /* 0x0014e04c01007387 */ /* 0x000fe80000100a00 */
[----:B------:R0:W-:Y:S01]  /*bc50*/  STL.64 [R1+0x1020], R22 ;  /* 0x0010201601007387 */ /* 0x0001e20000100a00 */
[----:B------:R-:W-:-:S03]  /*bc60*/  IADD3 R84, P1, R180, R14, RZ ;  /* 0x0000000eb4547210 */ /* 0x000fc60007f3e0ff */
[----:B------:R2:W-:Y:S01]  /*bc70*/  STL.64 [R1+0x1018], R12 ;  /* 0x0010180c01007387 */ /* 0x0005e20000100a00 */
[----:B---3--:R-:W-:Y:S01]  /*bc80*/  IMAD R129, R129, 0x99, RZ ;  /* 0x0000009981817824 */ /* 0x008fe200078e02ff */
[-C--:B0-----:R-:W-:Y:S02]  /*bc90*/  IADD3 R22, P6, R136, R14.reuse, RZ ;  /* 0x0000000e88167210 */ /* 0x081fe40007fde0ff */
[----:B------:R-:W0:Y:S01]  /*bca0*/  LDC R136, c[0x0][0x268] ;  /* 0x00009a00ff887b82 */ /* 0x000e220000000800 */
[----:B--2---:R-:W-:-:S07]  /*bcb0*/  IADD3 R12, P0, R131, R14, RZ ;  /* 0x0000000e830c7210 */ /* 0x004fce0007f1e0ff */
        /* <DEDUP_REMOVED lines=35> */
[----:B------:R3:W-:Y:S01]  /*bef0*/  STL.64 [R1+0x14c8], R84 ;  /* 0x0014c85401007387 */ /* 0x0007e20000100a00 */
[----:B-1----:R-:W-:Y:S01]  /*bf00*/  IMAD R134, R134, 0x270, RZ ;  /* 0x0000027086867824 */ /* 0x002fe200078e02ff */
[----:B---3--:R-:W-:-:S02]  /*bf10*/  IADD3 R84, P1, R129, R14, RZ ;  /* 0x0000000e81547210 */ /* 0x008fc40007f3e0ff */
[----:B------:R-:W1:Y:S02]  /*bf20*/  LDC R129, c[0x0][0x268] ;  /* 0x00009a00ff817b82 */ /* 0x000e640000000800 */
[----:B------:R-:W-:Y:S01]  /*bf30*/  IADD3 R12, P0, R134, R14, RZ ;  /* 0x0000000e860c7210 */ /* 0x000fe20007f1e0ff */
[----:B0-----:R-:W-:-:S05]  /*bf40*/  IMAD R136, R136, 0x137, RZ ;  /* 0x0000013788887824 */ /* 0x001fca00078e02ff */
[----:B------:R-:W0:Y:S01]  /*bf50*/  LDC R134, c[0x0][0x268] ;  /* 0x00009a00ff867b82 */ /* 0x000e220000000800 */
[----:B--2---:R-:W-:Y:S01]  /*bf60*/  IMAD R131, R131, 0x27, RZ ;  /* 0x0000002783837824 */ /* 0x004fe200078e02ff */
[----:B------:R-:W-:Y:S02]  /*bf70*/  IADD3 R78, P4, R189, R14, RZ ;  /* 0x0000000ebd4e7210 */ /* 0x000fe40007f9e0ff */
[-C--:B------:R-:W-:Y:S02]  /*bf80*/  LEA.HI.X.SX32 R83, R186, R15.reuse, 0x1, P2 ;  /* 0x0000000fba537211 */ /* 0x080fe400010f0eff */
[-C--:B------:R-:W-:Y:S02]  /*bf90*/  LEA.HI.X.SX32 R81, R136, R15.reuse, 0x1, P3 ;  /* 0x0000000f88517211 */ /* 0x080fe400018f0eff */
[----:B------:R-:W-:Y:S01]  /*bfa0*/  LEA.HI.X.SX32 R79, R131, R15, 0x1, P4 ;  /* 0x0000000f834f7211 */ /* 0x000fe200020f0eff */
[----:B------:R-:W-:Y:S01]  /*bfb0*/  STL.64 [R1+0xff0], R82 ;  /* 0x000ff05201007387 */ /* 0x000fe20000100a00 */
[----:B------:R-:W2:Y:S03]  /*bfc0*/  LDC R131, c[0x0][0x268] ;  /* 0x00009a00ff837b82 */ /* 0x000ea60000000800 */
[----:B------:R-:W-:Y:S01]  /*bfd0*/  STL.64 [R1+0xfe8], R80 ;  /* 0x000fe85001007387 */ /* 0x000fe20000100a00 */
[----:B-1----:R-:W-:-:S03]  /*bfe0*/  IMAD R129, R129, 0x276, RZ ;  /* 0x0000027681817824 */ /* 0x002fc600078e02ff */
[----:B------:R1:W-:Y:S01]  /*bff0*/  STL.64 [R1+0x1868], R78 ;  /* 0x0018684e01007387 */ /* 0x0003e20000100a00 */
[-C--:B------:R-:W-:Y:S01]  /*c000*/  IADD3 R76, P5, R190, R14.reuse, RZ ;  /* 0x0000000ebe4c7210 */ /* 0x080fe20007fbe0ff */
[----:B------:R-:W3:Y:S01]  /*c010*/  LDC R136, c[0x0][0x268] ;  /* 0x00009a00ff887b82 */ /* 0x000ee20000000800 */
[----:B-1----:R-:W-:-:S07]  /*c020*/  IADD3 R78, P4, R129, R14, RZ ;  /* 0x0000000e814e7210 */ /* 0x002fce0007f9e0ff */
[----:B------:R-:W1:Y:S01]  /*c030*/  LDC R129, c[0x0][0x268] ;  /* 0x00009a00ff817b82 */ /* 0x000e620000000800 */
[----:B0-----:R-:W-:-:S05]  /*c040*/  IMAD R134, R134, 0x274, RZ ;  /* 0x0000027486867824 */ /* 0x001fca00078e02ff */
[-C--:B------:R-:W-:Y:S02]  /*c050*/  IADD3 R80, P3, R134, R14.reuse, RZ ;  /* 0x0000000e86507210 */ /* 0x080fe40007f7e0ff */
[----:B------:R-:W0:Y:S01]  /*c060*/  LDC R134, c[0x0][0x268] ;  /* 0x00009a00ff867b82 */ /* 0x000e220000000800 */
[-C--:B------:R-:W-:Y:S02]  /*c070*/  IADD3 R82, P2, R194, R14.reuse, RZ ;  /* 0x0000000ec2527210 */ /* 0x080fe40007f5e0ff */
[----:B------:R-:W-:Y:S01]  /*c080*/  IADD3 R22, P6, R192, R14, RZ ;  /* 0x0000000ec0167210 */ /* 0x000fe20007fde0ff */
[----:B-1----:R-:W-:-:S05]  /*c090*/  IMAD R129, R129, 0x9d, RZ ;  /* 0x0000009d81817824 */ /* 0x002fca00078e02ff */
[-C--:B------:R-:W-:Y:S02]  /*c0a0*/  LEA.HI.X.SX32 R83, R129, R15.reuse, 0x1, P2 ;  /* 0x0000000f81537211 */ /* 0x080fe400010f0eff */
[----:B------:R-:W1:Y:S01]  /*c0b0*/  LDC R129, c[0x0][0x268] ;  /* 0x00009a00ff817b82 */ /* 0x000e620000000800 */
[----:B0-----:R-:W-:Y:S01]  /*c0c0*/  IMAD R134, R134, 0x139, RZ ;  /* 0x0000013986867824 */ /* 0x001fe200078e02ff */
[-C--:B------:R-:W-:Y:S02]  /*c0d0*/  LEA.HI.X.SX32 R77, R189, R15.reuse, 0x1, P5 ;  /* 0x0000000fbd4d7211 */ /* 0x080fe400028f0eff */
[-C--:B------:R-:W-:Y:S02]  /*c0e0*/  LEA.HI.X.SX32 R23, R190, R15.reuse, 0x1, P6 ;  /* 0x0000000fbe177211 */ /* 0x080fe400030f0eff */
[-C--:B------:R-:W-:Y:S01]  /*c0f0*/  LEA.HI.X.SX32 R13, R192, R15.reuse, 0x1, P0 ;  /* 0x0000000fc00d7211 */ /* 0x080fe200000f0eff */
[----:B--2---:R-:W-:Y:S01]  /*c100*/  IMAD R131, R131, 0x27a, RZ ;  /* 0x0000027a83837824 */ /* 0x004fe200078e02ff */
[----:B------:R-:W-:Y:S01]  /*c110*/  LEA.HI.X.SX32 R85, R134, R15, 0x1, P1 ;  /* 0x0000000f86557211 */ /* 0x000fe200008f0eff */
[----:B------:R0:W-:Y:S01]  /*c120*/  STL.64 [R1+0x1730], R76 ;  /* 0x0017304c01007387 */ /* 0x0001e20000100a00 */
[----:B------:R-:W2:Y:S03]  /*c130*/  LDC R134, c[0x0][0x268] ;  /* 0x00009a00ff867b82 */ /* 0x000ea60000000800 */
[----:B------:R-:W-:Y:S04]  /*c140*/  STL.64 [R1+0x14c0], R22 ;  /* 0x0014c01601007387 */ /* 0x000fe80000100a00 */
[----:B------:R-:W-:Y:S04]  /*c150*/  STL.64 [R1+0xfe0], R12 ;  /* 0x000fe00c01007387 */ /* 0x000fe80000100a00 */
[----:B------:R4:W-:Y:S01]  /*c160*/  STL.64 [R1+0xfd8], R84 ;  /* 0x000fd85401007387 */ /* 0x0009e20000100a00 */
[-C--:B0-----:R-:W-:Y:S01]  /*c170*/  IADD3 R76, P5, R197, R14.reuse, RZ ;  /* 0x0000000ec54c7210 */ /* 0x081fe20007fbe0ff */
[----:B-1----:R-:W-:Y:S01]  /*c180*/  IMAD R129, R129, 0x4f, RZ ;  /* 0x0000004f81817824 */ /* 0x002fe200078e02ff */
[----:B----4-:R-:W-:-:S02]  /*c190*/  IADD3 R84, P1, R131, R14, RZ ;  /* 0x0000000e83547210 */ /* 0x010fc40007f3e0ff */
[----:B------:R-:W0:Y:S02]  /*c1a0*/  LDC R131, c[0x0][0x268] ;  /* 0x00009a00ff837b82 */ /* 0x000e240000000800 */
[----:B------:R-:W-:-:S06]  /*c1b0*/  LEA.HI.X.SX32 R77, R129, R15, 0x1, P5 ;  /* 0x0000000f814d7211 */ /* 0x000fcc00028f0eff */
[----:B------:R-:W1:Y:S01]  /*c1c0*/  LDC R129, c[0x0][0x268] ;  /* 0x00009a00ff817b82 */ /* 0x000e620000000800 */
[----:B--2---:R-:W-:Y:S01]  /*c1d0*/  IMAD R134, R134, 0x13b, RZ ;  /* 0x0000013b86867824 */ /* 0x004fe200078e02ff */
[-C--:B------:R-:W-:Y:S01]  /*c1e0*/  LEA.HI.X.SX32 R81, R194, R15.reuse, 0x1, P3 ;  /* 0x0000000fc2517211 */ /* 0x080fe200018f0eff */
[----:B------:R-:W-:Y:S03]  /*c1f0*/  STL.64 [R1+0x14b8], R82 ;  /* 0x0014b85201007387 */ /* 0x000fe60000100a00 */
[----:B------:R-:W-:Y:S01]  /*c200*/  LEA.HI.X.SX32 R79, R134, R15, 0x1, P4 ;  /* 0x0000000f864f7211 */ /* 0x000fe200020f0eff */
[----:B------:R-:W-:Y:S01]  /*c210*/  STL.64 [R1+0xfd0], R80 ;  /* 0x000fd05001007387 */ /* 0x000fe20000100a00 */
[----:B---3--:R-:W-:Y:S01]  /*c220*/  IMAD R136, R136, 0x278, RZ ;  /* 0x0000027888887824 */ /* 0x008fe200078e02ff */
[-C--:B------:R-:W-:Y:S01]  /*c230*/  IADD3 R22, P6, R198, R14.reuse, RZ ;  /* 0x0000000ec6167210 */ /* 0x080fe20007fde0ff */
[----:B------:R-:W2:Y:S01]  /*c240*/  LDC R134, c[0x0][0x268] ;  /* 0x00009a00ff867b82 */ /* 0x000ea20000000800 */
[----:B------:R3:W-:Y:S01]  /*c250*/  STL.64 [R1+0xfc8], R78 ;  /* 0x000fc84e01007387 */ /* 0x0007e20000100a00 */
[----:B0-----:R-:W-:Y:S01]  /*c260*/  IMAD R131, R131, 0x27e, RZ ;  /* 0x0000027e83837824 */ /* 0x001fe200078e02ff */
[----:B------:R-:W-:-:S05]  /*c270*/  IADD3 R12, P0, R136, R14, RZ ;  /* 0x0000000e880c7210 */ /* 0x000fca0007f1e0ff */
[----:B------:R-:W0:Y:S01]  /*c280*/  LDC R136, c[0x0][0x268] ;  /* 0x00009a00ff887b82 */ /* 0x000e220000000800 */
[----:B---3--:R-:W-:-:S07]  /*c290*/  IADD3 R78, P4, R131, R14, RZ ;  /* 0x0000000e834e7210 */ /* 0x008fce0007f9e0ff */
[----:B------:R-:W3:Y:S01]  /*c2a0*/  LDC R131, c[0x0][0x268] ;  /* 0x00009a00ff837b82 */ /* 0x000ee20000000800 */
[----:B-1----:R-:W-:Y:S01]  /*c2b0*/  IMAD R129, R129, 0x9f, RZ ;  /* 0x0000009f81817824 */ /* 0x002fe200078e02ff */
[----:B------:R-:W-:-:S04]  /*c2c0*/  IADD3 R82, P2, R201, R14, RZ ;  /* 0x0000000ec9527210 */ /* 0x000fc80007f5e0ff */
[----:B------:R-:W-:Y:S02]  /*c2d0*/  LEA.HI.X.SX32 R83, R129, R15, 0x1, P2 ;  /* 0x0000000f81537211 */ /* 0x000fe400010f0eff */
[----:B------:R-:W1:Y:S01]  /*c2e0*/  LDC R129, c[0x0][0x268] ;  /* 0x00009a00ff817b82 */ /* 0x000e620000000800 */
[----:B0-----:R-:W-:Y:S02]  /*c2f0*/  IMAD R136, R136, 0x27c, RZ ;  /* 0x0000027c88887824 */ /* 0x001fe400078e02ff */
[----:B---3--:R-:W-:-:S05]  /*c300*/  IMAD R131, R131, 0x13d, RZ ;  /* 0x0000013d83837824 */ /* 0x008fca00078e02ff */
[----:B------:R-:W-:Y:S02]  /*c310*/  LEA.HI.X.SX32 R85, R131, R15, 0x1, P1 ;  /* 0x0000000f83557211 */ /* 0x000fe400008f0eff */
[----:B------:R-:W0:Y:S01]  /*c320*/  LDC R131, c[0x0][0x268] ;  /* 0x00009a00ff837b82 */ /* 0x000e220000000800 */
[----:B------:R-:W-:Y:S01]  /*c330*/  IADD3 R80, P3, R136, R14, RZ ;  /* 0x0000000e88507210 */ /* 0x000fe20007f7e0ff */
[----:B-1----:R-:W-:-:S06]  /*c340*/  IMAD R136, R129, 0x13f, RZ ;  /* 0x0000013f81887824 */ /* 0x002fcc00078e02ff */
[----:B------:R-:W1:Y:S01]  /*c350*/  LDC R129, c[0x0][0x268] ;  /* 0x00009a00ff817b82 */ /* 0x000e620000000800 */
[-C--:B------:R-:W-:Y:S01]  /*c360*/  LEA.HI.X.SX32 R23, R197, R15.reuse, 0x1, P6 ;  /* 0x0000000fc5177211 */ /* 0x080fe200030f0eff */
[----:B------:R3:W-:Y:S01]  /*c370*/  STL.64 [R1+0x1728], R76 ;  /* 0x0017284c01007387 */ /* 0x0007e20000100a00 */
[-C--:B------:R-:W-:Y:S02]  /*c380*/  LEA.HI.X.SX32 R13, R198, R15.reuse, 0x1, P0 ;  /* 0x0000000fc60d7211 */ /* 0x080fe400000f0eff */
[-C--:B------:R-:W-:Y:S01]  /*c390*/  LEA.HI.X.SX32 R81, R201, R15.reuse, 0x1, P3 ;  /* 0x0000000fc9517211 */ /* 0x080fe200018f0eff */
[----:B------:R-:W-:Y:S01]  /*c3a0*/  STL.64 [R1+0x14b0], R22 ;  /* 0x0014b01601007387 */ /* 0x000fe20000100a00 */
[----:B------:R-:W-:Y:S01]  /*c3b0*/  LEA.HI.X.SX32 R79, R136, R15, 0x1, P4 ;  /* 0x0000000f884f7211 */ /* 0x000fe200020f0eff */
[----:B--2---:R-:W-:Y:S01]  /*c3c0*/  IMAD R134, R134, 0x280, RZ ;  /* 0x0000028086867824 */ /* 0x004fe200078e02ff */
[----:B------:R-:W2:Y:S01]  /*c3d0*/  LDC R136, c[0x0][0x268] ;  /* 0x00009a00ff887b82 */ /* 0x000ea20000000800 */
[----:B------:R-:W-:Y:S01]  /*c3e0*/  STL.64 [R1+0xfc0], R12 ;  /* 0x000fc00c01007387 */ /* 0x000fe20000100a00 */
[----:B---3--:R-:W-:Y:S01]  /*c3f0*/  IADD3 R76, P5, R203, R14, RZ ;  /* 0x0000000ecb4c7210 */ /* 0x008fe20007fbe0ff */
[----:B0-----:R-:W-:-:S02]  /*c400*/  IMAD R131, R131, 0x5, RZ ;  /* 0x0000000583837824 */ /* 0x001fc400078e02ff */
[----:B------:R-:W-:Y:S03]  /*c410*/  STL.64 [R1+0xfb8], R84 ;  /* 0x000fb85401007387 */ /* 0x000fe60000100a00 */
[----:B------:R-:W-:Y:S01]  /*c420*/  LEA.HI.X.SX32 R77, R131, R15, 0x1, P5 ;  /* 0x0000000f834d7211 */ /* 0x000fe200028f0eff */
[----:B------:R-:W-:Y:S01]  /*c430*/  STL.64 [R1+0x14a8], R82 ;  /* 0x0014a85201007387 */ /* 0x000fe20000100a00 */
[----:B------:R-:W0:Y:S01]  /*c440*/  LDC R131, c[0x0][0x268] ;  /* 0x00009a00ff837b82 */ /* 0x000e220000000800 */
[----:B-1----:R-:W-:Y:S02]  /*c450*/  IMAD R129, R129, 0x282, RZ ;  /* 0x0000028281817824 */ /* 0x002fe400078e02ff */
[----:B------:R-:W-:Y:S04]  /*c460*/  STL.64 [R1+0xfb0], R80 ;  /* 0x000fb05001007387 */ /* 0x000fe80000100a00 */
[----:B------:R-:W-:Y:S04]  /*c470*/  STL.64 [R1+0xfa8], R78 ;  /* 0x000fa84e01007387 */ /* 0x000fe80000100a00 */
[----:B------:R1:W-:Y:S02]  /*c480*/  STL.64 [R1+0x1978], R76 ;  /* 0x0019784c01007387 */ /* 0x0003e40000100a00 */
[----:B-1----:R-:W-:-:S02]  /*c490*/  IADD3 R76, P5, R129, R14, RZ ;  /* 0x0000000e814c7210 */ /* 0x002fc40007fbe0ff */
[----:B------:R-:W1:Y:S01]  /*c4a0*/  LDC R129, c[0x0][0x268] ;  /* 0x00009a00ff817b82 */ /* 0x000e620000000800 */
[-C--:B------:R-:W-:Y:S02]  /*c4b0*/  IADD3 R22, P6, R204, R14.reuse, RZ ;  /* 0x0000000ecc167210 */ /* 0x080fe40007fde0ff */
[-C--:B------:R-:W-:Y:S02]  /*c4c0*/  IADD3 R12, P0, R206, R14.reuse, RZ ;  /* 0x0000000ece0c7210 */ /* 0x080fe40007f1e0ff */
[-C--:B------:R-:W-:Y:S01]  /*c4d0*/  LEA.HI.X.SX32 R23, R203, R15.reuse, 0x1, P6 ;  /* 0x0000000fcb177211 */ /* 0x080fe200030f0eff */
[----:B0-----:R-:W-:Y:S01]  /*c4e0*/  IMAD R131, R131, 0x284, RZ ;  /* 0x0000028483837824 */ /* 0x001fe200078e02ff */
[-C--:B------:R-:W-:Y:S02]  /*c4f0*/  IADD3 R78, P4, R134, R14.reuse, RZ ;  /* 0x0000000e864e7210 */ /* 0x080fe40007f9e0ff */
[-C--:B------:R-:W-:Y:S01]  /*c500*/  LEA.HI.X.SX32 R13, R204, R15.reuse, 0x1, P0 ;  /* 0x0000000fcc0d7211 */ /* 0x080fe200000f0eff */
[----:B------:R-:W0:Y:S01]  /*c510*/  LDC R134, c[0x0][0x268] ;  /* 0x00009a00ff867b82 */ /* 0x000e220000000800 */
[-C--:B------:R-:W-:Y:S01]  /*c520*/  IADD3 R84, P1, R207, R14.reuse, RZ ;  /* 0x0000000ecf547210 */ /* 0x080fe20007f3e0ff */
[----:B------:R-:W-:Y:S03]  /*c530*/  STL.64 [R1+0x1950], R22 ;  /* 0x0019501601007387 */ /* 0x000fe60000100a00 */
[----:B------:R-:W-:Y:S01]  /*c540*/  LEA.HI.X.SX32 R85, R206, R15, 0x1, P1 ;  /* 0x0000000fce557211 */ /* 0x000fe200008f0eff */
[----:B------:R3:W-:Y:S04]  /*c550*/  STL.64 [R1+0x1900], R12 ;  /* 0x0019000c01007387 */ /* 0x0007e80000100a00 */
[----:B------:R4:W-:Y:S01]  /*c560*/  STL.64 [R1+0x1860], R84 ;  /* 0x0018605401007387 */ /* 0x0009e20000100a00 */
[----:B-1----:R-:W-:Y:S01]  /*c570*/  IMAD R129, R129, 0x286, RZ ;  /* 0x0000028681817824 */ /* 0x002fe200078e02ff */
[----:B---3--:R-:W-:-:S02]  /*c580*/  IADD3 R12, P0, R131, R14, RZ ;  /* 0x0000000e830c7210 */ /* 0x008fc40007f1e0ff */
[----:B------:R-:W1:Y:S02]  /*c590*/  LDC R131, c[0x0][0x268] ;  /* 0x00009a00ff837b82 */ /* 0x000e640000000800 */
[----:B----4-:R-:W-:-:S06]  /*c5a0*/  IADD3 R84, P1, R129, R14, RZ ;  /* 0x0000000e81547210 */ /* 0x010fcc0007f3e0ff */
[----:B------:R-:W3:Y:S01]  /*c5b0*/  LDC R129, c[0x0][0x268] ;  /* 0x00009a00ff817b82 */ /* 0x000ee20000000800 */
[-C--:B------:R-:W-:Y:S01]  /*c5c0*/  IADD3 R82, P2, R208, R14.reuse, RZ ;  /* 0x0000000ed0527210 */ /* 0x080fe20007f5e0ff */
[----:B0-----:R-:W-:Y:S01]  /*c5d0*/  IMAD R134, R134, 0x141, RZ ;  /* 0x0000014186867824 */ /* 0x001fe200078e02ff */
[----:B------:R-:W-:Y:S02]  /*c5e0*/  IADD3 R80, P3, R209, R14, RZ ;  /* 0x0000000ed1507210 */ /* 0x000fe40007f7e0ff */
[-C--:B------:R-:W-:Y:S02]  /*c5f0*/  LEA.HI.X.SX32 R83, R207, R15.reuse, 0x1, P2 ;  /* 0x0000000fcf537211 */ /* 0x080fe400010f0eff */
[-C--:B------:R-:W-:Y:S01]  /*c600*/  LEA.HI.X.SX32 R81, R208, R15.reuse, 0x1, P3 ;  /* 0x0000000fd0517211 */ /* 0x080fe200018f0eff */
[----:B--2---:R-:W-:Y:S01]  /*c610*/  IMAD R136, R136, 0x288, RZ ;  /* 0x0000028888887824 */ /* 0x004fe200078e02ff */
[-C--:B------:R-:W-:Y:S02]  /*c620*/  LEA.HI.X.SX32 R79, R209, R15.reuse, 0x1, P4 ;  /* 0x0000000fd14f7211 */ /* 0x080fe400020f0eff */
[----:B------:R-:W-:Y:S01]  /*c630*/  LEA.HI.X.SX32 R77, R134, R15, 0x1, P5 ;  /* 0x0000000f864d7211 */ /* 0x000fe200028f0eff */
[----:B------:R-:W-:Y:S01]  /*c640*/  STL.64 [R1+0x1720], R82 ;  /* 0x0017205201007387 */ /* 0x000fe20000100a00 */
[----:B------:R-:W0:Y:S01]  /*c650*/  LDC R134, c[0x0][0x268] ;  /* 0x00009a00ff867b82 */ /* 0x000e220000000800 */
[----:B-1----:R-:W-:-:S02]  /*c660*/  IMAD R131, R131, 0x28a, RZ ;  /* 0x0000028a83837824 */ /* 0x002fc400078e02ff */
[----:B------:R-:W-:Y:S04]  /*c670*/  STL.64 [R1+0x14a0], R80 ;  /* 0x0014a05001007387 */ /* 0x000fe80000100a00 */
[----:B------:R1:W-:Y:S01]  /*c680*/  STL.64 [R1+0xfa0], R78 ;  /* 0x000fa04e01007387 */ /* 0x0003e20000100a00 */
[----:B------:R-:W-:-:S03]  /*c690*/  IADD3 R22, P6, R211, R14, RZ ;  /* 0x0000000ed3167210 */ /* 0x000fc60007fde0ff */
[----:B------:R2:W-:Y:S01]  /*c6a0*/  STL.64 [R1+0xf98], R76 ;  /* 0x000f984c01007387 */ /* 0x0005e20000100a00 */
[----:B---3--:R-:W-:Y:S01]  /*c6b0*/  IMAD R129, R129, 0xa1, RZ ;  /* 0x000000a181817824 */ /* 0x008fe200078e02ff */
[-C--:B-1----:R-:W-:Y:S02]  /*c6c0*/  IADD3 R78, P4, R136, R14.reuse, RZ ;  /* 0x0000000e884e7210 */ /* 0x082fe40007f9e0ff */
[----:B------:R-:W1:Y:S01]  /*c6d0*/  LDC R136, c[0x0][0x268] ;  /* 0x00009a00ff887b82 */ /* 0x000e620000000800 */
[----:B--2---:R-:W-:-:S07]  /*c6e0*/  IADD3 R76, P5, R131, R14, RZ ;  /* 0x0000000e834c7210 */ /* 0x004fce0007fbe0ff */
[----:B------:R-:W2:Y:S01]  /*c6f0*/  LDC R131, c[0x0][0x268] ;  /* 0x00009a00ff837b82 */ /* 0x000ea20000000800 */
[----:B------:R-:W-:-:S07]  /*c700*/  LEA.HI.X.SX32 R23, R129, R15, 0x1, P6 ;  /* 0x0000000f81177211 */ /* 0x000fce00030f0eff */
[----:B------:R-:W3:Y:S01]  /*c710*/  LDC R129, c[0x0][0x268] ;  /* 0x00009a00ff817b82 */ /* 0x000ee20000000800 */
[----:B0-----:R-:W-:Y:S01]  /*c720*/  IMAD R134, R134, 0x143, RZ ;  /* 0x0000014386867824 */ /* 0x001fe200078e02ff */
[-C--:B------:R-:W-:Y:S01]  /*c730*/  LEA.HI.X.SX32 R13, R211, R15.reuse, 0x1, P0 ;  /* 0x0000000fd30d7211 */ /* 0x080fe200000f0eff */
[----:B------:R-:W-:Y:S03]  /*c740*/  STL.64 [R1+0x1498], R22 ;  /* 0x0014981601007387 */ /* 0x000fe60000100a00 */
[----:B------:R-:W-:Y:S01]  /*c750*/  LEA.HI.X.SX32 R85, R134, R15, 0x1, P1 ;  /* 0x0000000f86557211 */ /* 0x000fe200008f0eff */
[----:B-1----:R-:W-:Y:S01]  /*c760*/  IMAD R136, R136, 0x28c, RZ ;  /* 0x0000028c88887824 */ /* 0x002fe200078e02ff */
        /* <DEDUP_REMOVED lines=55> */
[CC--:B------:R-:W-:Y:S01]  /*cae0*/  IADD3 R78, P4, R221.reuse, R14.reuse, RZ ;  /* 0x0000000edd4e7210 */ /* 0x0c0fe20007f9e0ff */
        /* <DEDUP_REMOVED lines=21> */
[----:B---3--:R-:W-:Y:S01]  /*cc40*/  IMAD R136, R136, 0x298, RZ ;  /* 0x0000029888887824 */ /* 0x008fe200078e02ff */
[----:B------:R-:W-:Y:S01]  /*cc50*/  STL.64 [R1+0xf50], R84 ;  /* 0x000f505401007387 */ /* 0x000fe20000100a00 */
[----:B------:R-:W1:Y:S03]  /*cc60*/  LDC R134, c[0x0][0x268] ;  /* 0x00009a00ff867b82 */ /* 0x000e660000000800 */
[----:B------:R3:W-:Y:S01]  /*cc70*/  STL.64 [R1+0xf48], R82 ;  /* 0x000f485201007387 */ /* 0x0007e20000100a00 */
[----:B0-----:R-:W-:Y:S01]  /*cc80*/  IMAD R131, R131, 0x29e, RZ ;  /* 0x0000029e83837824 */ /* 0x001fe200078e02ff */
[----:B------:R-:W-:-:S03]  /*cc90*/  IADD3 R76, P5, R136, R14, RZ ;  /* 0x0000000e884c7210 */ /* 0x000fc60007fbe0ff */
[----:B------:R-:W0:Y:S01]  /*cca0*/  LDC R136, c[0x0][0x268] ;  /* 0x00009a00ff887b82 */ /* 0x000e220000000800 */
[----:B---3--:R-:W-:Y:S01]  /*ccb0*/  IADD3 R82, P2, R131, R14, RZ ;  /* 0x0000000e83527210 */ /* 0x008fe20007f5e0ff */
[----:B--2---:R-:W-:-:S06]  /*ccc0*/  IMAD R131, R129, 0x14d, RZ ;  /* 0x0000014d81837824 */ /* 0x004fcc00078e02ff */
[----:B------:R-:W2:Y:S01]  /*ccd0*/  LDC R129, c[0x0][0x268] ;  /* 0x00009a00ff817b82 */ /* 0x000ea20000000800 */
[----:B------:R-:W-:-:S07]  /*cce0*/  LEA.HI.X.SX32 R23, R131, R15, 0x1, P6 ;  /* 0x0000000f83177211 */ /* 0x000fce00030f0eff */
[----:B------:R-:W3:Y:S01]  /*ccf0*/  LDC R131, c[0x0][0x268] ;  /* 0x00009a00ff837b82 */ /* 0x000ee20000000800 */
[-C--:B------:R-:W-:Y:S02]  /*cd00*/  IADD3 R78, P4, R224, R14.reuse, RZ ;  /* 0x0000000ee04e7210 */ /* 0x080fe40007f9e0ff */
[----:B------:R-:W-:Y:S02]  /*cd10*/  IADD3 R12, P0, R226, R14, RZ ;  /* 0x0000000ee20c7210 */ /* 0x000fe40007f1e0ff */
[-C--:B------:R-:W-:Y:S02]  /*cd20*/  LEA.HI.X.SX32 R79, R223, R15.reuse, 0x1, P4 ;  /* 0x0000000fdf4f7211 */ /* 0x080fe400020f0eff */
[----:B------:R-:W-:Y:S01]  /*cd30*/  LEA.HI.X.SX32 R77, R224, R15, 0x1, P5 ;  /* 0x0000000fe04d7211 */ /* 0x000fe200028f0eff */
[----:B0-----:R-:W-:Y:S01]  /*cd40*/  IMAD R136, R136, 0x29c, RZ ;  /* 0x0000029c88887824 */ /* 0x001fe200078e02ff */
[----:B------:R-:W-:Y:S01]  /*cd50*/  STL.64 [R1+0x1708], R80 ;  /* 0x0017085001007387 */ /* 0x000fe20000100a00 */
[----:B-1----:R-:W-:-:S02]  /*cd60*/  IMAD R134, R134, 0x2a0, RZ ;  /* 0x000002a086867824 */ /* 0x002fc400078e02ff */
[----:B--2---:R-:W-:Y:S01]  /*cd70*/  IMAD R129, R129, 0xa7, RZ ;  /* 0x000000a781817824 */ /* 0x004fe200078e02ff */
[----:B------:R-:W-:Y:S01]  /*cd80*/  IADD3 R84, P1, R136, R14, RZ ;  /* 0x0000000e88547210 */ /* 0x000fe20007f3e0ff */
[----:B------:R-:W-:Y:S01]  /*cd90*/  STL.64 [R1+0x1470], R78 ;  /* 0x0014704e01007387 */ /* 0x000fe20000100a00 */
[----:B------:R-:W0:Y:S02]  /*cda0*/  LDC R136, c[0x0][0x268] ;  /* 0x00009a00ff887b82 */ /* 0x000e240000000800 */
[-C--:B------:R-:W-:Y:S01]  /*cdb0*/  LEA.HI.X.SX32 R13, R129, R15.reuse, 0x1, P0 ;  /* 0x0000000f810d7211 */ /* 0x080fe200000f0eff */
[----:B------:R-:W-:Y:S01]  /*cdc0*/  STL.64 [R1+0xf40], R76 ;  /* 0x000f404c01007387 */ /* 0x000fe20000100a00 */
[----:B------:R-:W-:-:S03]  /*cdd0*/  LEA.HI.X.SX32 R85, R226, R15, 0x1, P1 ;  /* 0x0000000fe2557211 */ /* 0x000fc600008f0eff */
[----:B------:R-:W-:Y:S01]  /*cde0*/  STL.64 [R1+0xf38], R22 ;  /* 0x000f381601007387 */ /* 0x000fe20000100a00 */
[----:B------:R-:W1:Y:S01]  /*cdf0*/  LDC R129, c[0x0][0x268] ;  /* 0x00009a00ff817b82 */ /* 0x000e620000000800 */
[----:B---3--:R-:W-:Y:S02]  /*ce00*/  IMAD R131, R131, 0x2a2, RZ ;  /* 0x000002a283837824 */ /* 0x008fe400078e02ff */
[----:B------:R2:W-:Y:S04]  /*ce10*/  STL.64 [R1+0x1468], R12 ;  /* 0x0014680c01007387 */ /* 0x0005e80000100a00 */
[----:B------:R3:W-:Y:S01]  /*ce20*/  STL.64 [R1+0xf30], R84 ;  /* 0x000f305401007387 */ /* 0x0007e20000100a00 */
[-C--:B--2---:R-:W-:Y:S02]  /*ce30*/  IADD3 R12, P0, R134, R14.reuse, RZ ;  /* 0x0000000e860c7210 */ /* 0x084fe40007f1e0ff */
[----:B------:R-:W2:Y:S01]  /*ce40*/  LDC R134, c[0x0][0x268] ;  /* 0x00009a00ff867b82 */ /* 0x000ea20000000800 */
[----:B---3--:R-:W-:-:S07]  /*ce50*/  IADD3 R84, P1, R131, R14, RZ ;  /* 0x0000000e83547210 */ /* 0x008fce0007f3e0ff */
[----:B------:R-:W3:Y:S01]  /*ce60*/  LDC R131, c[0x0][0x268] ;  /* 0x00009a00ff837b82 */ /* 0x000ee20000000800 */
[----:B-1----:R-:W-:Y:S01]  /*ce70*/  IMAD R129, R129, 0x14f, RZ ;  /* 0x0000014f81817824 */ /* 0x002fe200078e02ff */
[----:B------:R-:W-:-:S04]  /*ce80*/  IADD3 R80, P3, R228, R14, RZ ;  /* 0x0000000ee4507210 */ /* 0x000fc80007f7e0ff */
[-C--:B------:R-:W-:Y:S02]  /*ce90*/  LEA.HI.X.SX32 R83, R129, R15.reuse, 0x1, P2 ;  /* 0x0000000f81537211 */ /* 0x080fe400010f0eff */
[----:B------:R-:W1:Y:S01]  /*cea0*/  LDC R129, c[0x0][0x268] ;  /* 0x00009a00ff817b82 */ /* 0x000e620000000800 */
[----:B--2---:R-:W-:Y:S02]  /*ceb0*/  IMAD R134, R134, 0x15, RZ ;  /* 0x0000001586867824 */ /* 0x004fe400078e02ff */
[----:B------:R-:W-:Y:S03]  /*cec0*/  STL.64 [R1+0xf28], R82 ;  /* 0x000f285201007387 */ /* 0x000fe60000100a00 */
[----:B------:R-:W-:Y:S02]  /*ced0*/  LEA.HI.X.SX32 R81, R134, R15, 0x1, P3 ;  /* 0x0000000f86517211 */ /* 0x000fe400018f0eff */
[----:B------:R-:W2:Y:S01]  /*cee0*/  LDC R134, c[0x0][0x268] ;  /* 0x00009a00ff867b82 */ /* 0x000ea20000000800 */
[----:B---3--:R-:W-:-:S02]  /*cef0*/  IMAD R131, R131, 0x2a4, RZ ;  /* 0x000002a483837824 */ /* 0x008fc400078e02ff */
[----:B------:R3:W-:Y:S01]  /*cf00*/  STL.64 [R1+0x18f8], R80 ;  /* 0x0018f85001007387 */ /* 0x0007e20000100a00 */
[-C--:B------:R-:W-:Y:S02]  /*cf10*/  IADD3 R78, P4, R230, R14.reuse, RZ ;  /* 0x0000000ee64e7210 */ /* 0x080fe40007f9e0ff */
[-C--:B---3--:R-:W-:Y:S02]  /*cf20*/  IADD3 R80, P3, R131, R14.reuse, RZ ;  /* 0x0000000e83507210 */ /* 0x088fe40007f7e0ff */
[----:B------:R-:W3:Y:S01]  /*cf30*/  LDC R131, c[0x0][0x268] ;  /* 0x00009a00ff837b82 */ /* 0x000ee20000000800 */
[-C--:B------:R-:W-:Y:S01]  /*cf40*/  LEA.HI.X.SX32 R79, R228, R15.reuse, 0x1, P4 ;  /* 0x0000000fe44f7211 */ /* 0x080fe200020f0eff */
[----:B-1----:R-:W-:Y:S01]  /*cf50*/  IMAD R129, R129, 0x2a6, RZ ;  /* 0x000002a681817824 */ /* 0x002fe200078e02ff */
[-C--:B------:R-:W-:Y:S02]  /*cf60*/  IADD3 R76, P5, R231, R14.reuse, RZ ;  /* 0x0000000ee74c7210 */ /* 0x080fe40007fbe0ff */
[----:B------:R-:W-:Y:S01]  /*cf70*/  IADD3 R22, P6, R233, R14, RZ ;  /* 0x0000000ee9167210 */ /* 0x000fe20007fde0ff */
[----:B------:R1:W-:Y:S01]  /*cf80*/  STL.64 [R1+0x1850], R78 ;  /* 0x0018504e01007387 */ /* 0x0003e20000100a00 */
[----:B--2---:R-:W-:Y:S01]  /*cf90*/  IMAD R134, R134, 0x151, RZ ;  /* 0x0000015186867824 */ /* 0x004fe200078e02ff */
[----:B------:R-:W-:-:S02]  /*cfa0*/  LEA.HI.X.SX32 R77, R230, R15, 0x1, P5 ;  /* 0x0000000fe64d7211 */ /* 0x000fc400028f0eff */
[-C--:B------:R-:W-:Y:S02]  /*cfb0*/  LEA.HI.X.SX32 R23, R231, R15.reuse, 0x1, P6 ;  /* 0x0000000fe7177211 */ /* 0x080fe400030f0eff */
[-C--:B------:R-:W-:Y:S02]  /*cfc0*/  LEA.HI.X.SX32 R13, R233, R15.reuse, 0x1, P0 ;  /* 0x0000000fe90d7211 */ /* 0x080fe400000f0eff */
[----:B------:R-:W-:Y:S02]  /*cfd0*/  LEA.HI.X.SX32 R85, R134, R15, 0x1, P1 ;  /* 0x0000000f86557211 */ /* 0x000fe400008f0eff */
[----:B-1----:R-:W-:Y:S01]  /*cfe0*/  IADD3 R78, P4, R129, R14, RZ ;  /* 0x0000000e814e7210 */ /* 0x002fe20007f9e0ff */
[----:B------:R-:W1:Y:S01]  /*cff0*/  LDC R134, c[0x0][0x268] ;  /* 0x00009a00ff867b82 */ /* 0x000e620000000800 */
[----:B------:R-:W-:Y:S01]  /*d000*/  STL.64 [R1+0x1700], R76 ;  /* 0x0017004c01007387 */ /* 0x000fe20000100a00 */
[----:B---3--:R-:W-:-:S06]  /*d010*/  IMAD R131, R131, 0x2aa, RZ ;  /* 0x000002aa83837824 */ /* 0x008fcc00078e02ff */
[----:B------:R-:W2:Y:S01]  /*d020*/  LDC R129, c[0x0][0x268] ;  /* 0x00009a00ff817b82 */ /* 0x000ea20000000800 */
[----:B------:R-:W-:Y:S04]  /*d030*/  STL.64 [R1+0x1460], R22 ;  /* 0x0014601601007387 */ /* 0x000fe80000100a00 */
[----:B------:R-:W-:Y:S04]  /*d040*/  STL.64 [R1+0xf20], R12 ;  /* 0x000f200c01007387 */ /* 0x000fe80000100a00 */
[----:B------:R3:W-:Y:S01]  /*d050*/  STL.64 [R1+0xf18], R84 ;  /* 0x000f185401007387 */ /* 0x0007e20000100a00 */
[----:B0-----:R-:W-:Y:S01]  /*d060*/  IMAD R136, R136, 0x2a8, RZ ;  /* 0x000002a888887824 */ /* 0x001fe200078e02ff */
[----:B---3--:R-:W-:-:S02]  /*d070*/  IADD3 R84, P1, R131, R14, RZ ;  /* 0x0000000e83547210 */ /* 0x008fc40007f3e0ff */
[----:B------:R-:W0:Y:S02]  /*d080*/  LDC R131, c[0x0][0x268] ;  /* 0x00009a00ff837b82 */ /* 0x000e240000000800 */
[-C--:B------:R-:W-:Y:S01]  /*d090*/  IADD3 R12, P0, R136, R14.reuse, RZ ;  /* 0x0000000e880c7210 */ /* 0x080fe20007f1e0ff */
[----:B--2---:R-:W-:Y:S01]  /*d0a0*/  IMAD R129, R129, 0xa9, RZ ;  /* 0x000000a981817824 */ /* 0x004fe200078e02ff */
[----:B------:R-:W-:Y:S01]  /*d0b0*/  IADD3 R82, P2, R235, R14, RZ ;  /* 0x0000000eeb527210 */ /* 0x000fe20007f5e0ff */
[----:B-1----:R-:W-:-:S03]  /*d0c0*/  IMAD R134, R134, 0x153, RZ ;  /* 0x0000015386867824 */ /* 0x002fc600078e02ff */
[----:B------:R-:W1:Y:S01]  /*d0d0*/  LDC R136, c[0x0][0x268] ;  /* 0x00009a00ff887b82 */ /* 0x000e620000000800 */
[-C--:B------:R-:W-:Y:S02]  /*d0e0*/  LEA.HI.X.SX32 R83, R129, R15.reuse, 0x1, P2 ;  /* 0x0000000f81537211 */ /* 0x080fe400010f0eff */
[-C--:B------:R-:W-:Y:S02]  /*d0f0*/  LEA.HI.X.SX32 R81, R235, R15.reuse, 0x1, P3 ;  /* 0x0000000feb517211 */ /* 0x080fe400018f0eff */
[----:B------:R-:W-:-:S03]  /*d100*/  LEA.HI.X.SX32 R79, R134, R15, 0x1, P4 ;  /* 0x0000000f864f7211 */ /* 0x000fc600020f0eff */
[----:B------:R-:W2:Y:S01]  /*d110*/  LDC R129, c[0x0][0x268] ;  /* 0x00009a00ff817b82 */ /* 0x000ea20000000800 */
[----:B------:R-:W-:Y:S04]  /*d120*/  STL.64 [R1+0x1458], R82 ;  /* 0x0014585201007387 */ /* 0x000fe80000100a00 */
[----:B------:R-:W-:Y:S01]  /*d130*/  STL.64 [R1+0xf10], R80 ;  /* 0x000f105001007387 */ /* 0x000fe20000100a00 */
[----:B0-----:R-:W-:-:S03]  /*d140*/  IMAD R131, R131, 0x2ae, RZ ;  /* 0x000002ae83837824 */ /* 0x001fc600078e02ff */
[----:B------:R0:W-:Y:S01]  /*d150*/  STL.64 [R1+0xf08], R78 ;  /* 0x000f084e01007387 */ /* 0x0001e20000100a00 */
[-C--:B------:R-:W-:Y:S01]  /*d160*/  IADD3 R76, P5, R237, R14.reuse, RZ ;  /* 0x0000000eed4c7210 */ /* 0x080fe20007fbe0ff */
[----:B------:R-:W3:Y:S01]  /*d170*/  LDC R134, c[0x0][0x268] ;  /* 0x00009a00ff867b82 */ /* 0x000ee20000000800 */
[----:B0-----:R-:W-:-:S07]  /*d180*/  IADD3 R78, P4, R131, R14, RZ ;  /* 0x0000000e834e7210 */ /* 0x001fce0007f9e0ff */
[----:B------:R-:W0:Y:S01]  /*d190*/  LDC R131, c[0x0][0x268] ;  /* 0x00009a00ff837b82 */ /* 0x000e220000000800 */
[----:B-1----:R-:W-:Y:S02]  /*d1a0*/  IMAD R136, R136, 0x2ac, RZ ;  /* 0x000002ac88887824 */ /* 0x002fe400078e02ff */
[----:B--2---:R-:W-:-:S03]  /*d1b0*/  IMAD R129, R129, 0x55, RZ ;  /* 0x0000005581817824 */ /* 0x004fc600078e02ff */
[-C--:B------:R-:W-:Y:S02]  /*d1c0*/  IADD3 R80, P3, R136, R14.reuse, RZ ;  /* 0x0000000e88507210 */ /* 0x080fe40007f7e0ff */
[----:B------:R-:W1:Y:S01]  /*d1d0*/  LDC R136, c[0x0][0x268] ;  /* 0x00009a00ff887b82 */ /* 0x000e620000000800 */
[----:B------:R-:W-:Y:S02]  /*d1e0*/  LEA.HI.X.SX32 R77, R129, R15, 0x1, P5 ;  /* 0x0000000f814d7211 */ /* 0x000fe400028f0eff */
[----:B------:R-:W-:-:S05]  /*d1f0*/  IADD3 R82, P2, R241, R14, RZ ;  /* 0x0000000ef1527210 */ /* 0x000fca0007f5e0ff */
[----:B------:R-:W2:Y:S01]  /*d200*/  LDC R129, c[0x0][0x268] ;  /* 0x00009a00ff817b82 */ /* 0x000ea20000000800 */
[----:B0-----:R-:W-:-:S05]  /*d210*/  IMAD R131, R131, 0xab, RZ ;  /* 0x000000ab83837824 */ /* 0x001fca00078e02ff */
[-C--:B------:R-:W-:Y:S02]  /*d220*/  LEA.HI.X.SX32 R83, R131, R15.reuse, 0x1, P2 ;  /* 0x0000000f83537211 */ /* 0x080fe400010f0eff */
[----:B------:R-:W0:Y:S01]  /*d230*/  LDC R131, c[0x0][0x268] ;  /* 0x00009a00ff837b82 */ /* 0x000e220000000800 */
[C---:B------:R-:W-:Y:S01]  /*d240*/  IADD3 R22, P6, R239.reuse, R14, RZ ;  /* 0x0000000eef167210 */ /* 0x040fe20007fde0ff */
[----:B-1----:R-:W-:Y:S01]  /*d250*/  IMAD R136, R136, 0x155, RZ ;  /* 0x0000015588887824 */ /* 0x002fe200078e02ff */
[-C--:B------:R-:W-:Y:S02]  /*d260*/  LEA.HI.X.SX32 R13, R239, R15.reuse, 0x1, P0 ;  /* 0x0000000fef0d7211 */ /* 0x080fe400000f0eff */
[-C--:B------:R-:W-:Y:S02]  /*d270*/  LEA.HI.X.SX32 R23, R237, R15.reuse, 0x1, P6 ;  /* 0x0000000fed177211 */ /* 0x080fe400030f0eff */
[----:B------:R-:W-:Y:S01]  /*d280*/  LEA.HI.X.SX32 R85, R136, R15, 0x1, P1 ;  /* 0x0000000f88557211 */ /* 0x000fe200008f0eff */
[----:B------:R1:W-:Y:S01]  /*d290*/  STL.64 [R1+0x16f8], R76 ;  /* 0x0016f84c01007387 */ /* 0x0003e20000100a00 */
[----:B------:R-:W4:Y:S01]  /*d2a0*/  LDC R136, c[0x0][0x268] ;  /* 0x00009a00ff887b82 */ /* 0x000f220000000800 */
[----:B--2---:R-:W-:-:S02]  /*d2b0*/  IMAD R129, R129, 0x2b2, RZ ;  /* 0x000002b281817824 */ /* 0x004fc400078e02ff */
[----:B------:R-:W-:Y:S04]  /*d2c0*/  STL.64 [R1+0x1450], R22 ;  /* 0x0014501601007387 */ /* 0x000fe80000100a00 */
[----:B------:R-:W-:Y:S04]  /*d2d0*/  STL.64 [R1+0xf00], R12 ;  /* 0x000f000c01007387 */ /* 0x000fe80000100a00 */
[----:B------:R-:W-:Y:S04]  /*d2e0*/  STL.64 [R1+0xef8], R84 ;  /* 0x000ef85401007387 */ /* 0x000fe80000100a00 */
[----:B------:R2:W-:Y:S01]  /*d2f0*/  STL.64 [R1+0x1448], R82 ;  /* 0x0014485201007387 */ /* 0x0005e20000100a00 */
[----:B0-----:R-:W-:Y:S01]  /*d300*/  IMAD R131, R131, 0x2b, RZ ;  /* 0x0000002b83837824 */ /* 0x001fe200078e02ff */
[----:B-1----:R-:W-:-:S02]  /*d310*/  IADD3 R76, P5, R243, R14, RZ ;  /* 0x0000000ef34c7210 */ /* 0x002fc40007fbe0ff */
[----:B--2---:R-:W-:Y:S02]  /*d320*/  IADD3 R82, P2, R129, R14, RZ ;  /* 0x0000000e81527210 */ /* 0x004fe40007f5e0ff */
[----:B------:R-:W0:Y:S01]  /*d330*/  LDC R129, c[0x0][0x268] ;  /* 0x00009a00ff817b82 */ /* 0x000e220000000800 */
[----:B------:R-:W-:-:S07]  /*d340*/  LEA.HI.X.SX32 R77, R131, R15, 0x1, P5 ;  /* 0x0000000f834d7211 */ /* 0x000fce00028f0eff */
[----:B------:R-:W1:Y:S01]  /*d350*/  LDC R131, c[0x0][0x268] ;  /* 0x00009a00ff837b82 */ /* 0x000e620000000800 */
[----:B----4-:R-:W-:Y:S01]  /*d360*/  IMAD R136, R136, 0x157, RZ ;  /* 0x0000015788887824 */ /* 0x010fe200078e02ff */
[----:B------:R-:W-:Y:S01]  /*d370*/  LEA.HI.X.SX32 R81, R241, R15, 0x1, P3 ;  /* 0x0000000ff1517211 */ /* 0x000fe200018f0eff */
[----:B---3--:R-:W-:-:S03]  /*d380*/  IMAD R134, R134, 0x2b0, RZ ;  /* 0x000002b086867824 */ /* 0x008fc600078e02ff */
[----:B------:R-:W-:Y:S01]  /*d390*/  LEA.HI.X.SX32 R79, R136, R15, 0x1, P4 ;  /* 0x0000000f884f7211 */ /* 0x000fe200020f0eff */
[----:B------:R-:W-:Y:S01]  /*d3a0*/  STL.64 [R1+0xef0], R80 ;  /* 0x000ef05001007387 */ /* 0x000fe20000100a00 */
[----:B------:R-:W-:Y:S02]  /*d3b0*/  IADD3 R84, P1, R134, R14, RZ ;  /* 0x0000000e86547210 */ /* 0x000fe40007f3e0ff */
[----:B------:R-:W2:Y:S01]  /*d3c0*/  LDC R134, c[0x0][0x268] ;  /* 0x00009a00ff867b82 */ /* 0x000ea20000000800 */
[----:B------:R-:W-:Y:S01]  /*d3d0*/  STL.64 [R1+0xee8], R78 ;  /* 0x000ee84e01007387 */ /* 0x000fe20000100a00 */
[----:B0-----:R-:W-:-:S03]  /*d3e0*/  IMAD R129, R129, 0x2b6, RZ ;  /* 0x000002b681817824 */ /* 0x001fc600078e02ff */
[----:B------:R0:W-:Y:S01]  /*d3f0*/  STL.64 [R1+0x1848], R76 ;  /* 0x0018484c01007387 */ /* 0x0001e20000100a00 */
[----:B-1----:R-:W-:Y:S02]  /*d400*/  IMAD R136, R131, 0x2b8, RZ ;  /* 0x000002b883887824 */ /* 0x002fe400078e02ff */
[----:B------:R-:W1:Y:S01]  /*d410*/  LDC R131, c[0x0][0x268] ;  /* 0x00009a00ff837b82 */ /* 0x000e620000000800 */
[----:B0-----:R-:W-:-:S07]  /*d420*/  IADD3 R76, P5, R129, R14, RZ ;  /* 0x0000000e814c7210 */ /* 0x001fce0007fbe0ff */
[----:B------:R-:W0:Y:S01]  /*d430*/  LDC R129, c[0x0][0x268] ;  /* 0x00009a00ff817b82 */ /* 0x000e220000000800 */
[----:B--2---:R-:W-:Y:S01]  /*d440*/  IMAD R134, R134, 0x2b4, RZ ;  /* 0x000002b486867824 */ /* 0x004fe200078e02ff */
[----:B------:R-:W-:-:S04]  /*d450*/  IADD3 R80, P3, R247, R14, RZ ;  /* 0x0000000ef7507210 */ /* 0x000fc80007f7e0ff */
[----:B------:R-:W-:Y:S02]  /*d460*/  IADD3 R78, P4, R134, R14, RZ ;  /* 0x0000000e864e7210 */ /* 0x000fe40007f9e0ff */
[----:B------:R-:W2:Y:S01]  /*d470*/  LDC R134, c[0x0][0x268] ;  /* 0x00009a00ff867b82 */ /* 0x000ea20000000800 */
[----:B-1----:R-:W-:Y:S02]  /*d480*/  IMAD R131, R131, 0xad, RZ ;  /* 0x000000ad83837824 */ /* 0x002fe400078e02ff */
[----:B0-----:R-:W-:-:S03]  /*d490*/  IMAD R129, R129, 0x159, RZ ;  /* 0x0000015981817824 */ /* 0x001fc600078e02ff */
[-C--:B------:R-:W-:Y:S02]  /*d4a0*/  LEA.HI.X.SX32 R81, R131, R15.reuse, 0x1, P3 ;  /* 0x0000000f83517211 */ /* 0x080fe400018f0eff */
[----:B------:R-:W0:Y:S01]  /*d4b0*/  LDC R131, c[0x0][0x268] ;  /* 0x00009a00ff837b82 */ /* 0x000e220000000800 */
[----:B------:R-:W-:-:S07]  /*d4c0*/  LEA.HI.X.SX32 R83, R129, R15, 0x1, P2 ;  /* 0x0000000f81537211 */ /* 0x000fce00010f0eff */
[----:B------:R-:W1:Y:S01]  /*d4d0*/  LDC R129, c[0x0][0x268] ;  /* 0x00009a00ff817b82 */ /* 0x000e620000000800 */
[CC--:B------:R-:W-:Y:S02]  /*d4e0*/  IADD3 R22, P6, R244.reuse, R14.reuse, RZ ;  /* 0x0000000ef4167210 */ /* 0x0c0fe40007fde0ff */
[----:B------:R-:W-:Y:S02]  /*d4f0*/  IADD3 R12, P0, R245, R14, RZ ;  /* 0x0000000ef50c7210 */ /* 0x000fe40007f1e0ff */
[-C--:B------:R-:W-:Y:S02]  /*d500*/  LEA.HI.X.SX32 R23, R243, R15.reuse, 0x1, P6 ;  /* 0x0000000ff3177211 */ /* 0x080fe400030f0eff */
[-C--:B------:R-:W-:Y:S02]  /*d510*/  LEA.HI.X.SX32 R13, R244, R15.reuse, 0x1, P0 ;  /* 0x0000000ff40d7211 */ /* 0x080fe400000f0eff */
[-C--:B------:R-:W-:Y:S01]  /*d520*/  LEA.HI.X.SX32 R85, R245, R15.reuse, 0x1, P1 ;  /* 0x0000000ff5557211 */ /* 0x080fe200008f0eff */
[----:B--2---:R-:W-:Y:S01]  /*d530*/  IMAD R134, R134, 0x2ba, RZ ;  /* 0x000002ba86867824 */ /* 0x004fe200078e02ff */
[----:B------:R-:W-:Y:S01]  /*d540*/  STL.64 [R1+0x16f0], R22 ;  /* 0x0016f01601007387 */ /* 0x000fe20000100a00 */
[----:B------:R-:W-:-:S03]  /*d550*/  LEA.HI.X.SX32 R79, R247, R15, 0x1, P4 ;  /* 0x0000000ff74f7211 */ /* 0x000fc600020f0eff */
[----:B------:R-:W-:Y:S04]  /*d560*/  STL.64 [R1+0x1440], R12 ;  /* 0x0014400c01007387 */ /* 0x000fe80000100a00 */
[----:B------:R-:W-:Y:S01]  /*d570*/  STL.64 [R1+0xee0], R84 ;  /* 0x000ee05401007387 */ /* 0x000fe20000100a00 */
[----:B-1----:R-:W-:-:S03]  /*d580*/  IMAD R129, R129, 0x2bc, RZ ;  /* 0x000002bc81817824 */ /* 0x002fc600078e02ff */
[----:B------:R1:W-:Y:S04]  /*d590*/  STL.64 [R1+0xed8], R82 ;  /* 0x000ed85201007387 */ /* 0x0003e80000100a00 */
[----:B------:R-:W-:Y:S04]  /*d5a0*/  STL.64 [R1+0x1438], R80 ;  /* 0x0014385001007387 */ /* 0x000fe80000100a00 */
[----:B------:R2:W-:Y:S01]  /*d5b0*/  STL.64 [R1+0xed0], R78 ;  /* 0x000ed04e01007387 */ /* 0x0005e20000100a00 */
[----:B-1----:R-:W-:Y:S01]  /*d5c0*/  IADD3 R82, P2, R134, R14, RZ ;  /* 0x0000000e86527210 */ /* 0x002fe20007f5e0ff */
[----:B0-----:R-:W-:-:S02]  /*d5d0*/  IMAD R134, R131, 0x15b, RZ ;  /* 0x0000015b83867824 */ /* 0x001fc400078e02ff */
[----:B------:R-:W0:Y:S01]  /*d5e0*/  LDC R131, c[0x0][0x268] ;  /* 0x00009a00ff837b82 */ /* 0x000e220000000800 */
[----:B--2---:R-:W-:-:S07]  /*d5f0*/  IADD3 R78, P4, R129, R14, RZ ;  /* 0x0000000e814e7210 */ /* 0x004fce0007f9e0ff */
[----:B------:R-:W1:Y:S01]  /*d600*/  LDC R129, c[0x0][0x268] ;  /* 0x00009a00ff817b82 */ /* 0x000e620000000800 */
[----:B------:R-:W-:Y:S02]  /*d610*/  LEA.HI.X.SX32 R77, R134, R15, 0x1, P5 ;  /* 0x0000000f864d7211 */ /* 0x000fe400028f0eff */
[----:B------:R-:W-:-:S05]  /*d620*/  IADD3 R84, P1, R136, R14, RZ ;  /* 0x0000000e88547210 */ /* 0x000fca0007f3e0ff */
[----:B------:R-:W2:Y:S01]  /*d630*/  LDC R136, c[0x0][0x268] ;  /* 0x00009a00ff887b82 */ /* 0x000ea20000000800 */
[----:B0-----:R-:W-:Y:S02]  /*d640*/  IMAD R134, R131, 0x2be, RZ ;  /* 0x000002be83867824 */ /* 0x001fe400078e02ff */
[----:B-1----:R-:W-:-:S05]  /*d650*/  IMAD R131, R129, 0x57, RZ ;  /* 0x0000005781837824 */ /* 0x002fca00078e02ff */
[----:B------:R-:W0:Y:S01]  /*d660*/  LDC R129, c[0x0][0x268] ;  /* 0x00009a00ff817b82 */ /* 0x000e220000000800 */
[----:B------:R-:W-:-:S04]  /*d670*/  IADD3 R22, P6, R248, R14, RZ ;  /* 0x0000000ef8167210 */ /* 0x000fc80007fde0ff */
[----:B------:R-:W-:Y:S01]  /*d680*/  LEA.HI.X.SX32 R23, R131, R15, 0x1, P6 ;  /* 0x0000000f83177211 */ /* 0x000fe200030f0eff */
[----:B--2---:R-:W-:Y:S02]  /*d690*/  IMAD R149, R136, 0x16, RZ ;  /* 0x0000001688957824 */ /* 0x004fe400078e02ff */
[----:B------:R-:W1:Y:S01]  /*d6a0*/  LDC R131, c[0x0][0x268] ;  /* 0x00009a00ff837b82 */ /* 0x000e620000000800 */
[----:B0-----:R-:W-:-:S07]  /*d6b0*/  IMAD R136, R129, 0x2c, RZ ;  /* 0x0000002c81887824 */ /* 0x001fce00078e02ff */
[----:B------:R-:W0:Y:S01]  /*d6c0*/  LDC R129, c[0x0][0x268] ;  /* 0x00009a00ff817b82 */ /* 0x000e220000000800 */
[----:B------:R2:W-:Y:S01]  /*d6d0*/  STL.64 [R1+0xec8], R76 ;  /* 0x000ec84c01007387 */ /* 0x0005e20000100a00 */
[----:B-1----:R-:W-:-:S06]  /*d6e0*/  IMAD R145, R131, 0x58, RZ ;  /* 0x0000005883917824 */ /* 0x002fcc00078e02ff */
[----:B------:R-:W1:Y:S01]  /*d6f0*/  LDC R131, c[0x0][0x268] ;  /* 0x00009a00ff837b82 */ /* 0x000e620000000800 */
[----:B--2---:R-:W-:Y:S01]  /*d700*/  IADD3 R76, P5, R134, R14, RZ ;  /* 0x0000000e864c7210 */ /* 0x004fe20007fbe0ff */
[----:B0-----:R-:W-:-:S06]  /*d710*/  IMAD R134, R129, 0xb0, RZ ;  /* 0x000000b081867824 */ /* 0x001fcc00078e02ff */
[----:B------:R-:W0:Y:S01]  /*d720*/  LDC R129, c[0x0][0x268] ;  /* 0x00009a00ff817b82 */ /* 0x000e220000000800 */
[----:B-1----:R-:W-:Y:S01]  /*d730*/  IMAD R141, R131, 0x15d, RZ ;  /* 0x0000015d838d7824 */ /* 0x002fe200078e02ff */
[----:B------:R-:W-:Y:S01]  /*d740*/  IADD3 R12, P0, R250, R14, RZ ;  /* 0x0000000efa0c7210 */ /* 0x000fe20007f1e0ff */
[----:B0-----:R-:W-:-:S05]  /*d750*/  IMAD R131, R129, 0x160, RZ ;  /* 0x0000016081837824 */ /* 0x001fca00078e02ff */
[----:B------:R-:W0:Y:S01]  /*d760*/  LDC R129, c[0x0][0x268] ;  /* 0x00009a00ff817b82 */ /* 0x000e220000000800 */
[----:B------:R-:W-:Y:S02]  /*d770*/  IADD3 R80, P3, R251, R14, RZ ;  /* 0x0000000efb507210 */ /* 0x000fe40007f7e0ff */
[-C--:B------:R-:W-:Y:S02]  /*d780*/  LEA.HI.X.SX32 R13, R248, R15.reuse, 0x1, P0 ;  /* 0x0000000ff80d7211 */ /* 0x080fe400000f0eff */
[-C--:B------:R-:W-:Y:S02]  /*d790*/  LEA.HI.X.SX32 R85, R250, R15.reuse, 0x1, P1 ;  /* 0x0000000ffa557211 */ /* 0x080fe400008f0eff */
[-C--:B------:R-:W-:Y:S01]  /*d7a0*/  LEA.HI.X.SX32 R83, R141, R15.reuse, 0x1, P2 ;  /* 0x0000000f8d537211 */ /* 0x080fe200010f0eff */
[----:B------:R-:W-:Y:S01]  /*d7b0*/  STL.64 [R1+0x16e8], R22 ;  /* 0x0016e81601007387 */ /* 0x000fe20000100a00 */
[-C--:B------:R-:W-:Y:S01]  /*d7c0*/  LEA.HI.X.SX32 R81, R139, R15.reuse, 0x1, P3 ;  /* 0x0000000f8b517211 */ /* 0x080fe200018f0eff */
[----:B------:R-:W-:Y:S01]  /*d7d0*/  IMAD R153, R148, 0x15f, RZ ;  /* 0x0000015f94997824 */ /* 0x000fe200078e02ff */
[----:B------:R-:W-:Y:S01]  /*d7e0*/  LEA.HI.X.SX32 R79, R251, R15, 0x1, P4 ;  /* 0x0000000ffb4f7211 */ /* 0x000fe200020f0eff */
[----:B------:R-:W-:Y:S01]  /*d7f0*/  STL.64 [R1+0x1430], R12 ;  /* 0x0014300c01007387 */ /* 0x000fe20000100a00 */
[----:B------:R-:W1:Y:S03]  /*d800*/  LDC R139, c[0x0][0x268] ;  /* 0x00009a00ff8b7b82 */ /* 0x000e660000000800 */
[----:B------:R-:W-:Y:S04]  /*d810*/  STL.64 [R1+0xec0], R84 ;  /* 0x000ec05401007387 */ /* 0x000fe80000100a00 */
[----:B------:R-:W-:Y:S01]  /*d820*/  STL.64 [R1+0xeb8], R82 ;  /* 0x000eb85201007387 */ /* 0x000fe20000100a00 */
[----:B------:R-:W2:Y:S01]  /*d830*/  LDC R141, c[0x0][0x268] ;  /* 0x00009a00ff8d7b82 */ /* 0x000ea20000000800 */
[----:B0-----:R-:W-:-:S02]  /*d840*/  IMAD R129, R129, 0x2c0, RZ ;  /* 0x000002c081817824 */ /* 0x001fc400078e02ff */
[----:B------:R-:W-:Y:S04]  /*d850*/  STL.64 [R1+0x1428], R80 ;  /* 0x0014285001007387 */ /* 0x000fe80000100a00 */
[----:B------:R0:W-:Y:S02]  /*d860*/  STL.64 [R1+0xeb0], R78 ;  /* 0x000eb04e01007387 */ /* 0x0001e40000100a00 */
[-C--:B0-----:R-:W-:Y:S02]  /*d870*/  IADD3 R78, P4, R129, R14.reuse, RZ ;  /* 0x0000000e814e7210 */ /* 0x081fe40007f9e0ff */
[----:B------:R-:W0:Y:S01]  /*d880*/  LDC R129, c[0x0][0x268] ;  /* 0x00009a00ff817b82 */ /* 0x000e220000000800 */
[----:B-1----:R-:W-:Y:S01]  /*d890*/  IMAD R148, R139, 0x2c2, RZ ;  /* 0x000002c28b947824 */ /* 0x002fe200078e02ff */
[----:B------:R-:W-:Y:S01]  /*d8a0*/  IADD3 R22, P6, R149, R14, RZ ;  /* 0x0000000e95167210 */ /* 0x000fe20007fde0ff */
[----:B0-----:R-:W-:-:S05]  /*d8b0*/  IMAD R139, R129, 0xb, RZ ;  /* 0x0000000b818b7824 */ /* 0x001fca00078e02ff */
[----:B------:R-:W0:Y:S01]  /*d8c0*/  LDC R129, c[0x0][0x268] ;  /* 0x00009a00ff817b82 */ /* 0x000e220000000800 */
[----:B------:R-:W-:Y:S02]  /*d8d0*/  LEA.HI.X.SX32 R23, R139, R15, 0x1, P6 ;  /* 0x0000000f8b177211 */ /* 0x000fe400030f0eff */
[----:B------:R-:W-:Y:S01]  /*d8e0*/  IADD3 R12, P0, R136, R14, RZ ;  /* 0x0000000e880c7210 */ /* 0x000fe20007f1e0ff */
[----:B0-----:R-:W-:-:S04]  /*d8f0*/  IMAD R139, R129, 0x2c4, RZ ;  /* 0x000002c4818b7824 */ /* 0x001fc800078e02ff */
[----:B------:R-:W0:Y:S01]  /*d900*/  LDC R129, c[0x0][0x268] ;  /* 0x00009a00ff817b82 */ /* 0x000e220000000800 */
[-C--:B------:R-:W-:Y:S02]  /*d910*/  IADD3 R84, P1, R145, R14.reuse, RZ ;  /* 0x0000000e91547210 */ /* 0x080fe40007f3e0ff */
[-C--:B------:R-:W-:Y:S02]  /*d920*/  LEA.HI.X.SX32 R77, R153, R15.reuse, 0x1, P5 ;  /* 0x0000000f994d7211 */ /* 0x080fe400028f0eff */
[-C--:B------:R-:W-:Y:S02]  /*d930*/  LEA.HI.X.SX32 R13, R149, R15.reuse, 0x1, P0 ;  /* 0x0000000f950d7211 */ /* 0x080fe400000f0eff */
[-C--:B------:R-:W-:Y:S01]  /*d940*/  LEA.HI.X.SX32 R85, R136, R15.reuse, 0x1, P1 ;  /* 0x0000000f88557211 */ /* 0x080fe200008f0eff */
[----:B------:R-:W-:Y:S01]  /*d950*/  STL.64 [R1+0xea8], R76 ;  /* 0x000ea84c01007387 */ /* 0x000fe20000100a00 */
[-C--:B------:R-:W-:Y:S01]  /*d960*/  IADD3 R82, P2, R134, R14.reuse, RZ ;  /* 0x0000000e86527210 */ /* 0x080fe20007f5e0ff */
[----:B--2---:R-:W-:Y:S01]  /*d970*/  IMAD R141, R141, 0x162, RZ ;  /* 0x000001628d8d7824 */ /* 0x004fe200078e02ff */
[CC--:B------:R-:W-:Y:S01]  /*d980*/  IADD3 R80, P3, R131.reuse, R14.reuse, RZ ;  /* 0x0000000e83507210 */ /* 0x0c0fe20007f7e0ff */
[----:B------:R-:W-:Y:S01]  /*d990*/  STL.64 [R1+0x1948], R22 ;  /* 0x0019481601007387 */ /* 0x000fe20000100a00 */
[-C--:B------:R-:W-:Y:S01]  /*d9a0*/  LEA.HI.X.SX32 R79, R131, R15.reuse, 0x1, P4 ;  /* 0x0000000f834f7211 */ /* 0x080fe200020f0eff */
[----:B------:R-:W1:Y:S02]  /*d9b0*/  LDC R136, c[0x0][0x268] ;  /* 0x00009a00ff887b82 */ /* 0x000e640000000800 */
[----:B------:R-:W-:Y:S04]  /*d9c0*/  STL.64 [R1+0x18f0], R12 ;  /* 0x0018f00c01007387 */ /* 0x000fe80000100a00 */
[----:B------:R2:W-:Y:S01]  /*d9d0*/  STL.64 [R1+0x1840], R84 ;  /* 0x0018405401007387 */ /* 0x0005e20000100a00 */
[----:B0-----:R-:W-:Y:S01]  /*d9e0*/  IMAD R129, R129, 0x2c6, RZ ;  /* 0x000002c681817824 */ /* 0x001fe200078e02ff */
[----:B------:R-:W-:Y:S01]  /*d9f0*/  LEA.HI.X.SX32 R83, R145, R15, 0x1, P2 ;  /* 0x0000000f91537211 */ /* 0x000fe200010f0eff */
[----:B------:R-:W0:Y:S03]  /*da00*/  LDC R131, c[0x0][0x268] ;  /* 0x00009a00ff837b82 */ /* 0x000e260000000800 */
[----:B--2---:R-:W-:-:S05]  /*da10*/  IADD3 R84, P1, R129, R14, RZ ;  /* 0x0000000e81547210 */ /* 0x004fca0007f3e0ff */
[----:B------:R-:W2:Y:S01]  /*da20*/  LDC R129, c[0x0][0x268] ;  /* 0x00009a00ff817b82 */ /* 0x000ea20000000800 */
[----:B------:R-:W-:Y:S01]  /*da30*/  LEA.HI.X.SX32 R81, R134, R15, 0x1, P3 ;  /* 0x0000000f86517211 */ /* 0x000fe200018f0eff */
[----:B------:R-:W-:Y:S04]  /*da40*/  STL.64 [R1+0x16e0], R82 ;  /* 0x0016e05201007387 */ /* 0x000fe80000100a00 */
[----:B------:R-:W-:Y:S02]  /*da50*/  STL.64 [R1+0x1420], R80 ;  /* 0x0014205001007387 */ /* 0x000fe40000100a00 */
[----:B------:R-:W3:Y:S02]  /*da60*/  LDC R145, c[0x0][0x268] ;  /* 0x00009a00ff917b82 */ /* 0x000ee40000000800 */
[----:B------:R4:W-:Y:S06]  /*da70*/  STL.64 [R1+0xea0], R78 ;  /* 0x000ea04e01007387 */ /* 0x0009ec0000100a00 */
[----:B------:R-:W1:Y:S01]  /*da80*/  LDC R134, c[0x0][0x268] ;  /* 0x00009a00ff867b82 */ /* 0x000e620000000800 */
[----:B--2---:R-:W-:-:S05]  /*da90*/  IMAD R129, R129, 0x2c8, RZ ;  /* 0x000002c881817824 */ /* 0x004fca00078e02ff */
[----:B----4-:R-:W-:Y:S02]  /*daa0*/  IADD3 R78, P4, R129, R14, RZ ;  /* 0x0000000e814e7210 */ /* 0x010fe40007f9e0ff */
[----:B------:R-:W2:Y:S01]  /*dab0*/  LDC R129, c[0x0][0x268] ;  /* 0x00009a00ff817b82 */ /* 0x000ea20000000800 */
[----:B---3--:R-:W-:Y:S02]  /*dac0*/  IMAD R149, R145, 0x161, RZ ;  /* 0x0000016191957824 */ /* 0x008fe400078e02ff */
[----:B-1----:R-:W-:Y:S02]  /*dad0*/  IMAD R145, R134, 0x2ca, RZ ;  /* 0x000002ca86917824 */ /* 0x002fe400078e02ff */
[----:B--2---:R-:W-:-:S03]  /*dae0*/  IMAD R134, R129, 0xb1, RZ ;  /* 0x000000b181867824 */ /* 0x004fc600078e02ff */
[----:B------:R-:W1:Y:S01]  /*daf0*/  LDC R129, c[0x0][0x268] ;  /* 0x00009a00ff817b82 */ /* 0x000e620000000800 */
[----:B------:R-:W-:-:S04]  /*db00*/  IADD3 R22, P6, R141, R14, RZ ;  /* 0x0000000e8d167210 */ /* 0x000fc80007fde0ff */
[-C--:B------:R-:W-:Y:S02]  /*db10*/  LEA.HI.X.SX32 R23, R134, R15.reuse, 0x1, P6 ;  /* 0x0000000f86177211 */ /* 0x080fe400030f0eff */
[----:B------:R-:W-:Y:S01]  /*db20*/  IADD3 R76, P5, R148, R14, RZ ;  /* 0x0000000e944c7210 */ /* 0x000fe20007fbe0ff */
[----:B-1----:R-:W-:Y:S02]  /*db30*/  IMAD R134, R129, 0x2cc, RZ ;  /* 0x000002cc81867824 */ /* 0x002fe400078e02ff */
[----:B------:R-:W1:Y:S01]  /*db40*/  LDC R129, c[0x0][0x268] ;  /* 0x00009a00ff817b82 */ /* 0x000e620000000800 */
[----:B------:R-:W-:-:S05]  /*db50*/  LEA.HI.X.SX32 R77, R149, R15, 0x1, P5 ;  /* 0x0000000f954d7211 */ /* 0x000fca00028f0eff */
[----:B------:R2:W-:Y:S02]  /*db60*/  STL.64 [R1+0xe98], R76 ;  /* 0x000e984c01007387 */ /* 0x0005e40000100a00 */
[-C--:B--2---:R-:W-:Y:S01]  /*db70*/  IADD3 R76, P5, R145, R14.reuse, RZ ;  /* 0x0000000e914c7210 */ /* 0x084fe20007fbe0ff */
[----:B-1----:R-:W-:Y:S02]  /*db80*/  IMAD R145, R129, 0x163, RZ ;  /* 0x0000016381917824 */ /* 0x002fe400078e02ff */
[----:B------:R-:W1:Y:S01]  /*db90*/  LDC R129, c[0x0][0x268] ;  /* 0x00009a00ff817b82 */ /* 0x000e620000000800 */
[----:B------:R-:W-:-:S04]  /*dba0*/  IADD3 R12, P0, R139, R14, RZ ;  /* 0x0000000e8b0c7210 */ /* 0x000fc80007f1e0ff */
[----:B------:R-:W-:-:S03]  /*dbb0*/  LEA.HI.X.SX32 R13, R141, R15, 0x1, P0 ;  /* 0x0000000f8d0d7211 */ /* 0x000fc600000f0eff */
[----:B------:R-:W2:Y:S01]  /*dbc0*/  LDC R141, c[0x0][0x268] ;  /* 0x00009a00ff8d7b82 */ /* 0x000ea20000000800 */
[----:B------:R-:W-:Y:S01]  /*dbd0*/  LEA.HI.X.SX32 R85, R145, R15, 0x1, P1 ;  /* 0x0000000f91557211 */ /* 0x000fe200008f0eff */
[----:B------:R-:W-:Y:S06]  /*dbe0*/  STL.64 [R1+0x1418], R22 ;  /* 0x0014181601007387 */ /* 0x000fec0000100a00 */
[----:B------:R-:W3:Y:S01]  /*dbf0*/  LDC R139, c[0x0][0x268] ;  /* 0x00009a00ff8b7b82 */ /* 0x000ee20000000800 */
[----:B-1----:R-:W-:-:S07]  /*dc00*/  IMAD R145, R129, 0x5a, RZ ;  /* 0x0000005a81917824 */ /* 0x002fce00078e02ff */
[----:B------:R-:W1:Y:S01]  /*dc10*/  LDC R129, c[0x0][0x268] ;  /* 0x00009a00ff817b82 */ /* 0x000e620000000800 */
[----:B------:R-:W-:Y:S01]  /*dc20*/  STL.64 [R1+0xe90], R12 ;  /* 0x000e900c01007387 */ /* 0x000fe20000100a00 */
[----:B--2---:R-:W-:-:S03]  /*dc30*/  IMAD R141, R141, 0x2ce, RZ ;  /* 0x000002ce8d8d7824 */ /* 0x004fc600078e02ff */
[----:B------:R2:W-:Y:S02]  /*dc40*/  STL.64 [R1+0xe88], R84 ;  /* 0x000e885401007387 */ /* 0x0005e40000100a00 */
[-C--:B--2---:R-:W-:Y:S01]  /*dc50*/  IADD3 R84, P1, R141, R14.reuse, RZ ;  /* 0x0000000e8d547210 */ /* 0x084fe20007f3e0ff */
[----:B-1----:R-:W-:Y:S02]  /*dc60*/  IMAD R141, R129, 0xb4, RZ ;  /* 0x000000b4818d7824 */ /* 0x002fe400078e02ff */
[----:B------:R-:W1:Y:S01]  /*dc70*/  LDC R129, c[0x0][0x268] ;  /* 0x00009a00ff817b82 */ /* 0x000e620000000800 */
[----:B------:R-:W-:Y:S01]  /*dc80*/  IADD3 R12, P0, R134, R14, RZ ;  /* 0x0000000e860c7210 */ /* 0x000fe20007f1e0ff */
[----:B------:R-:W-:Y:S02]  /*dc90*/  IMAD R136, R136, 0x164, RZ ;  /* 0x0000016488887824 */ /* 0x000fe400078e02ff */
[----:B---3--:R-:W-:-:S04]  /*dca0*/  IMAD R139, R139, 0xb2, RZ ;  /* 0x000000b28b8b7824 */ /* 0x008fc800078e02ff */
[----:B------:R-:W2:Y:S01]  /*dcb0*/  LDC R134, c[0x0][0x268] ;  /* 0x00009a00ff867b82 */ /* 0x000ea20000000800 */
[----:B-1----:R-:W-:-:S05]  /*dcc0*/  IMAD R129, R129, 0x165, RZ ;  /* 0x0000016581817824 */ /* 0x002fca00078e02ff */
[-C--:B------:R-:W-:Y:S02]  /*dcd0*/  LEA.HI.X.SX32 R77, R129, R15.reuse, 0x1, P5 ;  /* 0x0000000f814d7211 */ /* 0x080fe400028f0eff */
[----:B------:R-:W1:Y:S01]  /*dce0*/  LDC R129, c[0x0][0x268] ;  /* 0x00009a00ff817b82 */ /* 0x000e620000000800 */
[-C--:B------:R-:W-:Y:S01]  /*dcf0*/  IADD3 R80, P3, R136, R14.reuse, RZ ;  /* 0x0000000e88507210 */ /* 0x080fe20007f7e0ff */
[----:B0-----:R-:W-:Y:S01]  /*dd00*/  IMAD R131, R131, 0x166, RZ ;  /* 0x0000016683837824 */ /* 0x001fe200078e02ff */
[CC--:B------:R-:W-:Y:S02]  /*dd10*/  IADD3 R82, P2, R139.reuse, R14.reuse, RZ ;  /* 0x0000000e8b527210 */ /* 0x0c0fe40007f5e0ff */
[----:B------:R-:W-:Y:S02]  /*dd20*/  LEA.HI.X.SX32 R81, R139, R15, 0x1, P3 ;  /* 0x0000000f8b517211 */ /* 0x000fe400018f0eff */
[----:B------:R-:W-:Y:S01]  /*dd30*/  IADD3 R22, P6, R131, R14, RZ ;  /* 0x0000000e83167210 */ /* 0x000fe20007fde0ff */
[----:B------:R-:W0:Y:S01]  /*dd40*/  LDC R139, c[0x0][0x268] ;  /* 0x00009a00ff8b7b82 */ /* 0x000e220000000800 */
[----:B--2---:R-:W-:-:S02]  /*dd50*/  IMAD R134, R134, 0x59, RZ ;  /* 0x0000005986867824 */ /* 0x004fc400078e02ff */
[----:B-1----:R-:W-:-:S05]  /*dd60*/  IMAD R129, R129, 0xb3, RZ ;  /* 0x000000b381817824 */ /* 0x002fca00078e02ff */
[-C--:B------:R-:W-:Y:S02]  /*dd70*/  LEA.HI.X.SX32 R23, R129, R15.reuse, 0x1, P6 ;  /* 0x0000000f81177211 */ /* 0x080fe400030f0eff */
[----:B------:R-:W1:Y:S01]  /*dd80*/  LDC R129, c[0x0][0x268] ;  /* 0x00009a00ff817b82 */ /* 0x000e620000000800 */
[-C--:B------:R-:W-:Y:S02]  /*dd90*/  LEA.HI.X.SX32 R83, R134, R15.reuse, 0x1, P2 ;  /* 0x0000000f86537211 */ /* 0x080fe400010f0eff */
[-C--:B------:R-:W-:Y:S01]  /*dda0*/  LEA.HI.X.SX32 R79, R136, R15.reuse, 0x1, P4 ;  /* 0x0000000f884f7211 */ /* 0x080fe200020f0eff */
[----:B0-----:R-:W-:Y:S02]  /*ddb0*/  IMAD R139, R139, 0x2d2, RZ ;  /* 0x000002d28b8b7824 */ /* 0x001fe400078e02ff */
[----:B------:R0:W-:Y:S02]  /*ddc0*/  STL.64 [R1+0x16d8], R82 ;  /* 0x0016d85201007387 */ /* 0x0001e40000100a00 */
[----:B------:R-:W2:Y:S02]  /*ddd0*/  LDC R134, c[0x0][0x268] ;  /* 0x00009a00ff867b82 */ /* 0x000ea40000000800 */
[----:B------:R-:W-:Y:S04]  /*dde0*/  STL.64 [R1+0x1410], R80 ;  /* 0x0014105001007387 */ /* 0x000fe80000100a00 */
[----:B------:R-:W-:Y:S01]  /*ddf0*/  STL.64 [R1+0xe80], R78 ;  /* 0x000e804e01007387 */ /* 0x000fe20000100a00 */
[----:B------:R-:W-:Y:S01]  /*de00*/  LEA.HI.X.SX32 R13, R131, R15, 0x1, P0 ;  /* 0x0000000f830d7211 */ /* 0x000fe200000f0eff */
[----:B------:R-:W3:Y:S02]  /*de10*/  LDC R136, c[0x0][0x268] ;  /* 0x00009a00ff887b82 */ /* 0x000ee40000000800 */
[----:B------:R-:W-:Y:S04]  /*de20*/  STL.64 [R1+0xe78], R76 ;  /* 0x000e784c01007387 */ /* 0x000fe80000100a00 */
[----:B------:R4:W-:Y:S01]  /*de30*/  STL.64 [R1+0x1408], R22 ;  /* 0x0014081601007387 */ /* 0x0009e20000100a00 */
[----:B-1----:R-:W-:Y:S01]  /*de40*/  IMAD R129, R129, 0x167, RZ ;  /* 0x0000016781817824 */ /* 0x002fe200078e02ff */
[-C--:B0-----:R-:W-:Y:S01]  /*de50*/  IADD3 R82, P2, R145, R14.reuse, RZ ;  /* 0x0000000e91527210 */ /* 0x081fe20007f5e0ff */
[----:B------:R-:W0:Y:S01]  /*de60*/  LDC R131, c[0x0][0x268] ;  /* 0x00009a00ff837b82 */ /* 0x000e220000000800 */
[----:B----4-:R-:W-:-:S07]  /*de70*/  IADD3 R22, P6, R139, R14, RZ ;  /* 0x0000000e8b167210 */ /* 0x010fce0007fde0ff */
[----:B------:R-:W1:Y:S01]  /*de80*/  LDC R139, c[0x0][0x268] ;  /* 0x00009a00ff8b7b82 */ /* 0x000e620000000800 */
[----:B------:R-:W-:-:S07]  /*de90*/  LEA.HI.X.SX32 R85, R129, R15, 0x1, P1 ;  /* 0x0000000f81557211 */ /* 0x000fce00008f0eff */
[----:B------:R-:W4:Y:S01]  /*dea0*/  LDC R129, c[0x0][0x268] ;  /* 0x00009a00ff817b82 */ /* 0x000f220000000800 */
[----:B------:R-:W-:Y:S04]  /*deb0*/  STL.64 [R1+0xe70], R12 ;  /* 0x000e700c01007387 */ /* 0x000fe80000100a00 */
[----:B------:R-:W-:Y:S01]  /*dec0*/  STL.64 [R1+0xe68], R84 ;  /* 0x000e685401007387 */ /* 0x000fe20000100a00 */
[----:B-1----:R-:W-:-:S05]  /*ded0*/  IMAD R139, R139, 0x2d, RZ ;  /* 0x0000002d8b8b7824 */ /* 0x002fca00078e02ff */
[----:B------:R-:W-:Y:S01]  /*dee0*/  LEA.HI.X.SX32 R83, R139, R15, 0x1, P2 ;  /* 0x0000000f8b537211 */ /* 0x000fe200010f0eff */
[----:B--2---:R-:W-:Y:S01]  /*def0*/  IMAD R134, R134, 0x168, RZ ;  /* 0x0000016886867824 */ /* 0x004fe200078e02ff */
[-C--:B------:R-:W-:Y:S01]  /*df00*/  IADD3 R80, P3, R141, R14.reuse, RZ ;  /* 0x0000000e8d507210 */ /* 0x080fe20007f7e0ff */
[----:B----4-:R-:W-:Y:S01]  /*df10*/  IMAD R129, R129, 0x2d6, RZ ;  /* 0x000002d681817824 */ /* 0x010fe200078e02ff */
[----:B------:R-:W1:Y:S01]  /*df20*/  LDC R139, c[0x0][0x268] ;  /* 0x00009a00ff8b7b82 */ /* 0x000e620000000800 */
[----:B------:R2:W-:Y:S03]  /*df30*/  STL.64 [R1+0x1838], R82 ;  /* 0x0018385201007387 */ /* 0x0005e60000100a00 */
[----:B--2---:R-:W-:-:S04]  /*df40*/  IADD3 R82, P2, R129, R14, RZ ;  /* 0x0000000e81527210 */ /* 0x004fc80007f5e0ff */
[----:B------:R-:W2:Y:S01]  /*df50*/  LDC R129, c[0x0][0x268] ;  /* 0x00009a00ff817b82 */ /* 0x000ea20000000800 */
[----:B---3--:R-:W-:Y:S01]  /*df60*/  IMAD R149, R136, 0x2d0, RZ ;  /* 0x000002d088957824 */ /* 0x008fe200078e02ff */
[CC--:B------:R-:W-:Y:S02]  /*df70*/  IADD3 R78, P4, R134.reuse, R14.reuse, RZ ;  /* 0x0000000e864e7210 */ /* 0x0c0fe40007f9e0ff */
[-C--:B------:R-:W-:Y:S02]  /*df80*/  LEA.HI.X.SX32 R81, R145, R15.reuse, 0x1, P3 ;  /* 0x0000000f91517211 */ /* 0x080fe400018f0eff */
[----:B------:R-:W-:Y:S02]  /*df90*/  IADD3 R76, P5, R149, R14, RZ ;  /* 0x0000000e954c7210 */ /* 0x000fe40007fbe0ff */
[-C--:B------:R-:W-:Y:S01]  /*dfa0*/  LEA.HI.X.SX32 R79, R141, R15.reuse, 0x1, P4 ;  /* 0x0000000f8d4f7211 */ /* 0x080fe200020f0eff */
[----:B------:R-:W3:Y:S01]  /*dfb0*/  LDC R136, c[0x0][0x268] ;  /* 0x00009a00ff887b82 */ /* 0x000ee20000000800 */
[----:B------:R-:W-:Y:S01]  /*dfc0*/  LEA.HI.X.SX32 R77, R134, R15, 0x1, P5 ;  /* 0x0000000f864d7211 */ /* 0x000fe200028f0eff */
[----:B------:R-:W-:Y:S04]  /*dfd0*/  STL.64 [R1+0x16d0], R80 ;  /* 0x0016d05001007387 */ /* 0x000fe80000100a00 */
[----:B------:R-:W-:Y:S02]  /*dfe0*/  STL.64 [R1+0x1400], R78 ;  /* 0x0014004e01007387 */ /* 0x000fe40000100a00 */
[----:B------:R-:W4:Y:S02]  /*dff0*/  LDC R134, c[0x0][0x268] ;  /* 0x00009a00ff867b82 */ /* 0x000f240000000800 */
[----:B------:R0:W-:Y:S01]  /*e000*/  STL.64 [R1+0xe60], R76 ;  /* 0x000e604c01007387 */ /* 0x0001e20000100a00 */
[----:B--2---:R-:W-:-:S05]  /*e010*/  IMAD R129, R129, 0x2d8, RZ ;  /* 0x000002d881817824 */ /* 0x004fca00078e02ff */
[----:B------:R-:W2:Y:S01]  /*e020*/  LDC R141, c[0x0][0x268] ;  /* 0x00009a00ff8d7b82 */ /* 0x000ea20000000800 */
[----:B0-----:R-:W-:-:S07]  /*e030*/  IADD3 R76, P5, R129, R14, RZ ;  /* 0x0000000e814c7210 */ /* 0x001fce0007fbe0ff */
[----:B------:R-:W0:Y:S01]  /*e040*/  LDC R129, c[0x0][0x268] ;  /* 0x00009a00ff817b82 */ /* 0x000e220000000800 */
[----:B---3--:R-:W-:Y:S02]  /*e050*/  IMAD R136, R136, 0x16a, RZ ;  /* 0x0000016a88887824 */ /* 0x008fe400078e02ff */
[----:B------:R-:W-:-:S05]  /*e060*/  IMAD R131, R131, 0x2d4, RZ ;  /* 0x000002d483837824 */ /* 0x000fca00078e02ff */
[----:B------:R-:W3:Y:S01]  /*e070*/  LDC R145, c[0x0][0x268] ;  /* 0x00009a00ff917b82 */ /* 0x000ee20000000800 */
[----:B0-----:R-:W-:-:S05]  /*e080*/  IMAD R129, R129, 0x169, RZ ;  /* 0x0000016981817824 */ /* 0x001fca00078e02ff */
[-C--:B------:R-:W-:Y:S02]  /*e090*/  LEA.HI.X.SX32 R23, R129, R15.reuse, 0x1, P6 ;  /* 0x0000000f81177211 */ /* 0x080fe400030f0eff */
[----:B------:R-:W0:Y:S01]  /*e0a0*/  LDC R129, c[0x0][0x268] ;  /* 0x00009a00ff817b82 */ /* 0x000e220000000800 */
[----:B----4-:R-:W-:Y:S01]  /*e0b0*/  IMAD R134, R134, 0xb5, RZ ;  /* 0x000000b586867824 */ /* 0x010fe200078e02ff */
[-C--:B------:R-:W-:Y:S02]  /*e0c0*/  IADD3 R12, P0, R136, R14.reuse, RZ ;  /* 0x0000000e880c7210 */ /* 0x080fe40007f1e0ff */
[----:B------:R-:W-:Y:S02]  /*e0d0*/  IADD3 R84, P1, R131, R14, RZ ;  /* 0x0000000e83547210 */ /* 0x000fe40007f3e0ff */
[-C--:B------:R-:W-:Y:S02]  /*e0e0*/  LEA.HI.X.SX32 R13, R134, R15.reuse, 0x1, P0 ;  /* 0x0000000f860d7211 */ /* 0x080fe400000f0eff */
[----:B------:R-:W-:Y:S01]  /*e0f0*/  LEA.HI.X.SX32 R85, R136, R15, 0x1, P1 ;  /* 0x0000000f88557211 */ /* 0x000fe200008f0eff */
[----:B------:R-:W-:Y:S01]  /*e100*/  STL.64 [R1+0xe58], R22 ;  /* 0x000e581601007387 */ /* 0x000fe20000100a00 */
[----:B------:R-:W4:Y:S03]  /*e110*/  LDC R136, c[0x0][0x268] ;  /* 0x00009a00ff887b82 */ /* 0x000f260000000800 */
[----:B------:R-:W-:Y:S04]  /*e120*/  STL.64 [R1+0x13f8], R12 ;  /* 0x0013f80c01007387 */ /* 0x000fe80000100a00 */
[----:B------:R1:W-:Y:S01]  /*e130*/  STL.64 [R1+0xe50], R84 ;  /* 0x000e505401007387 */ /* 0x0003e20000100a00 */
[----:B--2---:R-:W-:Y:S01]  /*e140*/  IMAD R141, R141, 0x2da, RZ ;  /* 0x000002da8d8d7824 */ /* 0x004fe200078e02ff */
[----:B------:R-:W2:Y:S01]  /*e150*/  LDC R131, c[0x0][0x268] ;  /* 0x00009a00ff837b82 */ /* 0x000ea20000000800 */
[----:B0-----:R-:W-:-:S02]  /*e160*/  IMAD R129, R129, 0x2dc, RZ ;  /* 0x000002dc81817824 */ /* 0x001fc400078e02ff */
[----:B---3--:R-:W-:-:S05]  /*e170*/  IMAD R149, R145, 0x16e, RZ ;  /* 0x0000016e91957824 */ /* 0x008fca00078e02ff */
[----:B------:R-:W0:Y:S01]  /*e180*/  LDC R134, c[0x0][0x268] ;  /* 0x00009a00ff867b82 */ /* 0x000e220000000800 */
[----:B-1----:R-:W-:-:S07]  /*e190*/  IADD3 R84, P1, R129, R14, RZ ;  /* 0x0000000e81547210 */ /* 0x002fce0007f3e0ff */
[----:B------:R-:W1:Y:S01]  /*e1a0*/  LDC R129, c[0x0][0x268] ;  /* 0x00009a00ff817b82 */ /* 0x000e620000000800 */
[----:B------:R-:W-:Y:S01]  /*e1b0*/  IADD3 R22, P6, R141, R14, RZ ;  /* 0x0000000e8d167210 */ /* 0x000fe20007fde0ff */
[----:B----4-:R-:W-:Y:S02]  /*e1c0*/  IMAD R141, R136, 0x2de, RZ ;  /* 0x000002de888d7824 */ /* 0x010fe400078e02ff */
[----:B-1----:R-:W-:-:S04]  /*e1d0*/  IMAD R136, R129, 0x5b, RZ ;  /* 0x0000005b81887824 */ /* 0x002fc800078e02ff */
[----:B------:R-:W1:Y:S01]  /*e1e0*/  LDC R129, c[0x0][0x268] ;  /* 0x00009a00ff817b82 */ /* 0x000e620000000800 */
[----:B--2---:R-:W-:Y:S02]  /*e1f0*/  IMAD R131, R131, 0xb6, RZ ;  /* 0x000000b683837824 */ /* 0x004fe400078e02ff */
[----:B-1----:R-:W-:-:S05]  /*e200*/  IMAD R145, R129, 0x5c, RZ ;  /* 0x0000005c81917824 */ /* 0x002fca00078e02ff */
[----:B------:R-:W1:Y:S01]  /*e210*/  LDC R129, c[0x0][0x268] ;  /* 0x00009a00ff817b82 */ /* 0x000e620000000800 */
[----:B------:R-:W-:-:S04]  /*e220*/  IADD3 R80, P3, R131, R14, RZ ;  /* 0x0000000e83507210 */ /* 0x000fc80007f7e0ff */
[-C--:B------:R-:W-:Y:S01]  /*e230*/  LEA.HI.X.SX32 R81, R136, R15.reuse, 0x1, P3 ;  /* 0x0000000f88517211 */ /* 0x080fe200018f0eff */
[----:B0-----:R-:W-:Y:S02]  /*e240*/  IMAD R134, R134, 0x16b, RZ ;  /* 0x0000016b86867824 */ /* 0x001fe400078e02ff */
[----:B------:R-:W-:Y:S02]  /*e250*/  IMAD R139, R139, 0x16c, RZ ;  /* 0x0000016c8b8b7824 */ /* 0x000fe400078e02ff */
[----:B-1----:R-:W-:Y:S02]  /*e260*/  IMAD R136, R129, 0xb8, RZ ;  /* 0x000000b881887824 */ /* 0x002fe400078e02ff */
[----:B------:R-:W0:Y:S01]  /*e270*/  LDC R129, c[0x0][0x268] ;  /* 0x00009a00ff817b82 */ /* 0x000e220000000800 */
[----:B------:R-:W-:Y:S02]  /*e280*/  LEA.HI.X.SX32 R83, R134, R15, 0x1, P2 ;  /* 0x0000000f86537211 */ /* 0x000fe400010f0eff */
[----:B------:R-:W-:-:S02]  /*e290*/  IADD3 R78, P4, R139, R14, RZ ;  /* 0x0000000e8b4e7210 */ /* 0x000fc40007f9e0ff */
[----:B------:R-:W-:-:S03]  /*e2a0*/  LEA.HI.X.SX32 R77, R139, R15, 0x1, P5 ;  /* 0x0000000f8b4d7211 */ /* 0x000fc600028f0eff */
[----:B------:R-:W1:Y:S01]  /*e2b0*/  LDC R139, c[0x0][0x268] ;  /* 0x00009a00ff8b7b82 */ /* 0x000e620000000800 */
[----:B------:R2:W-:Y:S01]  /*e2c0*/  STL.64 [R1+0xe48], R82 ;  /* 0x000e485201007387 */ /* 0x0005e20000100a00 */
[C---:B------:R-:W-:Y:S02]  /*e2d0*/  IADD3 R12, P0, R149.reuse, R14, RZ ;  /* 0x0000000e950c7210 */ /* 0x040fe40007f1e0ff */
[----:B------:R-:W-:-:S04]  /*e2e0*/  LEA.HI.X.SX32 R85, R149, R15, 0x1, P1 ;  /* 0x0000000f95557211 */ /* 0x000fc800008f0eff */
[----:B------:R-:W3:Y:S01]  /*e2f0*/  LDC R134, c[0x0][0x268] ;  /* 0x00009a00ff867b82 */ /* 0x000ee20000000800 */
[----:B--2---:R-:W-:Y:S01]  /*e300*/  IADD3 R82, P2, R141, R14, RZ ;  /* 0x0000000e8d527210 */ /* 0x004fe20007f5e0ff */
[----:B0-----:R-:W-:-:S06]  /*e310*/  IMAD R141, R129, 0x16d, RZ ;  /* 0x0000016d818d7824 */ /* 0x001fcc00078e02ff */
[----:B------:R-:W0:Y:S01]  /*e320*/  LDC R129, c[0x0][0x268] ;  /* 0x00009a00ff817b82 */ /* 0x000e220000000800 */
[-C--:B------:R-:W-:Y:S01]  /*e330*/  LEA.HI.X.SX32 R79, R131, R15.reuse, 0x1, P4 ;  /* 0x0000000f834f7211 */ /* 0x080fe200020f0eff */
[----:B-1----:R-:W-:Y:S01]  /*e340*/  IMAD R139, R139, 0xb7, RZ ;  /* 0x000000b78b8b7824 */ /* 0x002fe200078e02ff */
[-C--:B------:R-:W-:Y:S01]  /*e350*/  LEA.HI.X.SX32 R23, R141, R15.reuse, 0x1, P6 ;  /* 0x0000000f8d177211 */ /* 0x080fe200030f0eff */
[----:B------:R-:W-:Y:S04]  /*e360*/  STL.64 [R1+0x16c8], R80 ;  /* 0x0016c85001007387 */ /* 0x000fe80000100a00 */
[----:B------:R-:W1:Y:S01]  /*e370*/  LDC R131, c[0x0][0x268] ;  /* 0x00009a00ff837b82 */ /* 0x000e620000000800 */
[----:B------:R-:W-:Y:S01]  /*e380*/  LEA.HI.X.SX32 R13, R139, R15, 0x1, P0 ;  /* 0x0000000f8b0d7211 */ /* 0x000fe200000f0eff */
[----:B------:R-:W-:Y:S04]  /*e390*/  STL.64 [R1+0x13f0], R78 ;  /* 0x0013f04e01007387 */ /* 0x000fe80000100a00 */
[----:B------:R-:W-:Y:S02]  /*e3a0*/  STL.64 [R1+0xe40], R76 ;  /* 0x000e404c01007387 */ /* 0x000fe40000100a00 */
[----:B------:R-:W2:Y:S02]  /*e3b0*/  LDC R139, c[0x0][0x268] ;  /* 0x00009a00ff8b7b82 */ /* 0x000ea40000000800 */
[----:B------:R-:W-:Y:S01]  /*e3c0*/  STL.64 [R1+0xe38], R22 ;  /* 0x000e381601007387 */ /* 0x000fe20000100a00 */
[----:B0-----:R-:W-:-:S03]  /*e3d0*/  IMAD R129, R129, 0x2e0, RZ ;  /* 0x000002e081817824 */ /* 0x001fc600078e02ff */
[----:B------:R0:W-:Y:S01]  /*e3e0*/  STL.64 [R1+0x13e8], R12 ;  /* 0x0013e80c01007387 */ /* 0x0001e20000100a00 */
[----:B---3--:R-:W-:Y:S01]  /*e3f0*/  IMAD R134, R134, 0x2e, RZ ;  /* 0x0000002e86867824 */ /* 0x008fe200078e02ff */
[----:B------:R-:W3:Y:S01]  /*e400*/  LDC R141, c[0x0][0x268] ;  /* 0x00009a00ff8d7b82 */ /* 0x000ee20000000800 */
[----:B0-----:R-:W-:-:S07]  /*e410*/  IADD3 R12, P0, R129, R14, RZ ;  /* 0x0000000e810c7210 */ /* 0x001fce0007f1e0ff */
[----:B------:R-:W0:Y:S01]  /*e420*/  LDC R129, c[0x0][0x268] ;  /* 0x00009a00ff817b82 */ /* 0x000e220000000800 */
[----:B--2---:R-:W-:-:S07]  /*e430*/  IMAD R148, R139, 0x2e2, RZ ;  /* 0x000002e28b947824 */ /* 0x004fce00078e02ff */
[----:B------:R-:W2:Y:S01]  /*e440*/  LDC R139, c[0x0][0x268] ;  /* 0x00009a00ff8b7b82 */ /* 0x000ea20000000800 */
[----:B0-----:R-:W-:-:S07]  /*e450*/  IMAD R149, R129, 0x16f, RZ ;  /* 0x0000016f81957824 */ /* 0x001fce00078e02ff */
[----:B------:R-:W0:Y:S01]  /*e460*/  LDC R129, c[0x0][0x268] ;  /* 0x00009a00ff817b82 */ /* 0x000e220000000800 */
[----:B------:R-:W-:Y:S01]  /*e470*/  LEA.HI.X.SX32 R83, R149, R15, 0x1, P2 ;  /* 0x0000000f95537211 */ /* 0x000fe200010f0eff */
[----:B--2---:R-:W-:Y:S02]  /*e480*/  IMAD R149, R139, 0x17, RZ ;  /* 0x000000178b957824 */ /* 0x004fe400078e02ff */
[----:B0-----:R-:W-:-:S04]  /*e490*/  IMAD R139, R129, 0x2e4, RZ ;  /* 0x000002e4818b7824 */ /* 0x001fc800078e02ff */
[----:B------:R-:W0:Y:S01]  /*e4a0*/  LDC R129, c[0x0][0x268] ;  /* 0x00009a00ff817b82 */ /* 0x000e220000000800 */
[CC--:B------:R-:W-:Y:S02]  /*e4b0*/  IADD3 R80, P3, R134.reuse, R14.reuse, RZ ;  /* 0x0000000e86507210 */ /* 0x0c0fe40007f7e0ff */
[-C--:B------:R-:W-:Y:S02]  /*e4c0*/  IADD3 R78, P4, R145, R14.reuse, RZ ;  /* 0x0000000e914e7210 */ /* 0x080fe40007f9e0ff */
[-C--:B------:R-:W-:Y:S02]  /*e4d0*/  LEA.HI.X.SX32 R81, R149, R15.reuse, 0x1, P3 ;  /* 0x0000000f95517211 */ /* 0x080fe400018f0eff */
[----:B------:R-:W-:Y:S01]  /*e4e0*/  LEA.HI.X.SX32 R79, R134, R15, 0x1, P4 ;  /* 0x0000000f864f7211 */ /* 0x000fe200020f0eff */
[----:B------:R-:W-:Y:S01]  /*e4f0*/  STL.64 [R1+0xe30], R84 ;  /* 0x000e305401007387 */ /* 0x000fe20000100a00 */
[----:B-1----:R-:W-:Y:S01]  /*e500*/  IMAD R131, R131, 0x170, RZ ;  /* 0x0000017083837824 */ /* 0x002fe200078e02ff */
[----:B------:R-:W-:Y:S01]  /*e510*/  IADD3 R76, P5, R136, R14, RZ ;  /* 0x0000000e884c7210 */ /* 0x000fe20007fbe0ff */
[----:B---3--:R-:W-:Y:S01]  /*e520*/  IMAD R141, R141, 0x172, RZ ;  /* 0x000001728d8d7824 */ /* 0x008fe200078e02ff */
[----:B------:R-:W-:Y:S01]  /*e530*/  STL.64 [R1+0xe28], R82 ;  /* 0x000e285201007387 */ /* 0x000fe20000100a00 */
[----:B------:R-:W1:Y:S03]  /*e540*/  LDC R134, c[0x0][0x268] ;  /* 0x00009a00ff867b82 */ /* 0x000e660000000800 */
[----:B------:R-:W-:Y:S04]  /*e550*/  STL.64 [R1+0x18e8], R80 ;  /* 0x0018e85001007387 */ /* 0x000fe80000100a00 */
[----:B------:R2:W-:Y:S01]  /*e560*/  STL.64 [R1+0x1830], R78 ;  /* 0x0018304e01007387 */ /* 0x0005e20000100a00 */
[----:B0-----:R-:W-:-:S05]  /*e570*/  IMAD R129, R129, 0x2e6, RZ ;  /* 0x000002e681817824 */ /* 0x001fca00078e02ff */
[-C--:B--2---:R-:W-:Y:S02]  /*e580*/  IADD3 R78, P4, R129, R14.reuse, RZ ;  /* 0x0000000e814e7210 */ /* 0x084fe40007f9e0ff */
[----:B------:R-:W0:Y:S01]  /*e590*/  LDC R129, c[0x0][0x268] ;  /* 0x00009a00ff817b82 */ /* 0x000e220000000800 */
[-C--:B------:R-:W-:Y:S02]  /*e5a0*/  IADD3 R22, P6, R131, R14.reuse, RZ ;  /* 0x0000000e83167210 */ /* 0x080fe40007fde0ff */
[-C--:B------:R-:W-:Y:S02]  /*e5b0*/  LEA.HI.X.SX32 R77, R145, R15.reuse, 0x1, P5 ;  /* 0x0000000f914d7211 */ /* 0x080fe400028f0eff */
[-C--:B------:R-:W-:Y:S02]  /*e5c0*/  LEA.HI.X.SX32 R23, R136, R15.reuse, 0x1, P6 ;  /* 0x0000000f88177211 */ /* 0x080fe400030f0eff */
[----:B------:R-:W-:Y:S01]  /*e5d0*/  LEA.HI.X.SX32 R13, R131, R15, 0x1, P0 ;  /* 0x0000000f830d7211 */ /* 0x000fe200000f0eff */
[----:B------:R-:W-:Y:S01]  /*e5e0*/  STL.64 [R1+0x16c0], R76 ;  /* 0x0016c04c01007387 */ /* 0x000fe20000100a00 */
[----:B------:R-:W2:Y:S03]  /*e5f0*/  LDC R145, c[0x0][0x268] ;  /* 0x00009a00ff917b82 */ /* 0x000ea60000000800 */
[----:B------:R-:W-:Y:S04]  /*e600*/  STL.64 [R1+0x13e0], R22 ;  /* 0x0013e01601007387 */ /* 0x000fe80000100a00 */
[----:B------:R3:W-:Y:S01]  /*e610*/  STL.64 [R1+0xe20], R12 ;  /* 0x000e200c01007387 */ /* 0x0007e20000100a00 */
[----:B------:R-:W4:Y:S01]  /*e620*/  LDC R136, c[0x0][0x268] ;  /* 0x00009a00ff887b82 */ /* 0x000f220000000800 */
[----:B0-----:R-:W-:Y:S01]  /*e630*/  IMAD R129, R129, 0x2e8, RZ ;  /* 0x000002e881817824 */ /* 0x001fe200078e02ff */
[----:B------:R-:W-:-:S02]  /*e640*/  IADD3 R82, P2, R141, R14, RZ ;  /* 0x0000000e8d527210 */ /* 0x000fc40007f5e0ff */
[-C--:B------:R-:W-:Y:S01]  /*e650*/  IADD3 R84, P1, R148, R14.reuse, RZ ;  /* 0x0000000e94547210 */ /* 0x080fe20007f3e0ff */
[----:B-1----:R-:W-:Y:S01]  /*e660*/  IMAD R134, R134, 0x174, RZ ;  /* 0x0000017486867824 */ /* 0x002fe200078e02ff */
[----:B---3--:R-:W-:Y:S02]  /*e670*/  IADD3 R12, P0, R129, R14, RZ ;  /* 0x0000000e810c7210 */ /* 0x008fe40007f1e0ff */
[----:B------:R-:W0:Y:S08]  /*e680*/  LDC R131, c[0x0][0x268] ;  /* 0x00009a00ff837b82 */ /* 0x000e300000000800 */
[----:B------:R-:W1:Y:S01]  /*e690*/  LDC R129, c[0x0][0x268] ;  /* 0x00009a00ff817b82 */ /* 0x000e620000000800 */
[----:B--2---:R-:W-:-:S02]  /*e6a0*/  IMAD R149, R145, 0x171, RZ ;  /* 0x0000017191957824 */ /* 0x004fc400078e02ff */
[----:B----4-:R-:W-:Y:S02]  /*e6b0*/  IMAD R145, R136, 0x2ea, RZ ;  /* 0x000002ea88917824 */ /* 0x010fe400078e02ff */
[----:B-1----:R-:W-:-:S03]  /*e6c0*/  IMAD R136, R129, 0xb9, RZ ;  /* 0x000000b981887824 */ /* 0x002fc600078e02ff */
[----:B------:R-:W1:Y:S02]  /*e6d0*/  LDC R129, c[0x0][0x268] ;  /* 0x00009a00ff817b82 */ /* 0x000e640000000800 */
[-C--:B------:R-:W-:Y:S02]  /*e6e0*/  LEA.HI.X.SX32 R83, R136, R15.reuse, 0x1, P2 ;  /* 0x0000000f88537211 */ /* 0x080fe400010f0eff */
[----:B------:R-:W-:Y:S01]  /*e6f0*/  LEA.HI.X.SX32 R85, R149, R15, 0x1, P1 ;  /* 0x0000000f95557211 */ /* 0x000fe200008f0eff */
[----:B-1----:R-:W-:-:S03]  /*e700*/  IMAD R136, R129, 0x2ec, RZ ;  /* 0x000002ec81887824 */ /* 0x002fc600078e02ff */
[----:B------:R-:W1:Y:S01]  /*e710*/  LDC R129, c[0x0][0x268] ;  /* 0x00009a00ff817b82 */ /* 0x000e620000000800 */
[----:B------:R2:W-:Y:S02]  /*e720*/  STL.64 [R1+0xe18], R84 ;  /* 0x000e185401007387 */ /* 0x0005e40000100a00 */
[----:B--2---:R-:W-:Y:S01]  /*e730*/  IADD3 R84, P1, R145, R14, RZ ;  /* 0x0000000e91547210 */ /* 0x004fe20007f3e0ff */
[----:B-1----:R-:W-:-:S04]  /*e740*/  IMAD R145, R129, 0x173, RZ ;  /* 0x0000017381917824 */ /* 0x002fc800078e02ff */
[----:B------:R-:W1:Y:S01]  /*e750*/  LDC R129, c[0x0][0x268] ;  /* 0x00009a00ff817b82 */ /* 0x000e620000000800 */
[----:B------:R-:W-:-:S04]  /*e760*/  IADD3 R80, P3, R139, R14, RZ ;  /* 0x0000000e8b507210 */ /* 0x000fc80007f7e0ff */
[----:B------:R-:W-:-:S03]  /*e770*/  LEA.HI.X.SX32 R81, R141, R15, 0x1, P3 ;  /* 0x0000000f8d517211 */ /* 0x000fc600018f0eff */
[----:B------:R-:W2:Y:S01]  /*e780*/  LDC R141, c[0x0][0x268] ;  /* 0x00009a00ff8d7b82 */ /* 0x000ea20000000800 */
[-C--:B------:R-:W-:Y:S01]  /*e790*/  LEA.HI.X.SX32 R79, R145, R15.reuse, 0x1, P4 ;  /* 0x0000000f914f7211 */ /* 0x080fe200020f0eff */
[----:B------:R-:W-:Y:S01]  /*e7a0*/  STL.64 [R1+0x13d8], R82 ;  /* 0x0013d85201007387 */ /* 0x000fe20000100a00 */
[C---:B------:R-:W-:Y:S02]  /*e7b0*/  IADD3 R22, P6, R134.reuse, R14, RZ ;  /* 0x0000000e86167210 */ /* 0x040fe40007fde0ff */
[----:B------:R-:W-:-:S03]  /*e7c0*/  LEA.HI.X.SX32 R13, R134, R15, 0x1, P0 ;  /* 0x0000000f860d7211 */ /* 0x000fc600000f0eff */
[----:B------:R-:W3:Y:S01]  /*e7d0*/  LDC R139, c[0x0][0x268] ;  /* 0x00009a00ff8b7b82 */ /* 0x000ee20000000800 */
[----:B-1----:R-:W-:Y:S01]  /*e7e0*/  IMAD R145, R129, 0x5e, RZ ;  /* 0x0000005e81917824 */ /* 0x002fe200078e02ff */
[----:B------:R-:W-:Y:S06]  /*e7f0*/  STL.64 [R1+0xe10], R80 ;  /* 0x000e105001007387 */ /* 0x000fec0000100a00 */
[----:B------:R-:W1:Y:S01]  /*e800*/  LDC R129, c[0x0][0x268] ;  /* 0x00009a00ff817b82 */ /* 0x000e620000000800 */
[----:B--2---:R-:W-:Y:S01]  /*e810*/  IMAD R141, R141, 0x2ee, RZ ;  /* 0x000002ee8d8d7824 */ /* 0x004fe200078e02ff */
[----:B------:R2:W-:Y:S06]  /*e820*/  STL.64 [R1+0xe08], R78 ;  /* 0x000e084e01007387 */ /* 0x0005ec0000100a00 */
[----:B------:R-:W4:Y:S01]  /*e830*/  LDC R134, c[0x0][0x268] ;  /* 0x00009a00ff867b82 */ /* 0x000f220000000800 */
[----:B--2---:R-:W-:Y:S01]  /*e840*/  IADD3 R78, P4, R141, R14, RZ ;  /* 0x0000000e8d4e7210 */ /* 0x004fe20007f9e0ff */
[----:B-1----:R-:W-:-:S06]  /*e850*/  IMAD R141, R129, 0xbc, RZ ;  /* 0x000000bc818d7824 */ /* 0x002fcc00078e02ff */
[----:B------:R-:W1:Y:S01]  /*e860*/  LDC R129, c[0x0][0x268] ;  /* 0x00009a00ff817b82 */ /* 0x000e620000000800 */
[----:B------:R-:W-:Y:S01]  /*e870*/  IADD3 R80, P3, R136, R14, RZ ;  /* 0x0000000e88507210 */ /* 0x000fe20007f7e0ff */
[----:B0-----:R-:W-:-:S06]  /*e880*/  IMAD R131, R131, 0x176, RZ ;  /* 0x0000017683837824 */ /* 0x001fcc00078e02ff */
[----:B------:R-:W0:Y:S01]  /*e890*/  LDC R136, c[0x0][0x268] ;  /* 0x00009a00ff887b82 */ /* 0x000e220000000800 */
[----:B-1----:R-:W-:-:S05]  /*e8a0*/  IMAD R129, R129, 0x175, RZ ;  /* 0x0000017581817824 */ /* 0x002fca00078e02ff */
[----:B------:R-:W-:Y:S02]  /*e8b0*/  LEA.HI.X.SX32 R85, R129, R15, 0x1, P1 ;  /* 0x0000000f81557211 */ /* 0x000fe400008f0eff */
[----:B------:R-:W1:Y:S01]  /*e8c0*/  LDC R129, c[0x0][0x268] ;  /* 0x00009a00ff817b82 */ /* 0x000e620000000800 */
[----:B----4-:R-:W-:Y:S01]  /*e8d0*/  IMAD R149, R134, 0x2f0, RZ ;  /* 0x000002f086957824 */ /* 0x010fe200078e02ff */
[----:B------:R-:W-:-:S06]  /*e8e0*/  IADD3 R82, P2, R131, R14, RZ ;  /* 0x0000000e83527210 */ /* 0x000fcc0007f5e0ff */
[----:B------:R-:W2:Y:S01]  /*e8f0*/  LDC R134, c[0x0][0x268] ;  /* 0x00009a00ff867b82 */ /* 0x000ea20000000800 */
[----:B---3--:R-:W-:Y:S02]  /*e900*/  IMAD R139, R139, 0xba, RZ ;  /* 0x000000ba8b8b7824 */ /* 0x008fe400078e02ff */
[----:B-1----:R-:W-:-:S05]  /*e910*/  IMAD R129, R129, 0xbb, RZ ;  /* 0x000000bb81817824 */ /* 0x002fca00078e02ff */
[-C--:B------:R-:W-:Y:S02]  /*e920*/  LEA.HI.X.SX32 R83, R129, R15.reuse, 0x1, P2 ;  /* 0x0000000f81537211 */ /* 0x080fe400010f0eff */
[----:B------:R-:W1:Y:S01]  /*e930*/  LDC R129, c[0x0][0x268] ;  /* 0x00009a00ff817b82 */ /* 0x000e620000000800 */
[----:B0-----:R-:W-:Y:S01]  /*e940*/  IMAD R136, R136, 0x5d, RZ ;  /* 0x0000005d88887824 */ /* 0x001fe200078e02ff */
[CC--:B------:R-:W-:Y:S02]  /*e950*/  IADD3 R76, P5, R139.reuse, R14.reuse, RZ ;  /* 0x0000000e8b4c7210 */ /* 0x0c0fe40007fbe0ff */
[-C--:B------:R-:W-:Y:S02]  /*e960*/  LEA.HI.X.SX32 R23, R139, R15.reuse, 0x1, P6 ;  /* 0x0000000f8b177211 */ /* 0x080fe400030f0eff */
[-C--:B------:R-:W-:Y:S01]  /*e970*/  LEA.HI.X.SX32 R77, R136, R15.reuse, 0x1, P5 ;  /* 0x0000000f884d7211 */ /* 0x080fe200028f0eff */
[----:B--2---:R-:W-:Y:S01]  /*e980*/  IMAD R134, R134, 0x2f2, RZ ;  /* 0x000002f286867824 */ /* 0x004fe200078e02ff */
[----:B------:R-:W0:Y:S03]  /*e990*/  LDC R136, c[0x0][0x268] ;  /* 0x00009a00ff887b82 */ /* 0x000e260000000800 */
[----:B------:R2:W-:Y:S04]  /*e9a0*/  STL.64 [R1+0x16b8], R76 ;  /* 0x0016b84c01007387 */ /* 0x0005e80000100a00 */
[----:B------:R-:W-:Y:S01]  /*e9b0*/  STL.64 [R1+0x13d0], R22 ;  /* 0x0013d01601007387 */ /* 0x000fe20000100a00 */
[-C--:B------:R-:W-:Y:S01]  /*e9c0*/  LEA.HI.X.SX32 R81, R131, R15.reuse, 0x1, P3 ;  /* 0x0000000f83517211 */ /* 0x080fe200018f0eff */
[----:B------:R-:W3:Y:S02]  /*e9d0*/  LDC R139, c[0x0][0x268] ;  /* 0x00009a00ff8b7b82 */ /* 0x000ee40000000800 */
[----:B------:R-:W-:Y:S04]  /*e9e0*/  STL.64 [R1+0xe00], R12 ;  /* 0x000e000c01007387 */ /* 0x000fe80000100a00 */
[----:B------:R-:W-:Y:S01]  /*e9f0*/  STL.64 [R1+0xdf8], R84 ;  /* 0x000df85401007387 */ /* 0x000fe20000100a00 */
[----:B-1----:R-:W-:Y:S01]  /*ea00*/  IMAD R129, R129, 0x177, RZ ;  /* 0x0000017781817824 */ /* 0x002fe200078e02ff */
[----:B--2---:R-:W-:Y:S01]  /*ea10*/  IADD3 R76, P5, R145, R14, RZ ;  /* 0x0000000e914c7210 */ /* 0x004fe20007fbe0ff */
[----:B------:R-:W1:Y:S01]  /*ea20*/  LDC R131, c[0x0][0x268] ;  /* 0x00009a00ff837b82 */ /* 0x000e620000000800 */
[----:B------:R2:W-:Y:S02]  /*ea30*/  STL.64 [R1+0x13c8], R82 ;  /* 0x0013c85201007387 */ /* 0x0005e40000100a00 */
[----:B------:R-:W-:-:S05]  /*ea40*/  LEA.HI.X.SX32 R79, R129, R15, 0x1, P4 ;  /* 0x0000000f814f7211 */ /* 0x000fca00020f0eff */
[----:B------:R-:W4:Y:S01]  /*ea50*/  LDC R129, c[0x0][0x268] ;  /* 0x00009a00ff817b82 */ /* 0x000f220000000800 */
[----:B--2---:R-:W-:-:S07]  /*ea60*/  IADD3 R82, P2, R134, R14, RZ ;  /* 0x0000000e86527210 */ /* 0x004fce0007f5e0ff */
[----:B------:R-:W2:Y:S01]  /*ea70*/  LDC R134, c[0x0][0x268] ;  /* 0x00009a00ff867b82 */ /* 0x000ea20000000800 */
[----:B------:R-:W-:Y:S04]  /*ea80*/  STL.64 [R1+0xdf0], R80 ;  /* 0x000df05001007387 */ /* 0x000fe80000100a00 */
[----:B------:R-:W-:Y:S01]  /*ea90*/  STL.64 [R1+0xde8], R78 ;  /* 0x000de84e01007387 */ /* 0x000fe20000100a00 */
[----:B----4-:R-:W-:Y:S02]  /*eaa0*/  IMAD R129, R129, 0x2f6, RZ ;  /* 0x000002f681817824 */ /* 0x010fe400078e02ff */
[----:B--2---:R-:W-:-:S05]  /*eab0*/  IMAD R134, R134, 0x2f, RZ ;  /* 0x0000002f86867824 */ /* 0x004fca00078e02ff */
[----:B------:R-:W-:Y:S01]  /*eac0*/  LEA.HI.X.SX32 R77, R134, R15, 0x1, P5 ;  /* 0x0000000f864d7211 */ /* 0x000fe200028f0eff */
[----:B0-----:R-:W-:Y:S01]  /*ead0*/  IMAD R136, R136, 0x178, RZ ;  /* 0x0000017888887824 */ /* 0x001fe200078e02ff */
[-C--:B------:R-:W-:Y:S02]  /*eae0*/  IADD3 R22, P6, R141, R14.reuse, RZ ;  /* 0x0000000e8d167210 */ /* 0x080fe40007fde0ff */
[-C--:B------:R-:W-:Y:S01]  /*eaf0*/  IADD3 R84, P1, R149, R14.reuse, RZ ;  /* 0x0000000e95547210 */ /* 0x080fe20007f3e0ff */
[----:B------:R0:W-:Y:S01]  /*eb00*/  STL.64 [R1+0x1828], R76 ;  /* 0x0018284c01007387 */ /* 0x0001e20000100a00 */
[----:B---3--:R-:W-:Y:S01]  /*eb10*/  IMAD R139, R139, 0x17a, RZ ;  /* 0x0000017a8b8b7824 */ /* 0x008fe200078e02ff */
[----:B------:R-:W2:Y:S01]  /*eb20*/  LDC R134, c[0x0][0x268] ;  /* 0x00009a00ff867b82 */ /* 0x000ea20000000800 */
[----:B0-----:R-:W-:-:S07]  /*eb30*/  IADD3 R76, P5, R129, R14, RZ ;  /* 0x0000000e814c7210 */ /* 0x001fce0007fbe0ff */
[----:B------:R-:W0:Y:S01]  /*eb40*/  LDC R129, c[0x0][0x268] ;  /* 0x00009a00ff817b82 */ /* 0x000e220000000800 */
[CC--:B------:R-:W-:Y:S02]  /*eb50*/  IADD3 R12, P0, R136.reuse, R14.reuse, RZ ;  /* 0x0000000e880c7210 */ /* 0x0c0fe40007f1e0ff */
[-C--:B------:R-:W-:Y:S02]  /*eb60*/  LEA.HI.X.SX32 R23, R145, R15.reuse, 0x1, P6 ;  /* 0x0000000f91177211 */ /* 0x080fe400030f0eff */
[-C--:B------:R-:W-:Y:S02]  /*eb70*/  LEA.HI.X.SX32 R13, R141, R15.reuse, 0x1, P0 ;  /* 0x0000000f8d0d7211 */ /* 0x080fe400000f0eff */
[----:B------:R-:W-:Y:S01]  /*eb80*/  LEA.HI.X.SX32 R85, R136, R15, 0x1, P1 ;  /* 0x0000000f88557211 */ /* 0x000fe200008f0eff */
[----:B------:R-:W-:Y:S01]  /*eb90*/  STL.64 [R1+0x16b0], R22 ;  /* 0x0016b01601007387 */ /* 0x000fe20000100a00 */
[----:B------:R-:W3:Y:S03]  /*eba0*/  LDC R145, c[0x0][0x268] ;  /* 0x00009a00ff917b82 */ /* 0x000ee60000000800 */
[----:B------:R-:W-:Y:S04]  /*ebb0*/  STL.64 [R1+0x13c0], R12 ;  /* 0x0013c00c01007387 */ /* 0x000fe80000100a00 */
[----:B------:R4:W-:Y:S01]  /*ebc0*/  STL.64 [R1+0xde0], R84 ;  /* 0x000de05401007387 */ /* 0x0009e20000100a00 */
[----:B------:R-:W2:Y:S01]  /*ebd0*/  LDC R136, c[0x0][0x268] ;  /* 0x00009a00ff887b82 */ /* 0x000ea20000000800 */
[----:B0-----:R-:W-:Y:S01]  /*ebe0*/  IMAD R129, R129, 0x2f8, RZ ;  /* 0x000002f881817824 */ /* 0x001fe200078e02ff */
[----:B------:R-:W-:Y:S01]  /*ebf0*/  IADD3 R80, P3, R139, R14, RZ ;  /* 0x0000000e8b507210 */ /* 0x000fe20007f7e0ff */
[----:B-1----:R-:W-:-:S05]  /*ec00*/  IMAD R131, R131, 0x2f4, RZ ;  /* 0x000002f483837824 */ /* 0x002fca00078e02ff */
[----:B------:R-:W0:Y:S01]  /*ec10*/  LDC R141, c[0x0][0x268] ;  /* 0x00009a00ff8d7b82 */ /* 0x000e220000000800 */
[----:B----4-:R-:W-:-:S07]  /*ec20*/  IADD3 R84, P1, R129, R14, RZ ;  /* 0x0000000e81547210 */ /* 0x010fce0007f3e0ff */
[----:B------:R-:W1:Y:S01]  /*ec30*/  LDC R129, c[0x0][0x268] ;  /* 0x00009a00ff817b82 */ /* 0x000e620000000800 */
[----:B---3--:R-:W-:Y:S02]  /*ec40*/  IMAD R149, R145, 0x179, RZ ;  /* 0x0000017991957824 */ /* 0x008fe400078e02ff */
[----:B--2---:R-:W-:Y:S02]  /*ec50*/  IMAD R145, R136, 0x2fa, RZ ;  /* 0x000002fa88917824 */ /* 0x004fe400078e02ff */
[----:B-1----:R-:W-:-:S03]  /*ec60*/  IMAD R136, R129, 0xbd, RZ ;  /* 0x000000bd81887824 */ /* 0x002fc600078e02ff */
[----:B------:R-:W1:Y:S02]  /*ec70*/  LDC R129, c[0x0][0x268] ;  /* 0x00009a00ff817b82 */ /* 0x000e640000000800 */
[-C--:B------:R-:W-:Y:S02]  /*ec80*/  LEA.HI.X.SX32 R81, R136, R15.reuse, 0x1, P3 ;  /* 0x0000000f88517211 */ /* 0x080fe400018f0eff */
[----:B------:R-:W-:Y:S01]  /*ec90*/  LEA.HI.X.SX32 R83, R149, R15, 0x1, P2 ;  /* 0x0000000f95537211 */ /* 0x000fe200010f0eff */
[----:B-1----:R-:W-:-:S03]  /*eca0*/  IMAD R136, R129, 0x2fc, RZ ;  /* 0x000002fc81887824 */ /* 0x002fc600078e02ff */
[----:B------:R-:W1:Y:S01]  /*ecb0*/  LDC R129, c[0x0][0x268] ;  /* 0x00009a00ff817b82 */ /* 0x000e620000000800 */
[-C--:B------:R-:W-:Y:S01]  /*ecc0*/  IADD3 R78, P4, R131, R14.reuse, RZ ;  /* 0x0000000e834e7210 */ /* 0x080fe20007f9e0ff */
[----:B------:R2:W-:Y:S06]  /*ecd0*/  STL.64 [R1+0xdd8], R82 ;  /* 0x000dd85201007387 */ /* 0x0005ec0000100a00 */
[----:B------:R-:W3:Y:S01]  /*ece0*/  LDC R131, c[0x0][0x268] ;  /* 0x00009a00ff837b82 */ /* 0x000ee20000000800 */
[----:B--2---:R-:W-:Y:S01]  /*ecf0*/  IADD3 R82, P2, R145, R14, RZ ;  /* 0x0000000e91527210 */ /* 0x004fe20007f5e0ff */
[----:B-1----:R-:W-:-:S06]  /*ed00*/  IMAD R145, R129, 0x17b, RZ ;  /* 0x0000017b81917824 */ /* 0x002fcc00078e02ff */
[----:B------:R-:W1:Y:S01]  /*ed10*/  LDC R129, c[0x0][0x268] ;  /* 0x00009a00ff817b82 */ /* 0x000e620000000800 */
[----:B---3--:R-:W-:-:S05]  /*ed20*/  IMAD R131, R131, 0xbe, RZ ;  /* 0x000000be83837824 */ /* 0x008fca00078e02ff */
[----:B------:R-:W-:Y:S01]  /*ed30*/  IADD3 R22, P6, R131, R14, RZ ;  /* 0x0000000e83167210 */ /* 0x000fe20007fde0ff */
[----:B-1----:R-:W-:-:S05]  /*ed40*/  IMAD R129, R129, 0x5f, RZ ;  /* 0x0000005f81817824 */ /* 0x002fca00078e02ff */
[----:B------:R-:W-:Y:S02]  /*ed50*/  LEA.HI.X.SX32 R23, R129, R15, 0x1, P6 ;  /* 0x0000000f81177211 */ /* 0x000fe400030f0eff */
[----:B------:R-:W1:Y:S01]  /*ed60*/  LDC R129, c[0x0][0x268] ;  /* 0x00009a00ff817b82 */ /* 0x000e620000000800 */
[----:B------:R-:W-:Y:S02]  /*ed70*/  IMAD R134, R134, 0x17c, RZ ;  /* 0x0000017c86867824 */ /* 0x000fe400078e02ff */
[----:B-1----:R-:W-:-:S05]  /*ed80*/  IMAD R149, R129, 0x18, RZ ;  /* 0x0000001881957824 */ /* 0x002fca00078e02ff */
[----:B------:R-:W1:Y:S01]  /*ed90*/  LDC R129, c[0x0][0x268] ;  /* 0x00009a00ff817b82 */ /* 0x000e620000000800 */
[C---:B------:R-:W-:Y:S02]  /*eda0*/  IADD3 R12, P0, R134.reuse, R14, RZ ;  /* 0x0000000e860c7210 */ /* 0x040fe40007f1e0ff */
[----:B------:R-:W-:Y:S01]  /*edb0*/  LEA.HI.X.SX32 R85, R134, R15, 0x1, P1 ;  /* 0x0000000f86557211 */ /* 0x000fe200008f0eff */
[----:B-1----:R-:W-:-:S04]  /*edc0*/  IMAD R134, R129, 0x17d, RZ ;  /* 0x0000017d81867824 */ /* 0x002fc800078e02ff */
[----:B------:R-:W1:Y:S01]  /*edd0*/  LDC R129, c[0x0][0x268] ;  /* 0x00009a00ff817b82 */ /* 0x000e620000000800 */
[-C--:B------:R-:W-:Y:S02]  /*ede0*/  LEA.HI.X.SX32 R77, R145, R15.reuse, 0x1, P5 ;  /* 0x0000000f914d7211 */ /* 0x080fe400028f0eff */
[-C--:B------:R-:W-:Y:S01]  /*edf0*/  LEA.HI.X.SX32 R79, R139, R15.reuse, 0x1, P4 ;  /* 0x0000000f8b4f7211 */ /* 0x080fe200020f0eff */
[----:B------:R-:W-:Y:S04]  /*ee00*/  STL.64 [R1+0x13b8], R80 ;  /* 0x0013b85001007387 */ /* 0x000fe80000100a00 */
[----:B------:R2:W-:Y:S01]  /*ee10*/  STL.64 [R1+0xdd0], R78 ;  /* 0x000dd04e01007387 */ /* 0x0005e20000100a00 */
[----:B------:R-:W-:Y:S01]  /*ee20*/  LEA.HI.X.SX32 R83, R134, R15, 0x1, P2 ;  /* 0x0000000f86537211 */ /* 0x000fe200010f0eff */
[----:B------:R-:W3:Y:S01]  /*ee30*/  LDC R139, c[0x0][0x268] ;  /* 0x00009a00ff8b7b82 */ /* 0x000ee20000000800 */
[----:B-1----:R-:W-:-:S07]  /*ee40*/  IMAD R145, R129, 0x60, RZ ;  /* 0x0000006081917824 */ /* 0x002fce00078e02ff */
[----:B------:R-:W1:Y:S01]  /*ee50*/  LDC R129, c[0x0][0x268] ;  /* 0x00009a00ff817b82 */ /* 0x000e620000000800 */
[----:B--2---:R-:W-:-:S07]  /*ee60*/  IADD3 R78, P4, R136, R14, RZ ;  /* 0x0000000e884e7210 */ /* 0x004fce0007f9e0ff */
[----:B------:R-:W2:Y:S01]  /*ee70*/  LDC R136, c[0x0][0x268] ;  /* 0x00009a00ff887b82 */ /* 0x000ea20000000800 */
[----:B------:R-:W-:-:S07]  /*ee80*/  LEA.HI.X.SX32 R13, R131, R15, 0x1, P0 ;  /* 0x0000000f830d7211 */ /* 0x000fce00000f0eff */
[----:B------:R-:W4:Y:S01]  /*ee90*/  LDC R131, c[0x0][0x268] ;  /* 0x00009a00ff837b82 */ /* 0x000f220000000800 */
[----:B-1----:R-:W-:-:S07]  /*eea0*/  IMAD R134, R129, 0xc0, RZ ;  /* 0x000000c081867824 */ /* 0x002fce00078e02ff */
[----:B------:R-:W1:Y:S01]  /*eeb0*/  LDC R129, c[0x0][0x268] ;  /* 0x00009a00ff817b82 */ /* 0x000e620000000800 */
[----:B--2---:R-:W-:-:S07]  /*eec0*/  IMAD R153, R136, 0x6, RZ ;  /* 0x0000000688997824 */ /* 0x004fce00078e02ff */
[----:B------:R-:W2:Y:S01]  /*eed0*/  LDC R136, c[0x0][0x268] ;  /* 0x00009a00ff887b82 */ /* 0x000ea20000000800 */
[----:B0-----:R-:W-:Y:S02]  /*eee0*/  IMAD R141, R141, 0x17e, RZ ;  /* 0x0000017e8d8d7824 */ /* 0x001fe400078e02ff */
[----:B---3--:R-:W-:-:S03]  /*eef0*/  IMAD R139, R139, 0x2fe, RZ ;  /* 0x000002fe8b8b7824 */ /* 0x008fc600078e02ff */
[C---:B------:R-:W-:Y:S02]  /*ef00*/  IADD3 R80, P3, R141.reuse, R14, RZ ;  /* 0x0000000e8d507210 */ /* 0x040fe40007f7e0ff */
[----:B------:R-:W-:Y:S02]  /*ef10*/  LEA.HI.X.SX32 R79, R141, R15, 0x1, P4 ;  /* 0x0000000f8d4f7211 */ /* 0x000fe400020f0eff */
[----:B------:R-:W0:Y:S01]  /*ef20*/  LDC R141, c[0x0][0x268] ;  /* 0x00009a00ff8d7b82 */ /* 0x000e220000000800 */
[----:B-1----:R-:W-:-:S07]  /*ef30*/  IMAD R148, R129, 0x17f, RZ ;  /* 0x0000017f81947824 */ /* 0x002fce00078e02ff */
[----:B------:R-:W1:Y:S01]  /*ef40*/  LDC R129, c[0x0][0x268] ;  /* 0x00009a00ff817b82 */ /* 0x000e620000000800 */
[----:B------:R3:W-:Y:S02]  /*ef50*/  STL.64 [R1+0xdc8], R76 ;  /* 0x000dc84c01007387 */ /* 0x0007e40000100a00 */
[----:B---3--:R-:W-:Y:S01]  /*ef60*/  IADD3 R76, P5, R139, R14, RZ ;  /* 0x0000000e8b4c7210 */ /* 0x008fe20007fbe0ff */
[----:B--2---:R-:W-:Y:S02]  /*ef70*/  IMAD R139, R136, 0xc, RZ ;  /* 0x0000000c888b7824 */ /* 0x004fe400078e02ff */
[----:B----4-:R-:W-:Y:S02]  /*ef80*/  IMAD R136, R131, 0x30, RZ ;  /* 0x0000003083887824 */ /* 0x010fe400078e02ff */
[----:B------:R-:W2:Y:S01]  /*ef90*/  LDC R131, c[0x0][0x268] ;  /* 0x00009a00ff837b82 */ /* 0x000ea20000000800 */
[----:B------:R-:W-:Y:S01]  /*efa0*/  LEA.HI.X.SX32 R77, R148, R15, 0x1, P5 ;  /* 0x0000000f944d7211 */ /* 0x000fe200028f0eff */
[----:B0-----:R-:W-:-:S02]  /*efb0*/  IMAD R151, R141, 0x3, RZ ;  /* 0x000000038d977824 */ /* 0x001fc400078e02ff */
[----:B-1----:R-:W-:-:S04]  /*efc0*/  IMAD R148, R129, 0x300, RZ ;  /* 0x0000030081947824 */ /* 0x002fc800078e02ff */
[----:B------:R-:W0:Y:S08]  /*efd0*/  LDC R141, c[0x0][0x268] ;  /* 0x00009a00ff8d7b82 */ /* 0x000e300000000800 */
[----:B------:R-:W1:Y:S01]  /*efe0*/  LDC R129, c[0x0][0x268] ;  /* 0x00009a00ff817b82 */ /* 0x000e620000000800 */
[----:B------:R3:W-:Y:S01]  /*eff0*/  STL.64 [R1+0x16a8], R22 ;  /* 0x0016a81601007387 */ /* 0x0007e20000100a00 */
[----:B--2---:R-:W-:-:S03]  /*f000*/  IMAD R131, R131, 0xbf, RZ ;  /* 0x000000bf83837824 */ /* 0x004fc600078e02ff */
[----:B------:R-:W-:Y:S01]  /*f010*/  STL.64 [R1+0x13b0], R12 ;  /* 0x0013b00c01007387 */ /* 0x000fe20000100a00 */
[-C--:B---3--:R-:W-:Y:S02]  /*f020*/  IADD3 R22, P6, R153, R14.reuse, RZ ;  /* 0x0000000e99167210 */ /* 0x088fe40007fde0ff */
[-C--:B------:R-:W-:Y:S01]  /*f030*/  LEA.HI.X.SX32 R81, R131, R15.reuse, 0x1, P3 ;  /* 0x0000000f83517211 */ /* 0x080fe200018f0eff */
[----:B------:R-:W-:Y:S01]  /*f040*/  STL.64 [R1+0xdc0], R84 ;  /* 0x000dc05401007387 */ /* 0x000fe20000100a00 */
[----:B------:R-:W-:Y:S01]  /*f050*/  LEA.HI.X.SX32 R23, R151, R15, 0x1, P6 ;  /* 0x0000000f97177211 */ /* 0x000fe200030f0eff */
[----:B------:R-:W2:Y:S02]  /*f060*/  LDC R131, c[0x0][0x268] ;  /* 0x00009a00ff837b82 */ /* 0x000ea40000000800 */
[----:B------:R-:W-:Y:S04]  /*f070*/  STL.64 [R1+0xdb8], R82 ;  /* 0x000db85201007387 */ /* 0x000fe80000100a00 */
[----:B------:R-:W-:Y:S04]  /*f080*/  STL.64 [R1+0x13a8], R80 ;  /* 0x0013a85001007387 */ /* 0x000fe80000100a00 */
[----:B------:R-:W-:Y:S04]  /*f090*/  STL.64 [R1+0xdb0], R78 ;  /* 0x000db04e01007387 */ /* 0x000fe80000100a00 */
[----:B------:R-:W-:Y:S04]  /*f0a0*/  STL.64 [R1+0xda8], R76 ;  /* 0x000da84c01007387 */ /* 0x000fe80000100a00 */
[----:B------:R3:W-:Y:S02]  /*f0b0*/  STL.64 [R1+0x1988], R22 ;  /* 0x0019881601007387 */ /* 0x0007e40000100a00 */
[----:B---3--:R-:W-:Y:S01]  /*f0c0*/  IADD3 R22, P6, R148, R14, RZ ;  /* 0x0000000e94167210 */ /* 0x008fe20007fde0ff */
[----:B0-----:R-:W-:-:S02]  /*f0d0*/  IMAD R148, R141, 0x302, RZ ;  /* 0x000003028d947824 */ /* 0x001fc400078e02ff */
[----:B-1----:R-:W-:Y:S02]  /*f0e0*/  IMAD R141, R129, 0x182, RZ ;  /* 0x00000182818d7824 */ /* 0x002fe400078e02ff */
[----:B------:R-:W0:Y:S01]  /*f0f0*/  LDC R129, c[0x0][0x268] ;  /* 0x00009a00ff817b82 */ /* 0x000e220000000800 */
[-C--:B------:R-:W-:Y:S02]  /*f100*/  IADD3 R84, P1, R149, R14.reuse, RZ ;  /* 0x0000000e95547210 */ /* 0x080fe40007f3e0ff */
[CC--:B------:R-:W-:Y:S02]  /*f110*/  IADD3 R12, P0, R139.reuse, R14.reuse, RZ ;  /* 0x0000000e8b0c7210 */ /* 0x0c0fe40007f1e0ff */
[----:B------:R-:W-:Y:S01]  /*f120*/  LEA.HI.X.SX32 R85, R139, R15, 0x1, P1 ;  /* 0x0000000f8b557211 */ /* 0x000fe200008f0eff */
[----:B0-----:R-:W-:Y:S02]  /*f130*/  IMAD R139, R129, 0x304, RZ ;  /* 0x00000304818b7824 */ /* 0x001fe400078e02ff */
[----:B------:R-:W0:Y:S01]  /*f140*/  LDC R129, c[0x0][0x268] ;  /* 0x00009a00ff817b82 */ /* 0x000e220000000800 */
[----:B------:R-:W-:-:S02]  /*f150*/  IADD3 R82, P2, R136, R14, RZ ;  /* 0x0000000e88527210 */ /* 0x000fc40007f5e0ff */
[-C--:B------:R-:W-:Y:S02]  /*f160*/  IADD3 R80, P3, R145, R14.reuse, RZ ;  /* 0x0000000e91507210 */ /* 0x080fe40007f7e0ff */
[-C--:B------:R-:W-:Y:S02]  /*f170*/  LEA.HI.X.SX32 R13, R153, R15.reuse, 0x1, P0 ;  /* 0x0000000f990d7211 */ /* 0x080fe400000f0eff */
[-C--:B------:R-:W-:Y:S02]  /*f180*/  LEA.HI.X.SX32 R83, R149, R15.reuse, 0x1, P2 ;  /* 0x0000000f95537211 */ /* 0x080fe400010f0eff */
[----:B------:R-:W-:Y:S01]  /*f190*/  LEA.HI.X.SX32 R81, R136, R15, 0x1, P3 ;  /* 0x0000000f88517211 */ /* 0x000fe200018f0eff */
[----:B------:R-:W-:Y:S01]  /*f1a0*/  STL.64 [R1+0x1970], R12 ;  /* 0x0019700c01007387 */ /* 0x000fe20000100a00 */
[----:B--2---:R-:W-:Y:S01]  /*f1b0*/  IMAD R131, R131, 0x180, RZ ;  /* 0x0000018083837824 */ /* 0x004fe200078e02ff */
[----:B------:R-:W-:Y:S01]  /*f1c0*/  IADD3 R78, P4, R134, R14, RZ ;  /* 0x0000000e864e7210 */ /* 0x000fe20007f9e0ff */
[----:B------:R-:W1:Y:S01]  /*f1d0*/  LDC R136, c[0x0][0x268] ;  /* 0x00009a00ff887b82 */ /* 0x000e620000000800 */
[----:B------:R-:W-:Y:S04]  /*f1e0*/  STL.64 [R1+0x1940], R84 ;  /* 0x0019405401007387 */ /* 0x000fe80000100a00 */
[----:B------:R-:W-:Y:S01]  /*f1f0*/  STL.64 [R1+0x18e0], R82 ;  /* 0x0018e05201007387 */ /* 0x000fe20000100a00 */
[----:B0-----:R-:W-:-:S03]  /*f200*/  IMAD R129, R129, 0x306, RZ ;  /* 0x0000030681817824 */ /* 0x001fc600078e02ff */
[----:B------:R0:W-:Y:S02]  /*f210*/  STL.64 [R1+0x1820], R80 ;  /* 0x0018205001007387 */ /* 0x0001e40000100a00 */
[-C--:B0-----:R-:W-:Y:S02]  /*f220*/  IADD3 R80, P3, R129, R14.reuse, RZ ;  /* 0x0000000e81507210 */ /* 0x081fe40007f7e0ff */
        /* <DEDUP_REMOVED lines=11> */
[----:B------:R-:W-:-:S06]  /*f2e0*/  IADD3 R84, P1, R141, R14, RZ ;  /* 0x0000000e8d547210 */ /* 0x000fcc0007f3e0ff */
[----:B------:R-:W0:Y:S01]  /*f2f0*/  LDC R131, c[0x0][0x268] ;  /* 0x00009a00ff837b82 */ /* 0x000e220000000800 */
[----:B---3--:R-:W-:-:S07]  /*f300*/  IADD3 R22, P6, R129, R14, RZ ;  /* 0x0000000e81167210 */ /* 0x008fce0007fde0ff */
[----:B------:R-:W3:Y:S01]  /*f310*/  LDC R129, c[0x0][0x268] ;  /* 0x00009a00ff817b82 */ /* 0x000ee20000000800 */
[----:B--2---:R-:W-:Y:S02]  /*f320*/  IMAD R149, R145, 0x181, RZ ;  /* 0x0000018191957824 */ /* 0x004fe400078e02ff */
[----:B----4-:R-:W-:Y:S02]  /*f330*/  IMAD R145, R134, 0x30a, RZ ;  /* 0x0000030a86917824 */ /* 0x010fe400078e02ff */
[----:B---3--:R-:W-:-:S03]  /*f340*/  IMAD R134, R129, 0xc1, RZ ;  /* 0x000000c181867824 */ /* 0x008fc600078e02ff */
[----:B------:R-:W2:Y:S02]  /*f350*/  LDC R129, c[0x0][0x268] ;  /* 0x00009a00ff817b82 */ /* 0x000ea40000000800 */
[----:B------:R-:W-:Y:S02]  /*f360*/  LEA.HI.X.SX32 R85, R134, R15, 0x1, P1 ;  /* 0x0000000f86557211 */ /* 0x000fe400008f0eff */
[----:B------:R-:W-:Y:S01]  /*f370*/  IADD3 R12, P0, R148, R14, RZ ;  /* 0x0000000e940c7210 */ /* 0x000fe20007f1e0ff */
[----:B--2---:R-:W-:-:S03]  /*f380*/  IMAD R134, R129, 0x30c, RZ ;  /* 0x0000030c81867824 */ /* 0x004fc600078e02ff */
[----:B------:R-:W2:Y:S01]  /*f390*/  LDC R129, c[0x0][0x268] ;  /* 0x00009a00ff817b82 */ /* 0x000ea20000000800 */
[----:B------:R-:W-:-:S05]  /*f3a0*/  LEA.HI.X.SX32 R13, R149, R15, 0x1, P0 ;  /* 0x0000000f950d7211 */ /* 0x000fca00000f0eff */
[----:B------:R3:W-:Y:S02]  /*f3b0*/  STL.64 [R1+0xd98], R12 ;  /* 0x000d980c01007387 */ /* 0x0007e40000100a00 */
[-C--:B---3--:R-:W-:Y:S01]  /*f3c0*/  IADD3 R12, P0, R145, R14.reuse, RZ ;  /* 0x0000000e910c7210 */ /* 0x088fe20007f1e0ff */
[----:B--2---:R-:W-:Y:S02]  /*f3d0*/  IMAD R145, R129, 0x183, RZ ;  /* 0x0000018381917824 */ /* 0x004fe400078e02ff */
[----:B------:R-:W2:Y:S01]  /*f3e0*/  LDC R129, c[0x0][0x268] ;  /* 0x00009a00ff817b82 */ /* 0x000ea20000000800 */
[----:B------:R-:W-:-:S04]  /*f3f0*/  IADD3 R82, P2, R139, R14, RZ ;  /* 0x0000000e8b527210 */ /* 0x000fc80007f5e0ff */
[----:B------:R-:W-:-:S03]  /*f400*/  LEA.HI.X.SX32 R83, R141, R15, 0x1, P2 ;  /* 0x0000000f8d537211 */ /* 0x000fc600010f0eff */
[----:B------:R-:W3:Y:S01]  /*f410*/  LDC R141, c[0x0][0x268] ;  /* 0x00009a00ff8d7b82 */ /* 0x000ee20000000800 */
[----:B------:R-:W-:Y:S01]  /*f420*/  LEA.HI.X.SX32 R81, R145, R15, 0x1, P3 ;  /* 0x0000000f91517211 */ /* 0x000fe200018f0eff */
[----:B------:R-:W-:Y:S06]  /*f430*/  STL.64 [R1+0x1398], R84 ;  /* 0x0013985401007387 */ /* 0x000fec0000100a00 */
[----:B------:R-:W4:Y:S01]  /*f440*/  LDC R139, c[0x0][0x268] ;  /* 0x00009a00ff8b7b82 */ /* 0x000f220000000800 */
[----:B--2---:R-:W-:-:S07]  /*f450*/  IMAD R145, R129, 0x62, RZ ;  /* 0x0000006281917824 */ /* 0x004fce00078e02ff */
[----:B------:R-:W2:Y:S01]  /*f460*/  LDC R129, c[0x0][0x268] ;  /* 0x00009a00ff817b82 */ /* 0x000ea20000000800 */
[----:B------:R-:W-:Y:S01]  /*f470*/  STL.64 [R1+0xd90], R82 ;  /* 0x000d905201007387 */ /* 0x000fe20000100a00 */
[----:B---3--:R-:W-:-:S03]  /*f480*/  IMAD R141, R141, 0x30e, RZ ;  /* 0x0000030e8d8d7824 */ /* 0x008fc600078e02ff */
[----:B------:R3:W-:Y:S02]  /*f490*/  STL.64 [R1+0xd88], R80 ;  /* 0x000d885001007387 */ /* 0x0007e40000100a00 */
[-C--:B---3--:R-:W-:Y:S01]  /*f4a0*/  IADD3 R80, P3, R141, R14.reuse, RZ ;  /* 0x0000000e8d507210 */ /* 0x088fe20007f7e0ff */
[----:B--2---:R-:W-:Y:S02]  /*f4b0*/  IMAD R141, R129, 0xc4, RZ ;  /* 0x000000c4818d7824 */ /* 0x004fe400078e02ff */
[----:B------:R-:W2:Y:S01]  /*f4c0*/  LDC R129, c[0x0][0x268] ;  /* 0x00009a00ff817b82 */ /* 0x000ea20000000800 */
[----:B------:R-:W-:Y:S01]  /*f4d0*/  IADD3 R82, P2, R134, R14, RZ ;  /* 0x0000000e86527210 */ /* 0x000fe20007f5e0ff */
[----:B-1----:R-:W-:Y:S02]  /*f4e0*/  IMAD R136, R136, 0x184, RZ ;  /* 0x0000018488887824 */ /* 0x002fe400078e02ff */
[----:B----4-:R-:W-:-:S04]  /*f4f0*/  IMAD R139, R139, 0xc2, RZ ;  /* 0x000000c28b8b7824 */ /* 0x010fc800078e02ff */
[----:B------:R-:W1:Y:S01]  /*f500*/  LDC R134, c[0x0][0x268] ;  /* 0x00009a00ff867b82 */ /* 0x000e620000000800 */
[----:B--2---:R-:W-:-:S05]  /*f510*/  IMAD R129, R129, 0x185, RZ ;  /* 0x0000018581817824 */ /* 0x004fca00078e02ff */
[-C--:B------:R-:W-:Y:S02]  /*f520*/  LEA.HI.X.SX32 R13, R129, R15.reuse, 0x1, P0 ;  /* 0x0000000f810d7211 */ /* 0x080fe400000f0eff */
[----:B------:R-:W2:Y:S01]  /*f530*/  LDC R129, c[0x0][0x268] ;  /* 0x00009a00ff817b82 */ /* 0x000ea20000000800 */
[-C--:B------:R-:W-:Y:S01]  /*f540*/  IADD3 R76, P5, R136, R14.reuse, RZ ;  /* 0x0000000e884c7210 */ /* 0x080fe20007fbe0ff */
[----:B0-----:R-:W-:Y:S01]  /*f550*/  IMAD R131, R131, 0x186, RZ ;  /* 0x0000018683837824 */ /* 0x001fe200078e02ff */
[CC--:B------:R-:W-:Y:S02]  /*f560*/  IADD3 R78, P4, R139.reuse, R14.reuse, RZ ;  /* 0x0000000e8b4e7210 */ /* 0x0c0fe40007f9e0ff */
[----:B------:R-:W-:Y:S02]  /*f570*/  LEA.HI.X.SX32 R77, R139, R15, 0x1, P5 ;  /* 0x0000000f8b4d7211 */ /* 0x000fe400028f0eff */
[----:B------:R-:W-:Y:S01]  /*f580*/  IADD3 R84, P1, R131, R14, RZ ;  /* 0x0000000e83547210 */ /* 0x000fe20007f3e0ff */
[----:B------:R-:W0:Y:S01]  /*f590*/  LDC R139, c[0x0][0x268] ;  /* 0x00009a00ff8b7b82 */ /* 0x000e220000000800 */
[----:B-1----:R-:W-:-:S02]  /*f5a0*/  IMAD R134, R134, 0x61, RZ ;  /* 0x0000006186867824 */ /* 0x002fc400078e02ff */
[----:B--2---:R-:W-:-:S05]  /*f5b0*/  IMAD R129, R129, 0xc3, RZ ;  /* 0x000000c381817824 */ /* 0x004fca00078e02ff */
        /* <DEDUP_REMOVED lines=86> */
[----:B------:R-:W-:-:S06]  /*fb20*/  LEA.HI.X.SX32 R23, R131, R15, 0x1, P6 ;  /* 0x0000000f83177211 */ /* 0x000fcc00030f0eff */
[----:B------:R-:W3:Y:S01]  /*fb30*/  LDC R131, c[0x0][0x268] ;  /* 0x00009a00ff837b82 */ /* 0x000ee20000000800 */
[-C--:B--2---:R-:W-:Y:S01]  /*fb40*/  IADD3 R78, P4, R141, R14.reuse, RZ ;  /* 0x0000000e8d4e7210 */ /* 0x084fe20007f9e0ff */
[----:B0-----:R-:W-:Y:S01]  /*fb50*/  IMAD R141, R129, 0x18d, RZ ;  /* 0x0000018d818d7824 */ /* 0x001fe200078e02ff */
[----:B------:R-:W-:-:S05]  /*fb60*/  IADD3 R82, P2, R149, R14, RZ ;  /* 0x0000000e95527210 */ /* 0x000fca0007f5e0ff */
[----:B------:R-:W0:Y:S01]  /*fb70*/  LDC R129, c[0x0][0x268] ;  /* 0x00009a00ff817b82 */ /* 0x000e220000000800 */
[----:B------:R-:W-:-:S07]  /*fb80*/  LEA.HI.X.SX32 R85, R141, R15, 0x1, P1 ;  /* 0x0000000f8d557211 */ /* 0x000fce00008f0eff */
[----:B------:R-:W2:Y:S01]  /*fb90*/  LDC R141, c[0x0][0x268] ;  /* 0x00009a00ff8d7b82 */ /* 0x000ea20000000800 */
[----:B-1----:R-:W-:Y:S01]  /*fba0*/  IMAD R139, R139, 0xc7, RZ ;  /* 0x000000c78b8b7824 */ /* 0x002fe200078e02ff */
[----:B------:R-:W-:Y:S04]  /*fbb0*/  STL.64 [R1+0x1688], R76 ;  /* 0x0016884c01007387 */ /* 0x000fe80000100a00 */
[----:B------:R-:W-:Y:S01]  /*fbc0*/  LEA.HI.X.SX32 R83, R139, R15, 0x1, P2 ;  /* 0x0000000f8b537211 */ /* 0x000fe200010f0eff */
[----:B------:R-:W-:Y:S01]  /*fbd0*/  STL.64 [R1+0x1370], R22 ;  /* 0x0013701601007387 */ /* 0x000fe20000100a00 */
[----:B------:R-:W1:Y:S03]  /*fbe0*/  LDC R134, c[0x0][0x268] ;  /* 0x00009a00ff867b82 */ /* 0x000e660000000800 */
[----:B------:R4:W-:Y:S01]  /*fbf0*/  STL.64 [R1+0xd40], R12 ;  /* 0x000d400c01007387 */ /* 0x0009e20000100a00 */
[----:B0-----:R-:W-:-:S03]  /*fc00*/  IMAD R129, R129, 0x320, RZ ;  /* 0x0000032081817824 */ /* 0x001fc600078e02ff */
[----:B------:R-:W-:Y:S01]  /*fc10*/  STL.64 [R1+0xd38], R84 ;  /* 0x000d385401007387 */ /* 0x000fe20000100a00 */
[----:B---3--:R-:W-:Y:S01]  /*fc20*/  IMAD R131, R131, 0x190, RZ ;  /* 0x0000019083837824 */ /* 0x008fe200078e02ff */
[----:B------:R-:W-:Y:S01]  /*fc30*/  LEA.HI.X.SX32 R81, R149, R15, 0x1, P3 ;  /* 0x0000000f95517211 */ /* 0x000fe200018f0eff */
[----:B------:R-:W0:Y:S01]  /*fc40*/  LDC R139, c[0x0][0x268] ;  /* 0x00009a00ff8b7b82 */ /* 0x000e220000000800 */
[----:B------:R3:W-:Y:S01]  /*fc50*/  STL.64 [R1+0x1368], R82 ;  /* 0x0013685201007387 */ /* 0x0007e20000100a00 */
[----:B--2---:R-:W-:Y:S01]  /*fc60*/  IMAD R148, R141, 0x322, RZ ;  /* 0x000003228d947824 */ /* 0x004fe200078e02ff */
[----:B----4-:R-:W-:-:S05]  /*fc70*/  IADD3 R12, P0, R136, R14, RZ ;  /* 0x0000000e880c7210 */ /* 0x010fca0007f1e0ff */
[----:B------:R-:W2:Y:S01]  /*fc80*/  LDC R141, c[0x0][0x268] ;  /* 0x00009a00ff8d7b82 */ /* 0x000ea20000000800 */
[----:B---3--:R-:W-:-:S07]  /*fc90*/  IADD3 R82, P2, R129, R14, RZ ;  /* 0x0000000e81527210 */ /* 0x008fce0007f5e0ff */
[----:B------:R-:W3:Y:S01]  /*fca0*/  LDC R129, c[0x0][0x268] ;  /* 0x00009a00ff817b82 */ /* 0x000ee20000000800 */
[-C--:B------:R-:W-:Y:S02]  /*fcb0*/  IADD3 R84, P1, R131, R14.reuse, RZ ;  /* 0x0000000e83547210 */ /* 0x080fe40007f3e0ff */
[C---:B------:R-:W-:Y:S02]  /*fcc0*/  IADD3 R22, P6, R145.reuse, R14, RZ ;  /* 0x0000000e91167210 */ /* 0x040fe40007fde0ff */
[-C--:B------:R-:W-:Y:S02]  /*fcd0*/  LEA.HI.X.SX32 R13, R145, R15.reuse, 0x1, P0 ;  /* 0x0000000f910d7211 */ /* 0x080fe400000f0eff */
[-C--:B------:R-:W-:Y:S01]  /*fce0*/  LEA.HI.X.SX32 R85, R136, R15.reuse, 0x1, P1 ;  /* 0x0000000f88557211 */ /* 0x080fe200008f0eff */
[----:B------:R-:W4:Y:S01]  /*fcf0*/  LDC R145, c[0x0][0x268] ;  /* 0x00009a00ff917b82 */ /* 0x000f220000000800 */
[----:B------:R-:W-:-:S07]  /*fd00*/  LEA.HI.X.SX32 R83, R131, R15, 0x1, P2 ;  /* 0x0000000f83537211 */ /* 0x000fce00010f0eff */
[----:B------:R-:W4:Y:S08]  /*fd10*/  LDC R136, c[0x0][0x268] ;  /* 0x00009a00ff887b82 */ /* 0x000f300000000800 */
[----:B------:R-:W4:Y:S01]  /*fd20*/  LDC R131, c[0x0][0x268] ;  /* 0x00009a00ff837b82 */ /* 0x000f220000000800 */
[----:B---3--:R-:W-:Y:S02]  /*fd30*/  IMAD R149, R129, 0x18f, RZ ;  /* 0x0000018f81957824 */ /* 0x008fe400078e02ff */
[----:B-1----:R-:W-:-:S03]  /*fd40*/  IMAD R134, R134, 0x32, RZ ;  /* 0x0000003286867824 */ /* 0x002fc600078e02ff */
[-C--:B------:R-:W-:Y:S01]  /*fd50*/  LEA.HI.X.SX32 R79, R149, R15.reuse, 0x1, P4 ;  /* 0x0000000f954f7211 */ /* 0x080fe200020f0eff */
[----:B--2---:R-:W-:Y:S01]  /*fd60*/  IMAD R149, R141, 0x19, RZ ;  /* 0x000000198d957824 */ /* 0x004fe200078e02ff */
[----:B------:R-:W-:Y:S01]  /*fd70*/  IADD3 R76, P5, R134, R14, RZ ;  /* 0x0000000e864c7210 */ /* 0x000fe20007fbe0ff */
[----:B0-----:R-:W-:Y:S01]  /*fd80*/  IMAD R139, R139, 0x192, RZ ;  /* 0x000001928b8b7824 */ /* 0x001fe200078e02ff */
[----:B------:R-:W0:Y:S02]  /*fd90*/  LDC R129, c[0x0][0x268] ;  /* 0x00009a00ff817b82 */ /* 0x000e240000000800 */
[----:B------:R-:W-:Y:S01]  /*fda0*/  LEA.HI.X.SX32 R77, R149, R15, 0x1, P5 ;  /* 0x0000000f954d7211 */ /* 0x000fe200028f0eff */
[----:B----4-:R-:W-:Y:S02]  /*fdb0*/  IMAD R149, R145, 0x191, RZ ;  /* 0x0000019191957824 */ /* 0x010fe400078e02ff */
[----:B------:R-:W-:Y:S02]  /*fdc0*/  IMAD R145, R136, 0x32a, RZ ;  /* 0x0000032a88917824 */ /* 0x000fe400078e02ff */
[----:B------:R-:W-:-:S02]  /*fdd0*/  IMAD R136, R131, 0xc9, RZ ;  /* 0x000000c983887824 */ /* 0x000fc400078e02ff */
[----:B------:R-:W1:Y:S01]  /*fde0*/  LDC R131, c[0x0][0x268] ;  /* 0x00009a00ff837b82 */ /* 0x000e620000000800 */
[----:B------:R-:W-:Y:S04]  /*fdf0*/  STL.64 [R1+0xd30], R80 ;  /* 0x000d305001007387 */ /* 0x000fe80000100a00 */
[----:B------:R2:W-:Y:S02]  /*fe00*/  STL.64 [R1+0xd28], R78 ;  /* 0x000d284e01007387 */ /* 0x0005e40000100a00 */
[----:B--2---:R-:W-:-:S04]  /*fe10*/  IADD3 R78, P4, R139, R14, RZ ;  /* 0x0000000e8b4e7210 */ /* 0x004fc80007f9e0ff */
[-C--:B------:R-:W-:Y:S01]  /*fe20*/  LEA.HI.X.SX32 R79, R136, R15.reuse, 0x1, P4 ;  /* 0x0000000f884f7211 */ /* 0x080fe200020f0eff */
[----:B-1----:R-:W-:Y:S02]  /*fe30*/  IMAD R136, R131, 0x32c, RZ ;  /* 0x0000032c83887824 */ /* 0x002fe400078e02ff */
[----:B------:R-:W1:Y:S01]  /*fe40*/  LDC R131, c[0x0][0x268] ;  /* 0x00009a00ff837b82 */ /* 0x000e620000000800 */
[----:B------:R-:W-:Y:S01]  /*fe50*/  IADD3 R80, P3, R148, R14, RZ ;  /* 0x0000000e94507210 */ /* 0x000fe20007f7e0ff */
[----:B0-----:R-:W-:Y:S01]  /*fe60*/  IMAD R141, R129, 0x324, RZ ;  /* 0x00000324818d7824 */ /* 0x001fe200078e02ff */
[-C--:B------:R-:W-:Y:S01]  /*fe70*/  LEA.HI.X.SX32 R23, R134, R15.reuse, 0x1, P6 ;  /* 0x0000000f86177211 */ /* 0x080fe200030f0eff */
[----:B------:R-:W-:Y:S01]  /*fe80*/  STL.64 [R1+0x18d8], R76 ;  /* 0x0018d84c01007387 */ /* 0x000fe20000100a00 */
[----:B------:R-:W-:-:S03]  /*fe90*/  LEA.HI.X.SX32 R81, R149, R15, 0x1, P3 ;  /* 0x0000000f95517211 */ /* 0x000fc600018f0eff */
[----:B------:R-:W0:Y:S01]  /*fea0*/  LDC R129, c[0x0][0x268] ;  /* 0x00009a00ff817b82 */ /* 0x000e220000000800 */
[----:B------:R-:W-:Y:S04]  /*feb0*/  STL.64 [R1+0x1810], R22 ;  /* 0x0018101601007387 */ /* 0x000fe80000100a00 */
[----:B------:R-:W-:Y:S03]  /*fec0*/  STL.64 [R1+0x1680], R12 ;  /* 0x0016800c01007387 */ /* 0x000fe60000100a00 */
[----:B------:R-:W2:Y:S01]  /*fed0*/  LDC R134, c[0x0][0x268] ;  /* 0x00009a00ff867b82 */ /* 0x000ea20000000800 */
[----:B------:R-:W-:Y:S04]  /*fee0*/  STL.64 [R1+0x1360], R84 ;  /* 0x0013605401007387 */ /* 0x000fe80000100a00 */
[----:B------:R-:W-:Y:S04]  /*fef0*/  STL.64 [R1+0xd20], R82 ;  /* 0x000d205201007387 */ /* 0x000fe80000100a00 */
[----:B------:R3:W-:Y:S02]  /*ff00*/  STL.64 [R1+0xd18], R80 ;  /* 0x000d185001007387 */ /* 0x0007e40000100a00 */
[----:B---3--:R-:W-:Y:S01]  /*ff10*/  IADD3 R80, P3, R145, R14, RZ ;  /* 0x0000000e91507210 */ /* 0x008fe20007f7e0ff */
[----:B-1----:R-:W-:-:S02]  /*ff20*/  IMAD R145, R131, 0x193, RZ ;  /* 0x0000019383917824 */ /* 0x002fc400078e02ff */
[----:B------:R-:W1:Y:S01]  /*ff30*/  LDC R131, c[0x0][0x268] ;  /* 0x00009a00ff837b82 */ /* 0x000e620000000800 */
[----:B------:R-:W-:Y:S01]  /*ff40*/  IADD3 R76, P5, R141, R14, RZ ;  /* 0x0000000e8d4c7210 */ /* 0x000fe20007fbe0ff */
[----:B0-----:R-:W-:-:S03]  /*ff50*/  IMAD R129, R129, 0x326, RZ ;  /* 0x0000032681817824 */ /* 0x001fc600078e02ff */
[-C--:B------:R-:W-:Y:S02]  /*ff60*/  LEA.HI.X.SX32 R77, R139, R15.reuse, 0x1, P5 ;  /* 0x0000000f8b4d7211 */ /* 0x080fe400028f0eff */
[----:B------:R-:W-:Y:S01]  /*ff70*/  IADD3 R22, P6, R129, R14, RZ ;  /* 0x0000000e81167210 */ /* 0x000fe20007fde0ff */
[----:B------:R-:W0:Y:S03]  /*ff80*/  LDC R139, c[0x0][0x268] ;  /* 0x00009a00ff8b7b82 */ /* 0x000e260000000800 */
[----:B------:R-:W-:Y:S01]  /*ff90*/  LEA.HI.X.SX32 R23, R145, R15, 0x1, P6 ;  /* 0x0000000f91177211 */ /* 0x000fe200030f0eff */
[----:B------:R-:W-:Y:S04]  /*ffa0*/  STL.64 [R1+0x1358], R78 ;  /* 0x0013584e01007387 */ /* 0x000fe80000100a00 */
[----:B------:R-:W3:Y:S01]  /*ffb0*/  LDC R129, c[0x0][0x268] ;  /* 0x00009a00ff817b82 */ /* 0x000ee20000000800 */
[----:B-1----:R-:W-:-:S07]  /*ffc0*/  IMAD R145, R131, 0x66, RZ ;  /* 0x0000006683917824 */ /* 0x002fce00078e02ff */
[----:B------:R-:W1:Y:S08]  /*ffd0*/  LDC R141, c[0x0][0x268] ;  /* 0x00009a00ff8d7b82 */ /* 0x000e700000000800 */
[----:B------:R-:W4:Y:S01]  /*ffe0*/  LDC R131, c[0x0][0x268] ;  /* 0x00009a00ff837b82 */ /* 0x000f220000000800 */
[----:B0-----:R-:W-:Y:S01]  /*fff0*/  IMAD R139, R139, 0x32e, RZ ;  /* 0x0000032e8b8b7824 */ /* 0x001fe200078e02ff */
[----:B------:R-:W-:Y:S04]  /*10000*/  STL.64 [R1+0xd10], R76 ;  /* 0x000d104c01007387 */ /* 0x000fe80000100a00 */
[----:B------:R0:W-:Y:S02]  /*10010*/  STL.64 [R1+0xd08], R22 ;  /* 0x000d081601007387 */ /* 0x0001e40000100a00 */
[----:B0-----:R-:W-:Y:S01]  /*10020*/  IADD3 R22, P6, R139, R14, RZ ;  /* 0x0000000e8b167210 */ /* 0x001fe20007fde0ff */
[----:B----4-:R-:W-:-:S02]  /*10030*/  IMAD R139, R131, 0xcc, RZ ;  /* 0x000000cc838b7824 */ /* 0x010fc400078e02ff */
[----:B------:R-:W0:Y:S01]  /*10040*/  LDC R131, c[0x0][0x268] ;  /* 0x00009a00ff837b82 */ /* 0x000e220000000800 */
[----:B---3--:R-:W-:Y:S02]  /*10050*/  IMAD R129, R129, 0x328, RZ ;  /* 0x0000032881817824 */ /* 0x008fe400078e02ff */
[----:B--2---:R-:W-:-:S03]  /*10060*/  IMAD R134, R134, 0x194, RZ ;  /* 0x0000019486867824 */ /* 0x004fc600078e02ff */
[-C--:B------:R-:W-:Y:S02]  /*10070*/  IADD3 R82, P2, R129, R14.reuse, RZ ;  /* 0x0000000e81527210 */ /* 0x080fe40007f5e0ff */
[----:B------:R-:W2:Y:S01]  /*10080*/  LDC R129, c[0x0][0x268] ;  /* 0x00009a00ff817b82 */ /* 0x000ea20000000800 */
[C---:B------:R-:W-:Y:S02]  /*10090*/  IADD3 R84, P1, R134.reuse, R14, RZ ;  /* 0x0000000e86547210 */ /* 0x040fe40007f3e0ff */
[----:B------:R-:W-:-:S05]  /*100a0*/  LEA.HI.X.SX32 R83, R134, R15, 0x1, P2 ;  /* 0x0000000f86537211 */ /* 0x000fca00010f0eff */
[----:B------:R-:W3:Y:S01]  /*100b0*/  LDC R134, c[0x0][0x268] ;  /* 0x00009a00ff867b82 */ /* 0x000ee20000000800 */
[----:B0-----:R-:W-:-:S05]  /*100c0*/  IMAD R131, R131, 0x195, RZ ;  /* 0x0000019583837824 */ /* 0x001fca00078e02ff */
[----:B------:R-:W-:Y:S02]  /*100d0*/  LEA.HI.X.SX32 R81, R131, R15, 0x1, P3 ;  /* 0x0000000f83517211 */ /* 0x000fe400018f0eff */
[----:B------:R-:W0:Y:S01]  /*100e0*/  LDC R131, c[0x0][0x268] ;  /* 0x00009a00ff837b82 */ /* 0x000e220000000800 */
[----:B------:R-:W-:Y:S01]  /*100f0*/  IADD3 R76, P5, R136, R14, RZ ;  /* 0x0000000e884c7210 */ /* 0x000fe20007fbe0ff */
[----:B--2---:R-:W-:-:S06]  /*10100*/  IMAD R129, R129, 0x196, RZ ;  /* 0x0000019681817824 */ /* 0x004fcc00078e02ff */
[----:B------:R-:W2:Y:S01]  /*10110*/  LDC R136, c[0x0][0x268] ;  /* 0x00009a00ff887b82 */ /* 0x000ea20000000800 */
[----:B---3--:R-:W-:Y:S01]  /*10120*/  IMAD R149, R134, 0x330, RZ ;  /* 0x0000033086957824 */ /* 0x008fe200078e02ff */
[----:B------:R-:W-:-:S06]  /*10130*/  IADD3 R78, P4, R129, R14, RZ ;  /* 0x0000000e814e7210 */ /* 0x000fcc0007f9e0ff */
[----:B------:R-:W3:Y:S01]  /*10140*/  LDC R134, c[0x0][0x268] ;  /* 0x00009a00ff867b82 */ /* 0x000ee20000000800 */
[----:B0-----:R-:W-:-:S05]  /*10150*/  IMAD R131, R131, 0xcb, RZ ;  /* 0x000000cb83837824 */ /* 0x001fca00078e02ff */
[----:B------:R-:W-:Y:S02]  /*10160*/  LEA.HI.X.SX32 R79, R131, R15, 0x1, P4 ;  /* 0x0000000f834f7211 */ /* 0x000fe400020f0eff */
[----:B------:R-:W0:Y:S01]  /*10170*/  LDC R131, c[0x0][0x268] ;  /* 0x00009a00ff837b82 */ /* 0x000e220000000800 */
[----:B-1----:R-:W-:Y:S02]  /*10180*/  IMAD R141, R141, 0xca, RZ ;  /* 0x000000ca8d8d7824 */ /* 0x002fe400078e02ff */
[----:B--2---:R-:W-:-:S03]  /*10190*/  IMAD R136, R136, 0x65, RZ ;  /* 0x0000006588887824 */ /* 0x004fc600078e02ff */
[CC--:B------:R-:W-:Y:S02]  /*101a0*/  IADD3 R12, P0, R141.reuse, R14.reuse, RZ ;  /* 0x0000000e8d0c7210 */ /* 0x0c0fe40007f1e0ff */
[-C--:B------:R-:W-:Y:S02]  /*101b0*/  LEA.HI.X.SX32 R85, R141, R15.reuse, 0x1, P1 ;  /* 0x0000000f8d557211 */ /* 0x080fe400008f0eff */
[-C--:B------:R-:W-:Y:S01]  /*101c0*/  LEA.HI.X.SX32 R13, R136, R15.reuse, 0x1, P0 ;  /* 0x0000000f880d7211 */ /* 0x080fe200000f0eff */
[----:B---3--:R-:W-:Y:S01]  /*101d0*/  IMAD R134, R134, 0x332, RZ ;  /* 0x0000033286867824 */ /* 0x008fe200078e02ff */
[----:B------:R-:W1:Y:S03]  /*101e0*/  LDC R136, c[0x0][0x268] ;  /* 0x00009a00ff887b82 */ /* 0x000e660000000800 */
[----:B------:R2:W-:Y:S04]  /*101f0*/  STL.64 [R1+0x1678], R12 ;  /* 0x0016780c01007387 */ /* 0x0005e80000100a00 */
[----:B------:R-:W-:Y:S01]  /*10200*/  STL.64 [R1+0x1350], R84 ;  /* 0x0013505401007387 */ /* 0x000fe20000100a00 */
[----:B------:R-:W-:Y:S01]  /*10210*/  LEA.HI.X.SX32 R77, R129, R15, 0x1, P5 ;  /* 0x0000000f814d7211 */ /* 0x000fe200028f0eff */
[----:B------:R-:W3:Y:S02]  /*10220*/  LDC R141, c[0x0][0x268] ;  /* 0x00009a00ff8d7b82 */ /* 0x000ee40000000800 */
[----:B------:R-:W-:Y:S04]  /*10230*/  STL.64 [R1+0xd00], R82 ;  /* 0x000d005201007387 */ /* 0x000fe80000100a00 */
[----:B------:R-:W-:Y:S01]  /*10240*/  STL.64 [R1+0xcf8], R80 ;  /* 0x000cf85001007387 */ /* 0x000fe20000100a00 */
[-C--:B--2---:R-:W-:Y:S01]  /*10250*/  IADD3 R12, P0, R145, R14.reuse, RZ ;  /* 0x0000000e910c7210 */ /* 0x084fe20007f1e0ff */
[----:B------:R-:W2:Y:S02]  /*10260*/  LDC R129, c[0x0][0x268] ;  /* 0x00009a00ff817b82 */ /* 0x000ea40000000800 */
[----:B------:R4:W-:Y:S02]  /*10270*/  STL.64 [R1+0x1348], R78 ;  /* 0x0013484e01007387 */ /* 0x0009e40000100a00 */
[----:B----4-:R-:W-:Y:S01]  /*10280*/  IADD3 R78, P4, R134, R14, RZ ;  /* 0x0000000e864e7210 */ /* 0x010fe20007f9e0ff */
[----:B0-----:R-:W-:-:S03]  /*10290*/  IMAD R134, R131, 0x197, RZ ;  /* 0x0000019783867824 */ /* 0x001fc600078e02ff */
[----:B------:R-:W0:Y:S02]  /*102a0*/  LDC R131, c[0x0][0x268] ;  /* 0x00009a00ff837b82 */ /* 0x000e240000000800 */
[----:B------:R-:W-:-:S06]  /*102b0*/  LEA.HI.X.SX32 R23, R134, R15, 0x1, P6 ;  /* 0x0000000f86177211 */ /* 0x000fcc00030f0eff */
[----:B------:R-:W4:Y:S01]  /*102c0*/  LDC R134, c[0x0][0x268] ;  /* 0x00009a00ff867b82 */ /* 0x000f220000000800 */
[----:B------:R-:W-:Y:S04]  /*102d0*/  STL.64 [R1+0xcf0], R76 ;  /* 0x000cf04c01007387 */ /* 0x000fe80000100a00 */
[----:B------:R-:W-:Y:S01]  /*102e0*/  STL.64 [R1+0xce8], R22 ;  /* 0x000ce81601007387 */ /* 0x000fe20000100a00 */
[----:B0-----:R-:W-:-:S05]  /*102f0*/  IMAD R131, R131, 0x33, RZ ;  /* 0x0000003383837824 */ /* 0x001fca00078e02ff */
[----:B------:R-:W-:Y:S01]  /*10300*/  LEA.HI.X.SX32 R13, R131, R15, 0x1, P0 ;  /* 0x0000000f830d7211 */ /* 0x000fe200000f0eff */
[----:B-1----:R-:W-:Y:S01]  /*10310*/  IMAD R136, R136, 0x198, RZ ;  /* 0x0000019888887824 */ /* 0x002fe200078e02ff */
[-C--:B------:R-:W-:Y:S01]  /*10320*/  IADD3 R84, P1, R139, R14.reuse, RZ ;  /* 0x0000000e8b547210 */ /* 0x080fe20007f3e0ff */
[----:B----4-:R-:W-:Y:S01]  /*10330*/  IMAD R134, R134, 0x336, RZ ;  /* 0x0000033686867824 */ /* 0x010fe200078e02ff */
[-C--:B------:R-:W-:Y:S01]  /*10340*/  IADD3 R80, P3, R149, R14.reuse, RZ ;  /* 0x0000000e95507210 */ /* 0x080fe20007f7e0ff */
[----:B------:R0:W-:Y:S01]  /*10350*/  STL.64 [R1+0x1808], R12 ;  /* 0x0018080c01007387 */ /* 0x0001e20000100a00 */
[----:B---3--:R-:W-:Y:S01]  /*10360*/  IMAD R141, R141, 0x19a, RZ ;  /* 0x0000019a8d8d7824 */ /* 0x008fe200078e02ff */
[----:B------:R-:W1:Y:S01]  /*10370*/  LDC R131, c[0x0][0x268] ;  /* 0x00009a00ff837b82 */ /* 0x000e620000000800 */
        /* <DEDUP_REMOVED lines=10> */
[----:B------:R-:W-:Y:S01]  /*10420*/  IADD3 R76, P5, R141, R14, RZ ;  /* 0x0000000e8d4c7210 */ /* 0x000fe20007fbe0ff */
[----:B--2---:R-:W-:Y:S01]  /*10430*/  IMAD R129, R129, 0x334, RZ ;  /* 0x0000033481817824 */ /* 0x004fe200078e02ff */
[----:B------:R-:W2:Y:S01]  /*10440*/  LDC R145, c[0x0][0x268] ;  /* 0x00009a00ff917b82 */ /* 0x000ea20000000800 */
[----:B0-----:R-:W-:-:S02]  /*10450*/  IMAD R134, R134, 0x338, RZ ;  /* 0x0000033886867824 */ /* 0x001fc400078e02ff */
[----:B-1----:R-:W-:-:S05]  /*10460*/  IMAD R131, R131, 0x19c, RZ ;  /* 0x0000019c83837824 */ /* 0x002fca00078e02ff */
[----:B------:R-:W0:Y:S01]  /*10470*/  LDC R139, c[0x0][0x268] ;  /* 0x00009a00ff8b7b82 */ /* 0x000e220000000800 */
[----:B----4-:R-:W-:-:S07]  /*10480*/  IADD3 R80, P3, R134, R14, RZ ;  /* 0x0000000e86507210 */ /* 0x010fce0007f7e0ff */
[----:B------:R-:W1:Y:S01]  /*10490*/  LDC R134, c[0x0][0x268] ;  /* 0x00009a00ff867b82 */ /* 0x000e620000000800 */
[----:B---3--:R-:W-:-:S05]  /*104a0*/  IMAD R136, R136, 0xcd, RZ ;  /* 0x000000cd88887824 */ /* 0x008fca00078e02ff */
[----:B------:R-:W-:Y:S02]  /*104b0*/  LEA.HI.X.SX32 R77, R136, R15, 0x1, P5 ;  /* 0x0000000f884d7211 */ /* 0x000fe400028f0eff */
[----:B------:R-:W3:Y:S01]  /*104c0*/  LDC R136, c[0x0][0x268] ;  /* 0x00009a00ff887b82 */ /* 0x000ee20000000800 */
[----:B-1----:R-:W-:-:S05]  /*104d0*/  IMAD R134, R134, 0x199, RZ ;  /* 0x0000019986867824 */ /* 0x002fca00078e02ff */
[----:B------:R-:W-:Y:S02]  /*104e0*/  LEA.HI.X.SX32 R79, R134, R15, 0x1, P4 ;  /* 0x0000000f864f7211 */ /* 0x000fe400020f0eff */
[----:B------:R-:W1:Y:S01]  /*104f0*/  LDC R134, c[0x0][0x268] ;  /* 0x00009a00ff867b82 */ /* 0x000e620000000800 */
[----:B------:R-:W-:-:S04]  /*10500*/  IADD3 R22, P6, R129, R14, RZ ;  /* 0x0000000e81167210 */ /* 0x000fc80007fde0ff */
[----:B------:R-:W-:Y:S01]  /*10510*/  LEA.HI.X.SX32 R23, R141, R15, 0x1, P6 ;  /* 0x0000000f8d177211 */ /* 0x000fe200030f0eff */
[----:B------:R-:W-:Y:S01]  /*10520*/  STL.64 [R1+0xcd8], R78 ;  /* 0x000cd84e01007387 */ /* 0x000fe20000100a00 */
[----:B---3--:R-:W-:Y:S01]  /*10530*/  IMAD R141, R136, 0x19b, RZ ;  /* 0x0000019b888d7824 */ /* 0x008fe200078e02ff */
[----:B------:R-:W3:Y:S02]  /*10540*/  LDC R129, c[0x0][0x268] ;  /* 0x00009a00ff817b82 */ /* 0x000ee40000000800 */
[----:B------:R-:W-:Y:S04]  /*10550*/  STL.64 [R1+0x1338], R76 ;  /* 0x0013384c01007387 */ /* 0x000fe80000100a00 */
[----:B------:R4:W-:Y:S02]  /*10560*/  STL.64 [R1+0xcd0], R22 ;  /* 0x000cd01601007387 */ /* 0x0009e40000100a00 */
[----:B------:R-:W2:Y:S01]  /*10570*/  LDC R136, c[0x0][0x268] ;  /* 0x00009a00ff887b82 */ /* 0x000ea20000000800 */
[----:B-1----:R-:W-:-:S05]  /*10580*/  IMAD R134, R134, 0x33c, RZ ;  /* 0x0000033c86867824 */ /* 0x002fca00078e02ff */
[----:B----4-:R-:W-:Y:S02]  /*10590*/  IADD3 R22, P6, R134, R14, RZ ;  /* 0x0000000e86167210 */ /* 0x010fe40007fde0ff */
[----:B------:R-:W1:Y:S01]  /*105a0*/  LDC R134, c[0x0][0x268] ;  /* 0x00009a00ff867b82 */ /* 0x000e620000000800 */
[----:B------:R-:W-:Y:S01]  /*105b0*/  LEA.HI.X.SX32 R13, R141, R15, 0x1, P0 ;  /* 0x0000000f8d0d7211 */ /* 0x000fe200000f0eff */
[----:B--2---:R-:W-:Y:S02]  /*105c0*/  IMAD R141, R136, 0x33e, RZ ;  /* 0x0000033e888d7824 */ /* 0x004fe400078e02ff */
[----:B-1----:R-:W-:-:S04]  /*105d0*/  IMAD R136, R134, 0x67, RZ ;  /* 0x0000006786887824 */ /* 0x002fc800078e02ff */
[----:B------:R-:W1:Y:S01]  /*105e0*/  LDC R134, c[0x0][0x268] ;  /* 0x00009a00ff867b82 */ /* 0x000e620000000800 */
[----:B---3--:R-:W-:Y:S02]  /*105f0*/  IMAD R129, R129, 0xce, RZ ;  /* 0x000000ce81817824 */ /* 0x008fe400078e02ff */
[----:B------:R-:W-:Y:S01]  /*10600*/  IMAD R145, R145, 0x33a, RZ ;  /* 0x0000033a91917824 */ /* 0x000fe200078e02ff */
[-C--:B------:R-:W-:Y:S02]  /*10610*/  IADD3 R82, P2, R131, R14.reuse, RZ ;  /* 0x0000000e83527210 */ /* 0x080fe40007f5e0ff */
[-C--:B------:R-:W-:Y:S02]  /*10620*/  IADD3 R84, P1, R129, R14.reuse, RZ ;  /* 0x0000000e81547210 */ /* 0x080fe40007f3e0ff */
[----:B------:R-:W-:Y:S02]  /*10630*/  IADD3 R78, P4, R145, R14, RZ ;  /* 0x0000000e914e7210 */ /* 0x000fe40007f9e0ff */
[-C--:B------:R-:W-:Y:S01]  /*10640*/  LEA.HI.X.SX32 R85, R136, R15.reuse, 0x1, P1 ;  /* 0x0000000f88557211 */ /* 0x080fe200008f0eff */
[----:B------:R-:W2:Y:S01]  /*10650*/  LDC R145, c[0x0][0x268] ;  /* 0x00009a00ff917b82 */ /* 0x000ea20000000800 */
[----:B------:R-:W-:-:S07]  /*10660*/  LEA.HI.X.SX32 R83, R129, R15, 0x1, P2 ;  /* 0x0000000f81537211 */ /* 0x000fce00010f0eff */
[----:B------:R-:W3:Y:S01]  /*10670*/  LDC R129, c[0x0][0x268] ;  /* 0x00009a00ff817b82 */ /* 0x000ee20000000800 */
[----:B-1----:R-:W-:-:S07]  /*10680*/  IMAD R136, R134, 0x34, RZ ;  /* 0x0000003486887824 */ /* 0x002fce00078e02ff */
[----:B------:R-:W1:Y:S01]  /*10690*/  LDC R134, c[0x0][0x268] ;  /* 0x00009a00ff867b82 */ /* 0x000e620000000800 */
[----:B------:R-:W-:Y:S01]  /*106a0*/  LEA.HI.X.SX32 R81, R131, R15, 0x1, P3 ;  /* 0x0000000f83517211 */ /* 0x000fe200018f0eff */
[----:B--2---:R-:W-:-:S06]  /*106b0*/  IMAD R149, R145, 0x1a, RZ ;  /* 0x0000001a91957824 */ /* 0x004fcc00078e02ff */
[----:B------:R-:W2:Y:S01]  /*106c0*/  LDC R131, c[0x0][0x268] ;  /* 0x00009a00ff837b82 */ /* 0x000ea20000000800 */
[----:B-1----:R-:W-:Y:S02]  /*106d0*/  IMAD R145, R134, 0x68, RZ ;  /* 0x0000006886917824 */ /* 0x002fe400078e02ff */
[----:B---3--:R-:W-:-:S05]  /*106e0*/  IMAD R134, R129, 0xd0, RZ ;  /* 0x000000d081867824 */ /* 0x008fca00078e02ff */
[----:B------:R-:W1:Y:S01]  /*106f0*/  LDC R129, c[0x0][0x268] ;  /* 0x00009a00ff817b82 */ /* 0x000e620000000800 */
[----:B------:R3:W-:Y:S01]  /*10700*/  STL.64 [R1+0xcc8], R12 ;  /* 0x000cc80c01007387 */ /* 0x0007e20000100a00 */
[----:B--2---:R-:W-:Y:S01]  /*10710*/  IMAD R148, R131, 0x19d, RZ ;  /* 0x0000019d83947824 */ /* 0x004fe200078e02ff */
[----:B---3--:R-:W-:-:S05]  /*10720*/  IADD3 R12, P0, R141, R14, RZ ;  /* 0x0000000e8d0c7210 */ /* 0x008fca0007f1e0ff */
[----:B------:R-:W2:Y:S01]  /*10730*/  LDC R141, c[0x0][0x268] ;  /* 0x00009a00ff8d7b82 */ /* 0x000ea20000000800 */
[----:B-1----:R-:W-:-:S07]  /*10740*/  IMAD R131, R129, 0x1a0, RZ ;  /* 0x000001a081837824 */ /* 0x002fce00078e02ff */
[----:B------:R-:W1:Y:S01]  /*10750*/  LDC R129, c[0x0][0x268] ;  /* 0x00009a00ff817b82 */ /* 0x000e620000000800 */
[----:B0-----:R-:W-:Y:S01]  /*10760*/  IMAD R139, R139, 0x19e, RZ ;  /* 0x0000019e8b8b7824 */ /* 0x001fe200078e02ff */
[----:B------:R-:W-:-:S04]  /*10770*/  LEA.HI.X.SX32 R79, R148, R15, 0x1, P4 ;  /* 0x0000000f944f7211 */ /* 0x000fc800020f0eff */
[----:B------:R-:W-:Y:S01]  /*10780*/  IADD3 R76, P5, R139, R14, RZ ;  /* 0x0000000e8b4c7210 */ /* 0x000fe20007fbe0ff */
[----:B------:R0:W-:Y:S01]  /*10790*/  STL.64 [R1+0x1668], R84 ;  /* 0x0016685401007387 */ /* 0x0001e20000100a00 */
[----:B--2---:R-:W-:Y:S01]  /*107a0*/  IMAD R141, R141, 0xcf, RZ ;  /* 0x000000cf8d8d7824 */ /* 0x004fe200078e02ff */
[-C--:B------:R-:W-:Y:S02]  /*107b0*/  LEA.HI.X.SX32 R23, R139, R15.reuse, 0x1, P6 ;  /* 0x0000000f8b177211 */ /* 0x080fe400030f0eff */
[----:B------:R-:W-:Y:S01]  /*107c0*/  STL.64 [R1+0x1330], R82 ;  /* 0x0013305201007387 */ /* 0x000fe20000100a00 */
[----:B------:R-:W2:Y:S01]  /*107d0*/  LDC R148, c[0x0][0x268] ;  /* 0x00009a00ff947b82 */ /* 0x000ea20000000800 */
[----:B------:R-:W-:Y:S02]  /*107e0*/  LEA.HI.X.SX32 R77, R141, R15, 0x1, P5 ;  /* 0x0000000f8d4d7211 */ /* 0x000fe400028f0eff */
[----:B------:R-:W-:Y:S01]  /*107f0*/  STL.64 [R1+0xcc0], R80 ;  /* 0x000cc05001007387 */ /* 0x000fe20000100a00 */
[----:B-1----:R-:W-:-:S03]  /*10800*/  IMAD R129, R129, 0x340, RZ ;  /* 0x0000034081817824 */ /* 0x002fc600078e02ff */
[----:B------:R-:W-:Y:S01]  /*10810*/  STL.64 [R1+0xcb8], R78 ;  /* 0x000cb84e01007387 */ /* 0x000fe20000100a00 */
[----:B------:R-:W1:Y:S03]  /*10820*/  LDC R139, c[0x0][0x268] ;  /* 0x00009a00ff8b7b82 */ /* 0x000e660000000800 */
[----:B------:R-:W-:Y:S04]  /*10830*/  STL.64 [R1+0x1328], R76 ;  /* 0x0013284c01007387 */ /* 0x000fe80000100a00 */
[----:B------:R3:W-:Y:S01]  /*10840*/  STL.64 [R1+0xcb0], R22 ;  /* 0x000cb01601007387 */ /* 0x0007e20000100a00 */
[-C--:B0-----:R-:W-:Y:S01]  /*10850*/  IADD3 R84, P1, R149, R14.reuse, RZ ;  /* 0x0000000e95547210 */ /* 0x081fe20007f3e0ff */
[----:B------:R-:W0:Y:S01]  /*10860*/  LDC R141, c[0x0][0x268] ;  /* 0x00009a00ff8d7b82 */ /* 0x000e220000000800 */
[----:B---3--:R-:W-:-:S07]  /*10870*/  IADD3 R22, P6, R129, R14, RZ ;  /* 0x0000000e81167210 */ /* 0x008fce0007fde0ff */
[----:B------:R-:W3:Y:S01]  /*10880*/  LDC R129, c[0x0][0x268] ;  /* 0x00009a00ff817b82 */ /* 0x000ee20000000800 */
[----:B--2---:R-:W-:Y:S02]  /*10890*/  IMAD R153, R148, 0x19f, RZ ;  /* 0x0000019f94997824 */ /* 0x004fe400078e02ff */
[----:B-1----:R-:W-:Y:S02]  /*108a0*/  IMAD R148, R139, 0x342, RZ ;  /* 0x000003428b947824 */ /* 0x002fe400078e02ff */
[----:B---3--:R-:W-:-:S03]  /*108b0*/  IMAD R139, R129, 0xd, RZ ;  /* 0x0000000d818b7824 */ /* 0x008fc600078e02ff */
[----:B------:R-:W1:Y:S02]  /*108c0*/  LDC R129, c[0x0][0x268] ;  /* 0x00009a00ff817b82 */ /* 0x000e640000000800 */
[----:B------:R-:W-:Y:S02]  /*108d0*/  LEA.HI.X.SX32 R85, R139, R15, 0x1, P1 ;  /* 0x0000000f8b557211 */ /* 0x000fe400008f0eff */
[----:B------:R-:W-:Y:S01]  /*108e0*/  IADD3 R82, P2, R136, R14, RZ ;  /* 0x0000000e88527210 */ /* 0x000fe20007f5e0ff */
[----:B-1----:R-:W-:-:S03]  /*108f0*/  IMAD R139, R129, 0x344, RZ ;  /* 0x00000344818b7824 */ /* 0x002fc600078e02ff */
[----:B------:R-:W1:Y:S01]  /*10900*/  LDC R129, c[0x0][0x268] ;  /* 0x00009a00ff817b82 */ /* 0x000e620000000800 */
[-C--:B------:R-:W-:Y:S02]  /*10910*/  IADD3 R80, P3, R145, R14.reuse, RZ ;  /* 0x0000000e91507210 */ /* 0x080fe40007f7e0ff */
[-C--:B------:R-:W-:Y:S02]  /*10920*/  LEA.HI.X.SX32 R13, R153, R15.reuse, 0x1, P0 ;  /* 0x0000000f990d7211 */ /* 0x080fe400000f0eff */
[-C--:B------:R-:W-:Y:S02]  /*10930*/  LEA.HI.X.SX32 R83, R149, R15.reuse, 0x1, P2 ;  /* 0x0000000f95537211 */ /* 0x080fe400010f0eff */
[-C--:B------:R-:W-:Y:S01]  /*10940*/  LEA.HI.X.SX32 R81, R136, R15.reuse, 0x1, P3 ;  /* 0x0000000f88517211 */ /* 0x080fe200018f0eff */
[----:B------:R-:W-:Y:S01]  /*10950*/  STL.64 [R1+0xca8], R12 ;  /* 0x000ca80c01007387 */ /* 0x000fe20000100a00 */
[-C--:B------:R-:W-:Y:S02]  /*10960*/  IADD3 R78, P4, R134, R14.reuse, RZ ;  /* 0x0000000e864e7210 */ /* 0x080fe40007f9e0ff */
[C---:B------:R-:W-:Y:S01]  /*10970*/  IADD3 R76, P5, R131.reuse, R14, RZ ;  /* 0x0000000e834c7210 */ /* 0x040fe20007fbe0ff */
[----:B------:R-:W-:Y:S01]  /*10980*/  STL.64 [R1+0x1938], R84 ;  /* 0x0019385401007387 */ /* 0x000fe20000100a00 */
[----:B------:R-:W-:Y:S01]  /*10990*/  LEA.HI.X.SX32 R23, R131, R15, 0x1, P6 ;  /* 0x0000000f83177211 */ /* 0x000fe200030f0eff */
[----:B0-----:R-:W-:-:S02]  /*109a0*/  IMAD R141, R141, 0x1a2, RZ ;  /* 0x000001a28d8d7824 */ /* 0x001fc400078e02ff */
[----:B-1----:R-:W-:Y:S01]  /*109b0*/  IMAD R129, R129, 0x346, RZ ;  /* 0x0000034681817824 */ /* 0x002fe200078e02ff */
[----:B------:R-:W-:Y:S01]  /*109c0*/  STL.64 [R1+0x18d0], R82 ;  /* 0x0018d05201007387 */ /* 0x000fe20000100a00 */
[-C--:B------:R-:W-:Y:S01]  /*109d0*/  LEA.HI.X.SX32 R79, R145, R15.reuse, 0x1, P4 ;  /* 0x0000000f914f7211 */ /* 0x080fe200020f0eff */
[----:B------:R-:W0:Y:S02]  /*109e0*/  LDC R136, c[0x0][0x268] ;  /* 0x00009a00ff887b82 */ /* 0x000e240000000800 */
[----:B------:R1:W-:Y:S01]  /*109f0*/  STL.64 [R1+0x1800], R80 ;  /* 0x0018005001007387 */ /* 0x0003e20000100a00 */
[----:B------:R-:W-:-:S05]  /*10a00*/  LEA.HI.X.SX32 R77, R134, R15, 0x1, P5 ;  /* 0x0000000f864d7211 */ /* 0x000fca00028f0eff */
[----:B------:R-:W2:Y:S01]  /*10a10*/  LDC R145, c[0x0][0x268] ;  /* 0x00009a00ff917b82 */ /* 0x000ea20000000800 */
[----:B-1----:R-:W-:-:S07]  /*10a20*/  IADD3 R80, P3, R129, R14, RZ ;  /* 0x0000000e81507210 */ /* 0x002fce0007f7e0ff */
[----:B------:R-:W1:Y:S01]  /*10a30*/  LDC R129, c[0x0][0x268] ;  /* 0x00009a00ff817b82 */ /* 0x000e620000000800 */
[----:B------:R-:W-:Y:S04]  /*10a40*/  STL.64 [R1+0x1660], R78 ;  /* 0x0016604e01007387 */ /* 0x000fe80000100a00 */
[----:B------:R-:W-:Y:S03]  /*10a50*/  STL.64 [R1+0x1320], R76 ;  /* 0x0013204c01007387 */ /* 0x000fe60000100a00 */
[----:B------:R-:W3:Y:S01]  /*10a60*/  LDC R134, c[0x0][0x268] ;  /* 0x00009a00ff867b82 */ /* 0x000ee20000000800 */
[----:B------:R4:W-:Y:S01]  /*10a70*/  STL.64 [R1+0xca0], R22 ;  /* 0x000ca01601007387 */ /* 0x0009e20000100a00 */
[----:B------:R-:W-:-:S06]  /*10a80*/  IADD3 R12, P0, R148, R14, RZ ;  /* 0x0000000e940c7210 */ /* 0x000fcc0007f1e0ff */
[----:B------:R-:W0:Y:S01]  /*10a90*/  LDC R131, c[0x0][0x268] ;  /* 0x00009a00ff837b82 */ /* 0x000e220000000800 */
[----:B-1----:R-:W-:-:S05]  /*10aa0*/  IMAD R129, R129, 0x348, RZ ;  /* 0x0000034881817824 */ /* 0x002fca00078e02ff */
[-C--:B----4-:R-:W-:Y:S02]  /*10ab0*/  IADD3 R22, P6, R129, R14.reuse, RZ ;  /* 0x0000000e81167210 */ /* 0x090fe40007fde0ff */
[----:B------:R-:W1:Y:S01]  /*10ac0*/  LDC R129, c[0x0][0x268] ;  /* 0x00009a00ff817b82 */ /* 0x000e620000000800 */
[----:B--2---:R-:W-:Y:S02]  /*10ad0*/  IMAD R149, R145, 0x1a1, RZ ;  /* 0x000001a191957824 */ /* 0x004fe400078e02ff */
[----:B---3--:R-:W-:Y:S01]  /*10ae0*/  IMAD R145, R134, 0x34a, RZ ;  /* 0x0000034a86917824 */ /* 0x008fe200078e02ff */
[----:B------:R-:W-:Y:S01]  /*10af0*/  IADD3 R84, P1, R141, R14, RZ ;  /* 0x0000000e8d547210 */ /* 0x000fe20007f3e0ff */
        /* <DEDUP_REMOVED lines=25> */
[----:B0-----:R-:W-:Y:S02]  /*10c90*/  IMAD R136, R136, 0x1a4, RZ ;  /* 0x000001a488887824 */ /* 0x001fe400078e02ff */
[----:B---3--:R-:W-:-:S04]  /*10ca0*/  IMAD R139, R139, 0xd2, RZ ;  /* 0x000000d28b8b7824 */ /* 0x008fc800078e02ff */
[----:B------:R-:W0:Y:S01]  /*10cb0*/  LDC R134, c[0x0][0x268] ;  /* 0x00009a00ff867b82 */ /* 0x000e220000000800 */
[----:B-1----:R-:W-:-:S05]  /*10cc0*/  IMAD R129, R129, 0x1a5, RZ ;  /* 0x000001a581817824 */ /* 0x002fca00078e02ff */
[-C--:B------:R-:W-:Y:S02]  /*10cd0*/  LEA.HI.X.SX32 R13, R129, R15.reuse, 0x1, P0 ;  /* 0x0000000f810d7211 */ /* 0x080fe400000f0eff */
[----:B------:R-:W1:Y:S01]  /*10ce0*/  LDC R129, c[0x0][0x268] ;  /* 0x00009a00ff817b82 */ /* 0x000e620000000800 */
[-C--:B------:R-:W-:Y:S01]  /*10cf0*/  IADD3 R76, P5, R136, R14.reuse, RZ ;  /* 0x0000000e884c7210 */ /* 0x080fe20007fbe0ff */
[----:B------:R-:W-:Y:S01]  /*10d00*/  IMAD R131, R131, 0x1a6, RZ ;  /* 0x000001a683837824 */ /* 0x000fe200078e02ff */
[CC--:B------:R-:W-:Y:S02]  /*10d10*/  IADD3 R78, P4, R139.reuse, R14.reuse, RZ ;  /* 0x0000000e8b4e7210 */ /* 0x0c0fe40007f9e0ff */
[----:B------:R-:W-:Y:S02]  /*10d20*/  LEA.HI.X.SX32 R77, R139, R15, 0x1, P5 ;  /* 0x0000000f8b4d7211 */ /* 0x000fe400028f0eff */
[----:B------:R-:W-:Y:S01]  /*10d30*/  IADD3 R84, P1, R131, R14, RZ ;  /* 0x0000000e83547210 */ /* 0x000fe20007f3e0ff */
[----:B------:R-:W2:Y:S01]  /*10d40*/  LDC R139, c[0x0][0x268] ;  /* 0x00009a00ff8b7b82 */ /* 0x000ea20000000800 */
[----:B0-----:R-:W-:-:S02]  /*10d50*/  IMAD R134, R134, 0x69, RZ ;  /* 0x0000006986867824 */ /* 0x001fc400078e02ff */
[----:B-1----:R-:W-:-:S05]  /*10d60*/  IMAD R129, R129, 0xd3, RZ ;  /* 0x000000d381817824 */ /* 0x002fca00078e02ff */
[-C--:B------:R-:W-:Y:S02]  /*10d70*/  LEA.HI.X.SX32 R85, R129, R15.reuse, 0x1, P1 ;  /* 0x0000000f81557211 */ /* 0x080fe400008f0eff */
[----:B------:R-:W0:Y:S01]  /*10d80*/  LDC R129, c[0x0][0x268] ;  /* 0x00009a00ff817b82 */ /* 0x000e220000000800 */
[-C--:B------:R-:W-:Y:S02]  /*10d90*/  LEA.HI.X.SX32 R79, R134, R15.reuse, 0x1, P4 ;  /* 0x0000000f864f7211 */ /* 0x080fe400020f0eff */
[-C--:B------:R-:W-:Y:S01]  /*10da0*/  LEA.HI.X.SX32 R23, R136, R15.reuse, 0x1, P6 ;  /* 0x0000000f88177211 */ /* 0x080fe200030f0eff */
[----:B--2---:R-:W-:Y:S02]  /*10db0*/  IMAD R139, R139, 0x352, RZ ;  /* 0x000003528b8b7824 */ /* 0x004fe400078e02ff */
        /* <DEDUP_REMOVED lines=8> */
[----:B0-----:R-:W-:Y:S01]  /*10e40*/  IMAD R129, R129, 0x1a7, RZ ;  /* 0x000001a781817824 */ /* 0x001fe200078e02ff */
[-C--:B-1----:R-:W-:Y:S01]  /*10e50*/  IADD3 R78, P4, R145, R14.reuse, RZ ;  /* 0x0000000e914e7210 */ /* 0x082fe20007f9e0ff */
        /* <DEDUP_REMOVED lines=207> */
[C---:B------:R-:W-:Y:S02]  /*11b50*/  IADD3 R82, P2, R136.reuse, R14, RZ ;  /* 0x0000000e88527210 */ /* 0x040fe40007f5e0ff */
[-C--:B------:R-:W-:Y:S02]  /*11b60*/  LEA.HI.X.SX32 R85, R145, R15.reuse, 0x1, P1 ;  /* 0x0000000f91557211 */ /* 0x080fe400008f0eff */
[-C--:B------:R-:W-:Y:S02]  /*11b70*/  LEA.HI.X.SX32 R83, R141, R15.reuse, 0x1, P2 ;  /* 0x0000000f8d537211 */ /* 0x080fe400010f0eff */
[----:B------:R-:W-:Y:S01]  /*11b80*/  LEA.HI.X.SX32 R81, R136, R15, 0x1, P3 ;  /* 0x0000000f88517211 */ /* 0x000fe200018f0eff */
[----:B------:R-:W-:Y:S01]  /*11b90*/  STL.64 [R1+0x1630], R84 ;  /* 0x0016305401007387 */ /* 0x000fe20000100a00 */
[----:B------:R-:W3:Y:S03]  /*11ba0*/  LDC R145, c[0x0][0x268] ;  /* 0x00009a00ff917b82 */ /* 0x000ee60000000800 */
[----:B------:R-:W-:Y:S04]  /*11bb0*/  STL.64 [R1+0x12c0], R82 ;  /* 0x0012c05201007387 */ /* 0x000fe80000100a00 */
[----:B------:R4:W-:Y:S01]  /*11bc0*/  STL.64 [R1+0xbe0], R80 ;  /* 0x000be05001007387 */ /* 0x0009e20000100a00 */
[----:B------:R-:W1:Y:S01]  /*11bd0*/  LDC R141, c[0x0][0x268] ;  /* 0x00009a00ff8d7b82 */ /* 0x000e620000000800 */
[----:B0-----:R-:W-:-:S07]  /*11be0*/  IMAD R129, R129, 0x378, RZ ;  /* 0x0000037881817824 */ /* 0x001fce00078e02ff */
[----:B------:R-:W0:Y:S01]  /*11bf0*/  LDC R136, c[0x0][0x268] ;  /* 0x00009a00ff887b82 */ /* 0x000e220000000800 */
[----:B----4-:R-:W-:-:S07]  /*11c00*/  IADD3 R80, P3, R129, R14, RZ ;  /* 0x0000000e81507210 */ /* 0x010fce0007f7e0ff */
[----:B------:R-:W4:Y:S01]  /*11c10*/  LDC R129, c[0x0][0x268] ;  /* 0x00009a00ff817b82 */ /* 0x000f220000000800 */
[----:B---3--:R-:W-:Y:S02]  /*11c20*/  IMAD R148, R145, 0x1be, RZ ;  /* 0x000001be91947824 */ /* 0x008fe400078e02ff */
[----:B-1----:R-:W-:Y:S02]  /*11c30*/  IMAD R145, R141, 0x1b9, RZ ;  /* 0x000001b98d917824 */ /* 0x002fe400078e02ff */
[----:B0-----:R-:W-:Y:S02]  /*11c40*/  IMAD R141, R136, 0x37a, RZ ;  /* 0x0000037a888d7824 */ /* 0x001fe400078e02ff */
[----:B----4-:R-:W-:Y:S02]  /*11c50*/  IMAD R136, R129, 0xdd, RZ ;  /* 0x000000dd81887824 */ /* 0x010fe400078e02ff */
[----:B------:R-:W0:Y:S01]  /*11c60*/  LDC R129, c[0x0][0x268] ;  /* 0x00009a00ff817b82 */ /* 0x000e220000000800 */
[----:B------:R-:W-:-:S04]  /*11c70*/  IADD3 R76, P5, R139, R14, RZ ;  /* 0x0000000e8b4c7210 */ /* 0x000fc80007fbe0ff */
[-C--:B------:R-:W-:Y:S01]  /*11c80*/  LEA.HI.X.SX32 R77, R136, R15.reuse, 0x1, P5 ;  /* 0x0000000f884d7211 */ /* 0x080fe200028f0eff */
[----:B------:R-:W-:Y:S02]  /*11c90*/  IMAD R131, R131, 0x374, RZ ;  /* 0x0000037483837824 */ /* 0x000fe400078e02ff */
[----:B0-----:R-:W-:Y:S02]  /*11ca0*/  IMAD R136, R129, 0x37c, RZ ;  /* 0x0000037c81887824 */ /* 0x001fe400078e02ff */
[----:B------:R-:W0:Y:S01]  /*11cb0*/  LDC R129, c[0x0][0x268] ;  /* 0x00009a00ff817b82 */ /* 0x000e220000000800 */
[----:B------:R-:W-:Y:S02]  /*11cc0*/  LEA.HI.X.SX32 R79, R145, R15, 0x1, P4 ;  /* 0x0000000f914f7211 */ /* 0x000fe400020f0eff */
[----:B------:R-:W-:-:S03]  /*11cd0*/  IADD3 R22, P6, R131, R14, RZ ;  /* 0x0000000e83167210 */ /* 0x000fc60007fde0ff */
[----:B------:R1:W-:Y:S01]  /*11ce0*/  STL.64 [R1+0xbd8], R78 ;  /* 0x000bd84e01007387 */ /* 0x0003e20000100a00 */
[----:B------:R-:W-:Y:S01]  /*11cf0*/  LEA.HI.X.SX32 R23, R139, R15, 0x1, P6 ;  /* 0x0000000f8b177211 */ /* 0x000fe200030f0eff */
[----:B------:R-:W3:Y:S02]  /*11d00*/  LDC R131, c[0x0][0x268] ;  /* 0x00009a00ff837b82 */ /* 0x000ee40000000800 */
[----:B------:R-:W-:Y:S04]  /*11d10*/  STL.64 [R1+0x12b8], R76 ;  /* 0x0012b84c01007387 */ /* 0x000fe80000100a00 */
[----:B------:R4:W-:Y:S02]  /*11d20*/  STL.64 [R1+0xbd0], R22 ;  /* 0x000bd01601007387 */ /* 0x0009e40000100a00 */
[----:B------:R-:W2:Y:S01]  /*11d30*/  LDC R139, c[0x0][0x268] ;  /* 0x00009a00ff8b7b82 */ /* 0x000ea20000000800 */
[----:B-1----:R-:W-:Y:S01]  /*11d40*/  IADD3 R78, P4, R141, R14, RZ ;  /* 0x0000000e8d4e7210 */ /* 0x002fe20007f9e0ff */
[----:B0-----:R-:W-:-:S06]  /*11d50*/  IMAD R141, R129, 0x1bb, RZ ;  /* 0x000001bb818d7824 */ /* 0x001fcc00078e02ff */
[----:B------:R-:W0:Y:S01]  /*11d60*/  LDC R129, c[0x0][0x268] ;  /* 0x00009a00ff817b82 */ /* 0x000e220000000800 */
[----:B----4-:R-:W-:-:S07]  /*11d70*/  IADD3 R22, P6, R136, R14, RZ ;  /* 0x0000000e88167210 */ /* 0x010fce0007fde0ff */
[----:B------:R-:W1:Y:S01]  /*11d80*/  LDC R136, c[0x0][0x268] ;  /* 0x00009a00ff887b82 */ /* 0x000e620000000800 */
[----:B---3--:R-:W-:Y:S01]  /*11d90*/  IMAD R131, R131, 0xde, RZ ;  /* 0x000000de83837824 */ /* 0x008fe200078e02ff */
[----:B------:R-:W-:-:S04]  /*11da0*/  LEA.HI.X.SX32 R13, R141, R15, 0x1, P0 ;  /* 0x0000000f8d0d7211 */ /* 0x000fc800000f0eff */
[----:B------:R-:W-:Y:S01]  /*11db0*/  IADD3 R84, P1, R131, R14, RZ ;  /* 0x0000000e83547210 */ /* 0x000fe20007f3e0ff */
[----:B--2---:R-:W-:Y:S02]  /*11dc0*/  IMAD R141, R139, 0x37e, RZ ;  /* 0x0000037e8b8d7824 */ /* 0x004fe400078e02ff */
[----:B0-----:R-:W-:-:S05]  /*11dd0*/  IMAD R129, R129, 0x6f, RZ ;  /* 0x0000006f81817824 */ /* 0x001fca00078e02ff */
[----:B------:R-:W-:Y:S02]  /*11de0*/  LEA.HI.X.SX32 R85, R129, R15, 0x1, P1 ;  /* 0x0000000f81557211 */ /* 0x000fe400008f0eff */
[----:B------:R-:W0:Y:S01]  /*11df0*/  LDC R129, c[0x0][0x268] ;  /* 0x00009a00ff817b82 */ /* 0x000e220000000800 */
[----:B-1----:R-:W-:-:S07]  /*11e00*/  IMAD R139, R136, 0xe, RZ ;  /* 0x0000000e888b7824 */ /* 0x002fce00078e02ff */
[----:B------:R-:W1:Y:S01]  /*11e10*/  LDC R136, c[0x0][0x268] ;  /* 0x00009a00ff887b82 */ /* 0x000e620000000800 */
[----:B------:R-:W-:Y:S02]  /*11e20*/  IMAD R134, R134, 0x1bc, RZ ;  /* 0x000001bc86867824 */ /* 0x000fe400078e02ff */
[----:B-1----:R-:W-:Y:S02]  /*11e30*/  IMAD R149, R136, 0x1c, RZ ;  /* 0x0000001c88957824 */ /* 0x002fe400078e02ff */
[----:B0-----:R-:W-:-:S03]  /*11e40*/  IMAD R136, R129, 0x38, RZ ;  /* 0x0000003881887824 */ /* 0x001fc600078e02ff */
[----:B------:R-:W0:Y:S01]  /*11e50*/  LDC R129, c[0x0][0x268] ;  /* 0x00009a00ff817b82 */ /* 0x000e220000000800 */
[C---:B------:R-:W-:Y:S02]  /*11e60*/  IADD3 R82, P2, R134.reuse, R14, RZ ;  /* 0x0000000e86527210 */ /* 0x040fe40007f5e0ff */
[----:B------:R-:W-:Y:S01]  /*11e70*/  LEA.HI.X.SX32 R81, R134, R15, 0x1, P3 ;  /* 0x0000000f86517211 */ /* 0x000fe200018f0eff */
[----:B0-----:R-:W-:-:S04]  /*11e80*/  IMAD R134, R129, 0x1bd, RZ ;  /* 0x000001bd81867824 */ /* 0x001fc800078e02ff */
[----:B------:R-:W0:Y:S01]  /*11e90*/  LDC R129, c[0x0][0x268] ;  /* 0x00009a00ff817b82 */ /* 0x000e220000000800 */
[----:B------:R1:W-:Y:S02]  /*11ea0*/  STL.64 [R1+0xbc8], R12 ;  /* 0x000bc80c01007387 */ /* 0x0003e40000100a00 */
[----:B-1----:R-:W-:Y:S01]  /*11eb0*/  IADD3 R12, P0, R141, R14, RZ ;  /* 0x0000000e8d0c7210 */ /* 0x002fe20007f1e0ff */
[----:B0-----:R-:W-:-:S04]  /*11ec0*/  IMAD R141, R129, 0xdf, RZ ;  /* 0x000000df818d7824 */ /* 0x001fc800078e02ff */
[----:B------:R-:W0:Y:S01]  /*11ed0*/  LDC R129, c[0x0][0x268] ;  /* 0x00009a00ff817b82 */ /* 0x000e220000000800 */
[----:B------:R-:W-:-:S04]  /*11ee0*/  IADD3 R76, P5, R148, R14, RZ ;  /* 0x0000000e944c7210 */ /* 0x000fc80007fbe0ff */
[-C--:B------:R-:W-:Y:S01]  /*11ef0*/  LEA.HI.X.SX32 R77, R141, R15.reuse, 0x1, P5 ;  /* 0x0000000f8d4d7211 */ /* 0x080fe200028f0eff */
[----:B0-----:R-:W-:Y:S02]  /*11f00*/  IMAD R141, R129, 0x1bf, RZ ;  /* 0x000001bf818d7824 */ /* 0x001fe400078e02ff */
[----:B------:R-:W0:Y:S01]  /*11f10*/  LDC R129, c[0x0][0x268] ;  /* 0x00009a00ff817b82 */ /* 0x000e220000000800 */
[-C--:B------:R-:W-:Y:S02]  /*11f20*/  LEA.HI.X.SX32 R23, R148, R15.reuse, 0x1, P6 ;  /* 0x0000000f94177211 */ /* 0x080fe400030f0eff */
[----:B------:R-:W-:-:S05]  /*11f30*/  LEA.HI.X.SX32 R13, R141, R15, 0x1, P0 ;  /* 0x0000000f8d0d7211 */ /* 0x000fca00000f0eff */
[----:B------:R-:W1:Y:S08]  /*11f40*/  LDC R148, c[0x0][0x268] ;  /* 0x00009a00ff947b82 */ /* 0x000e700000000800 */
[----:B------:R-:W2:Y:S01]  /*11f50*/  LDC R141, c[0x0][0x268] ;  /* 0x00009a00ff8d7b82 */ /* 0x000ea20000000800 */
[----:B0-----:R-:W-:-:S07]  /*11f60*/  IMAD R153, R129, 0x380, RZ ;  /* 0x0000038081997824 */ /* 0x001fce00078e02ff */
[----:B------:R-:W0:Y:S01]  /*11f70*/  LDC R129, c[0x0][0x268] ;  /* 0x00009a00ff817b82 */ /* 0x000e220000000800 */
[-C--:B------:R-:W-:Y:S02]  /*11f80*/  LEA.HI.X.SX32 R83, R131, R15.reuse, 0x1, P2 ;  /* 0x0000000f83537211 */ /* 0x080fe400010f0eff */
[----:B------:R-:W-:Y:S01]  /*11f90*/  LEA.HI.X.SX32 R79, R134, R15, 0x1, P4 ;  /* 0x0000000f864f7211 */ /* 0x000fe200020f0eff */
[----:B------:R-:W-:Y:S04]  /*11fa0*/  STL.64 [R1+0x1628], R84 ;  /* 0x0016285401007387 */ /* 0x000fe80000100a00 */
[----:B------:R-:W-:Y:S01]  /*11fb0*/  STL.64 [R1+0x12b0], R82 ;  /* 0x0012b05201007387 */ /* 0x000fe20000100a00 */
[----:B------:R-:W3:Y:S03]  /*11fc0*/  LDC R131, c[0x0][0x268] ;  /* 0x00009a00ff837b82 */ /* 0x000ee60000000800 */
[----:B------:R-:W-:Y:S04]  /*11fd0*/  STL.64 [R1+0xbc0], R80 ;  /* 0x000bc05001007387 */ /* 0x000fe80000100a00 */
[----:B------:R-:W-:Y:S04]  /*11fe0*/  STL.64 [R1+0xbb8], R78 ;  /* 0x000bb84e01007387 */ /* 0x000fe80000100a00 */
[----:B------:R-:W-:Y:S04]  /*11ff0*/  STL.64 [R1+0x12a8], R76 ;  /* 0x0012a84c01007387 */ /* 0x000fe80000100a00 */
[----:B------:R-:W-:Y:S04]  /*12000*/  STL.64 [R1+0xbb0], R22 ;  /* 0x000bb01601007387 */ /* 0x000fe80000100a00 */
[----:B------:R4:W-:Y:S02]  /*12010*/  STL.64 [R1+0xba8], R12 ;  /* 0x000ba80c01007387 */ /* 0x0009e40000100a00 */
[----:B----4-:R-:W-:Y:S01]  /*12020*/  IADD3 R12, P0, R153, R14, RZ ;  /* 0x0000000e990c7210 */ /* 0x010fe20007f1e0ff */
[----:B-1----:R-:W-:-:S02]  /*12030*/  IMAD R153, R148, 0x7, RZ ;  /* 0x0000000794997824 */ /* 0x002fc400078e02ff */
[----:B--2---:R-:W-:Y:S02]  /*12040*/  IMAD R148, R141, 0x382, RZ ;  /* 0x000003828d947824 */ /* 0x004fe400078e02ff */
[----:B0-----:R-:W-:Y:S02]  /*12050*/  IMAD R141, R129, 0x1c2, RZ ;  /* 0x000001c2818d7824 */ /* 0x001fe400078e02ff */
[----:B------:R-:W0:Y:S01]  /*12060*/  LDC R129, c[0x0][0x268] ;  /* 0x00009a00ff817b82 */ /* 0x000e220000000800 */
[----:B---3--:R-:W-:Y:S01]  /*12070*/  IMAD R145, R131, 0x70, RZ ;  /* 0x0000007083917824 */ /* 0x008fe200078e02ff */
[-C--:B------:R-:W-:Y:S02]  /*12080*/  IADD3 R82, P2, R149, R14.reuse, RZ ;  /* 0x0000000e95527210 */ /* 0x080fe40007f5e0ff */
[----:B------:R-:W-:-:S04]  /*12090*/  IADD3 R84, P1, R139, R14, RZ ;  /* 0x0000000e8b547210 */ /* 0x000fc80007f3e0ff */
[----:B------:R-:W1:Y:S01]  /*120a0*/  LDC R131, c[0x0][0x268] ;  /* 0x00009a00ff837b82 */ /* 0x000e620000000800 */
[----:B------:R-:W-:Y:S01]  /*120b0*/  LEA.HI.X.SX32 R83, R139, R15, 0x1, P2 ;  /* 0x0000000f8b537211 */ /* 0x000fe200010f0eff */
[----:B0-----:R-:W-:-:S06]  /*120c0*/  IMAD R139, R129, 0x384, RZ ;  /* 0x00000384818b7824 */ /* 0x001fcc00078e02ff */
[----:B------:R-:W0:Y:S01]  /*120d0*/  LDC R129, c[0x0][0x268] ;  /* 0x00009a00ff817b82 */ /* 0x000e220000000800 */
[-C--:B------:R-:W-:Y:S02]  /*120e0*/  IADD3 R80, P3, R136, R14.reuse, RZ ;  /* 0x0000000e88507210 */ /* 0x080fe40007f7e0ff */
[----:B------:R-:W-:Y:S01]  /*120f0*/  IADD3 R78, P4, R145, R14, RZ ;  /* 0x0000000e914e7210 */ /* 0x000fe20007f9e0ff */
[----:B-1----:R-:W-:Y:S01]  /*12100*/  IMAD R134, R131, 0xe0, RZ ;  /* 0x000000e083867824 */ /* 0x002fe200078e02ff */
[----:B------:R-:W-:-:S03]  /*12110*/  LEA.HI.X.SX32 R85, R153, R15, 0x1, P1 ;  /* 0x0000000f99557211 */ /* 0x000fc600008f0eff */
[----:B------:R-:W1:Y:S01]  /*12120*/  LDC R131, c[0x0][0x268] ;  /* 0x00009a00ff837b82 */ /* 0x000e620000000800 */
[-C--:B------:R-:W-:Y:S02]  /*12130*/  LEA.HI.X.SX32 R81, R149, R15.reuse, 0x1, P3 ;  /* 0x0000000f95517211 */ /* 0x080fe400018f0eff */
[----:B------:R-:W-:Y:S01]  /*12140*/  LEA.HI.X.SX32 R79, R136, R15, 0x1, P4 ;  /* 0x0000000f884f7211 */ /* 0x000fe200020f0eff */
[----:B------:R-:W-:Y:S04]  /*12150*/  STL.64 [R1+0x1968], R84 ;  /* 0x0019685401007387 */ /* 0x000fe80000100a00 */
[----:B------:R-:W-:Y:S01]  /*12160*/  STL.64 [R1+0x1930], R82 ;  /* 0x0019305201007387 */ /* 0x000fe20000100a00 */
[----:B0-----:R-:W-:-:S03]  /*12170*/  IMAD R129, R129, 0x386, RZ ;  /* 0x0000038681817824 */ /* 0x001fc600078e02ff */
[----:B------:R-:W-:Y:S01]  /*12180*/  STL.64 [R1+0x18c0], R80 ;  /* 0x0018c05001007387 */ /* 0x000fe20000100a00 */
[-C--:B------:R-:W-:Y:S01]  /*12190*/  IADD3 R76, P5, R134, R14.reuse, RZ ;  /* 0x0000000e864c7210 */ /* 0x080fe20007fbe0ff */
[----:B------:R-:W0:Y:S02]  /*121a0*/  LDC R136, c[0x0][0x268] ;  /* 0x00009a00ff887b82 */ /* 0x000e240000000800 */
[----:B------:R2:W-:Y:S02]  /*121b0*/  STL.64 [R1+0x17e0], R78 ;  /* 0x0017e04e01007387 */ /* 0x0005e40000100a00 */
[----:B--2---:R-:W-:-:S04]  /*121c0*/  IADD3 R78, P4, R129, R14, RZ ;  /* 0x0000000e814e7210 */ /* 0x004fc80007f9e0ff */
[----:B------:R-:W2:Y:S01]  /*121d0*/  LDC R129, c[0x0][0x268] ;  /* 0x00009a00ff817b82 */ /* 0x000ea20000000800 */
[----:B-1----:R-:W-:Y:S01]  /*121e0*/  IMAD R131, R131, 0x1c0, RZ ;  /* 0x000001c083837824 */ /* 0x002fe200078e02ff */
[----:B------:R-:W-:-:S04]  /*121f0*/  LEA.HI.X.SX32 R77, R145, R15, 0x1, P5 ;  /* 0x0000000f914d7211 */ /* 0x000fc800028f0eff */
[CC--:B------:R-:W-:Y:S02]  /*12200*/  IADD3 R22, P6, R131.reuse, R14.reuse, RZ ;  /* 0x0000000e83167210 */ /* 0x0c0fe40007fde0ff */
[-C--:B------:R-:W-:Y:S01]  /*12210*/  LEA.HI.X.SX32 R13, R131, R15.reuse, 0x1, P0 ;  /* 0x0000000f830d7211 */ /* 0x080fe200000f0eff */
[----:B------:R-:W1:Y:S01]  /*12220*/  LDC R145, c[0x0][0x268] ;  /* 0x00009a00ff917b82 */ /* 0x000e620000000800 */
[----:B------:R-:W-:Y:S01]  /*12230*/  LEA.HI.X.SX32 R23, R134, R15, 0x1, P6 ;  /* 0x0000000f86177211 */ /* 0x000fe200030f0eff */
[----:B------:R-:W-:Y:S04]  /*12240*/  STL.64 [R1+0x1620], R76 ;  /* 0x0016204c01007387 */ /* 0x000fe80000100a00 */
[----:B------:R-:W-:Y:S02]  /*12250*/  STL.64 [R1+0x12a0], R22 ;  /* 0x0012a01601007387 */ /* 0x000fe40000100a00 */
[----:B------:R-:W3:Y:S02]  /*12260*/  LDC R131, c[0x0][0x268] ;  /* 0x00009a00ff837b82 */ /* 0x000ee40000000800 */
[----:B------:R4:W-:Y:S01]  /*12270*/  STL.64 [R1+0xba0], R12 ;  /* 0x000ba00c01007387 */ /* 0x0009e20000100a00 */
[----:B--2---:R-:W-:Y:S01]  /*12280*/  IMAD R129, R129, 0x388, RZ ;  /* 0x0000038881817824 */ /* 0x004fe200078e02ff */
[----:B------:R-:W-:-:S04]  /*12290*/  IADD3 R82, P2, R141, R14, RZ ;  /* 0x0000000e8d527210 */ /* 0x000fc80007f5e0ff */
[----:B------:R-:W2:Y:S01]  /*122a0*/  LDC R134, c[0x0][0x268] ;  /* 0x00009a00ff867b82 */ /* 0x000ea20000000800 */
[----:B----4-:R-:W-:-:S07]  /*122b0*/  IADD3 R12, P0, R129, R14, RZ ;  /* 0x0000000e810c7210 */ /* 0x010fce0007f1e0ff */
[----:B------:R-:W4:Y:S01]  /*122c0*/  LDC R129, c[0x0][0x268] ;  /* 0x00009a00ff817b82 */ /* 0x000f220000000800 */
[----:B-1----:R-:W-:Y:S02]  /*122d0*/  IMAD R149, R145, 0x1c1, RZ ;  /* 0x000001c191957824 */ /* 0x002fe400078e02ff */
[----:B---3--:R-:W-:Y:S02]  /*122e0*/  IMAD R145, R131, 0x38a, RZ ;  /* 0x0000038a83917824 */ /* 0x008fe400078e02ff */
[----:B----4-:R-:W-:-:S03]  /*122f0*/  IMAD R131, R129, 0xe1, RZ ;  /* 0x000000e181837824 */ /* 0x010fc600078e02ff */
[----:B------:R-:W1:Y:S02]  /*12300*/  LDC R129, c[0x0][0x268] ;  /* 0x00009a00ff817b82 */ /* 0x000e640000000800 */
[----:B------:R-:W-:Y:S02]  /*12310*/  LEA.HI.X.SX32 R83, R131, R15, 0x1, P2 ;  /* 0x0000000f83537211 */ /* 0x000fe400010f0eff */
[----:B------:R-:W-:Y:S01]  /*12320*/  IADD3 R84, P1, R148, R14, RZ ;  /* 0x0000000e94547210 */ /* 0x000fe20007f3e0ff */
[----:B-1----:R-:W-:-:S03]  /*12330*/  IMAD R131, R129, 0x38c, RZ ;  /* 0x0000038c81837824 */ /* 0x002fc600078e02ff */
[----:B------:R-:W1:Y:S01]  /*12340*/  LDC R129, c[0x0][0x268] ;  /* 0x00009a00ff817b82 */ /* 0x000e620000000800 */
[----:B------:R-:W-:-:S05]  /*12350*/  LEA.HI.X.SX32 R85, R149, R15, 0x1, P1 ;  /* 0x0000000f95557211 */ /* 0x000fca00008f0eff */
[----:B------:R3:W-:Y:S02]  /*12360*/  STL.64 [R1+0xb98], R84 ;  /* 0x000b985401007387 */ /* 0x0007e40000100a00 */
[-C--:B---3--:R-:W-:Y:S01]  /*12370*/  IADD3 R84, P1, R145, R14.reuse, RZ ;  /* 0x0000000e91547210 */ /* 0x088fe20007f3e0ff */
[----:B-1----:R-:W-:Y:S02]  /*12380*/  IMAD R145, R129, 0x1c3, RZ ;  /* 0x000001c381917824 */ /* 0x002fe400078e02ff */
[----:B------:R-:W1:Y:S01]  /*12390*/  LDC R129, c[0x0][0x268] ;  /* 0x00009a00ff817b82 */ /* 0x000e620000000800 */
[----:B------:R-:W-:-:S04]  /*123a0*/  IADD3 R80, P3, R139, R14, RZ ;  /* 0x0000000e8b507210 */ /* 0x000fc80007f7e0ff */
[----:B------:R-:W-:-:S03]  /*123b0*/  LEA.HI.X.SX32 R81, R141, R15, 0x1, P3 ;  /* 0x0000000f8d517211 */ /* 0x000fc600018f0eff */
[----:B------:R-:W3:Y:S01]  /*123c0*/  LDC R141, c[0x0][0x268] ;  /* 0x00009a00ff8d7b82 */ /* 0x000ee20000000800 */
[----:B------:R-:W-:Y:S01]  /*123d0*/  LEA.HI.X.SX32 R79, R145, R15, 0x1, P4 ;  /* 0x0000000f914f7211 */ /* 0x000fe200020f0eff */
[----:B------:R-:W-:Y:S06]  /*123e0*/  STL.64 [R1+0x1298], R82 ;  /* 0x0012985201007387 */ /* 0x000fec0000100a00 */
[----:B------:R-:W4:Y:S01]  /*123f0*/  LDC R139, c[0x0][0x268] ;  /* 0x00009a00ff8b7b82 */ /* 0x000f220000000800 */
[----:B-1----:R-:W-:-:S07]  /*12400*/  IMAD R145, R129, 0x72, RZ ;  /* 0x0000007281917824 */ /* 0x002fce00078e02ff */
[----:B------:R-:W1:Y:S01]  /*12410*/  LDC R129, c[0x0][0x268] ;  /* 0x00009a00ff817b82 */ /* 0x000e620000000800 */
[----:B------:R-:W-:Y:S01]  /*12420*/  STL.64 [R1+0xb90], R80 ;  /* 0x000b905001007387 */ /* 0x000fe20000100a00 */
[----:B---3--:R-:W-:-:S03]  /*12430*/  IMAD R141, R141, 0x38e, RZ ;  /* 0x0000038e8d8d7824 */ /* 0x008fc600078e02ff */
[----:B------:R3:W-:Y:S02]  /*12440*/  STL.64 [R1+0xb88], R78 ;  /* 0x000b884e01007387 */ /* 0x0007e40000100a00 */
[-C--:B---3--:R-:W-:Y:S01]  /*12450*/  IADD3 R78, P4, R141, R14.reuse, RZ ;  /* 0x0000000e8d4e7210 */ /* 0x088fe20007f9e0ff */
[----:B-1----:R-:W-:Y:S02]  /*12460*/  IMAD R141, R129, 0xe4, RZ ;  /* 0x000000e4818d7824 */ /* 0x002fe400078e02ff */
[----:B------:R-:W1:Y:S01]  /*12470*/  LDC R129, c[0x0][0x268] ;  /* 0x00009a00ff817b82 */ /* 0x000e620000000800 */
[----:B------:R-:W-:Y:S01]  /*12480*/  IADD3 R80, P3, R131, R14, RZ ;  /* 0x0000000e83507210 */ /* 0x000fe20007f7e0ff */
[----:B0-----:R-:W-:Y:S02]  /*12490*/  IMAD R136, R136, 0x1c4, RZ ;  /* 0x000001c488887824 */ /* 0x001fe400078e02ff */
[----:B----4-:R-:W-:-:S04]  /*124a0*/  IMAD R139, R139, 0xe2, RZ ;  /* 0x000000e28b8b7824 */ /* 0x010fc800078e02ff */
[----:B------:R-:W0:Y:S01]  /*124b0*/  LDC R131, c[0x0][0x268] ;  /* 0x00009a00ff837b82 */ /* 0x000e220000000800 */
[----:B-1----:R-:W-:-:S05]  /*124c0*/  IMAD R129, R129, 0x1c5, RZ ;  /* 0x000001c581817824 */ /* 0x002fca00078e02ff */
[-C--:B------:R-:W-:Y:S02]  /*124d0*/  LEA.HI.X.SX32 R85, R129, R15.reuse, 0x1, P1 ;  /* 0x0000000f81557211 */ /* 0x080fe400008f0eff */
[----:B------:R-:W1:Y:S01]  /*124e0*/  LDC R129, c[0x0][0x268] ;  /* 0x00009a00ff817b82 */ /* 0x000e620000000800 */
[-C--:B------:R-:W-:Y:S01]  /*124f0*/  IADD3 R22, P6, R136, R14.reuse, RZ ;  /* 0x0000000e88167210 */ /* 0x080fe20007fde0ff */
[----:B--2---:R-:W-:Y:S01]  /*12500*/  IMAD R134, R134, 0x1c6, RZ ;  /* 0x000001c686867824 */ /* 0x004fe200078e02ff */
        /* <DEDUP_REMOVED lines=38> */
[-C--:B------:R-:W-:Y:S02]  /*12770*/  IADD3 R12, P0, R131, R14.reuse, RZ ;  /* 0x0000000e830c7210 */ /* 0x080fe40007f1e0ff */
        /* <DEDUP_REMOVED lines=13> */
[----:B---3--:R-:W-:-:S05]  /*12850*/  IMAD R136, R136, 0x1ca, RZ ;  /* 0x000001ca88887824 */ /* 0x008fca00078e02ff */
[----:B------:R-:W-:Y:S01]  /*12860*/  IADD3 R80, P3, R136, R14, RZ ;  /* 0x0000000e88507210 */ /* 0x000fe20007f7e0ff */
[----:B----4-:R-:W-:Y:S01]  /*12870*/  IMAD R131, R131, 0xe5, RZ ;  /* 0x000000e583837824 */ /* 0x010fe200078e02ff */
[----:B------:R-:W3:Y:S04]  /*12880*/  LDC R141, c[0x0][0x268] ;  /* 0x00009a00ff8d7b82 */ /* 0x000ee80000000800 */
[----:B------:R-:W-:-:S04]  /*12890*/  LEA.HI.X.SX32 R81, R131, R15, 0x1, P3 ;  /* 0x0000000f83517211 */ /* 0x000fc800018f0eff */
[----:B------:R-:W4:Y:S01]  /*128a0*/  LDC R131, c[0x0][0x268] ;  /* 0x00009a00ff837b82 */ /* 0x000f220000000800 */
[----:B0-----:R-:W-:-:S05]  /*128b0*/  IMAD R129, R129, 0x1c9, RZ ;  /* 0x000001c981817824 */ /* 0x001fca00078e02ff */
[----:B------:R-:W-:Y:S02]  /*128c0*/  LEA.HI.X.SX32 R83, R129, R15, 0x1, P2 ;  /* 0x0000000f81537211 */ /* 0x000fe400010f0eff */
[----:B------:R-:W0:Y:S01]  /*128d0*/  LDC R129, c[0x0][0x268] ;  /* 0x00009a00ff817b82 */ /* 0x000e220000000800 */
[----:B------:R-:W-:-:S05]  /*128e0*/  IMAD R134, R134, 0x394, RZ ;  /* 0x0000039486867824 */ /* 0x000fca00078e02ff */
[----:B------:R-:W-:Y:S01]  /*128f0*/  IADD3 R78, P4, R134, R14, RZ ;  /* 0x0000000e864e7210 */ /* 0x000fe20007f9e0ff */
[----:B------:R-:W-:Y:S01]  /*12900*/  STL.64 [R1+0xb58], R82 ;  /* 0x000b585201007387 */ /* 0x000fe20000100a00 */
[----:B------:R-:W2:Y:S02]  /*12910*/  LDC R134, c[0x0][0x268] ;  /* 0x00009a00ff867b82 */ /* 0x000ea40000000800 */
[----:B------:R-:W-:Y:S01]  /*12920*/  LEA.HI.X.SX32 R79, R136, R15, 0x1, P4 ;  /* 0x0000000f884f7211 */ /* 0x000fe200020f0eff */
[----:B------:R-:W-:Y:S01]  /*12930*/  STL.64 [R1+0x1278], R80 ;  /* 0x0012785001007387 */ /* 0x000fe20000100a00 */
[----:B----4-:R-:W-:-:S03]  /*12940*/  IMAD R136, R131, 0x1cb, RZ ;  /* 0x000001cb83887824 */ /* 0x010fc600078e02ff */
[----:B------:R4:W-:Y:S01]  /*12950*/  STL.64 [R1+0xb50], R78 ;  /* 0x000b504e01007387 */ /* 0x0009e20000100a00 */
[----:B------:R-:W3:Y:S01]  /*12960*/  LDC R131, c[0x0][0x268] ;  /* 0x00009a00ff837b82 */ /* 0x000ee20000000800 */
[----:B0-----:R-:W-:-:S05]  /*12970*/  IMAD R129, R129, 0x39c, RZ ;  /* 0x0000039c81817824 */ /* 0x001fca00078e02ff */
[----:B----4-:R-:W-:Y:S02]  /*12980*/  IADD3 R78, P4, R129, R14, RZ ;  /* 0x0000000e814e7210 */ /* 0x010fe40007f9e0ff */
[----:B------:R-:W0:Y:S01]  /*12990*/  LDC R129, c[0x0][0x268] ;  /* 0x00009a00ff817b82 */ /* 0x000e220000000800 */
[----:B-1----:R-:W-:Y:S01]  /*129a0*/  IMAD R139, R139, 0x1cc, RZ ;  /* 0x000001cc8b8b7824 */ /* 0x002fe200078e02ff */
[----:B------:R-:W-:Y:S01]  /*129b0*/  LEA.HI.X.SX32 R77, R136, R15, 0x1, P5 ;  /* 0x0000000f884d7211 */ /* 0x000fe200028f0eff */
[----:B--2---:R-:W-:-:S03]  /*129c0*/  IMAD R134, R134, 0xe6, RZ ;  /* 0x000000e686867824 */ /* 0x004fc600078e02ff */
[-C--:B------:R-:W-:Y:S01]  /*129d0*/  IADD3 R12, P0, R139, R14.reuse, RZ ;  /* 0x0000000e8b0c7210 */ /* 0x080fe20007f1e0ff */
[----:B---3--:R-:W-:Y:S01]  /*129e0*/  IMAD R136, R131, 0x39e, RZ ;  /* 0x0000039e83887824 */ /* 0x008fe200078e02ff */
[C---:B------:R-:W-:Y:S02]  /*129f0*/  IADD3 R22, P6, R134.reuse, R14, RZ ;  /* 0x0000000e86167210 */ /* 0x040fe40007fde0ff */
[----:B------:R-:W-:Y:S02]  /*12a00*/  LEA.HI.X.SX32 R13, R134, R15, 0x1, P0 ;  /* 0x0000000f860d7211 */ /* 0x000fe400000f0eff */
[----:B------:R-:W1:Y:S01]  /*12a10*/  LDC R134, c[0x0][0x268] ;  /* 0x00009a00ff867b82 */ /* 0x000e620000000800 */
[----:B0-----:R-:W-:-:S07]  /*12a20*/  IMAD R131, R129, 0x73, RZ ;  /* 0x0000007381837824 */ /* 0x001fce00078e02ff */
[----:B------:R-:W0:Y:S01]  /*12a30*/  LDC R129, c[0x0][0x268] ;  /* 0x00009a00ff817b82 */ /* 0x000e220000000800 */
[----:B------:R2:W-:Y:S01]  /*12a40*/  STL.64 [R1+0xb48], R76 ;  /* 0x000b484c01007387 */ /* 0x0005e20000100a00 */
[-C--:B------:R-:W-:Y:S02]  /*12a50*/  LEA.HI.X.SX32 R85, R139, R15.reuse, 0x1, P1 ;  /* 0x0000000f8b557211 */ /* 0x080fe400008f0eff */
[----:B------:R-:W-:-:S04]  /*12a60*/  LEA.HI.X.SX32 R23, R131, R15, 0x1, P6 ;  /* 0x0000000f83177211 */ /* 0x000fc800030f0eff */
[----:B------:R-:W3:Y:S01]  /*12a70*/  LDC R139, c[0x0][0x268] ;  /* 0x00009a00ff8b7b82 */ /* 0x000ee20000000800 */
[----:B--2---:R-:W-:-:S07]  /*12a80*/  IADD3 R76, P5, R136, R14, RZ ;  /* 0x0000000e884c7210 */ /* 0x004fce0007fbe0ff */
[----:B------:R-:W2:Y:S01]  /*12a90*/  LDC R136, c[0x0][0x268] ;  /* 0x00009a00ff887b82 */ /* 0x000ea20000000800 */
[----:B------:R-:W-:Y:S02]  /*12aa0*/  IMAD R149, R145, 0x1ce, RZ ;  /* 0x000001ce91957824 */ /* 0x000fe400078e02ff */
[----:B-1----:R-:W-:Y:S02]  /*12ab0*/  IMAD R145, R134, 0x1cd, RZ ;  /* 0x000001cd86917824 */ /* 0x002fe400078e02ff */
[----:B0-----:R-:W-:-:S03]  /*12ac0*/  IMAD R131, R129, 0x74, RZ ;  /* 0x0000007481837824 */ /* 0x001fc600078e02ff */
[----:B------:R-:W0:Y:S01]  /*12ad0*/  LDC R134, c[0x0][0x268] ;  /* 0x00009a00ff867b82 */ /* 0x000e220000000800 */
[----:B------:R-:W-:-:S07]  /*12ae0*/  IMAD R141, R141, 0x39a, RZ ;  /* 0x0000039a8d8d7824 */ /* 0x000fce00078e02ff */
[----:B------:R-:W1:Y:S01]  /*12af0*/  LDC R129, c[0x0][0x268] ;  /* 0x00009a00ff817b82 */ /* 0x000e620000000800 */
[----:B------:R-:W-:-:S04]  /*12b00*/  IADD3 R82, P2, R141, R14, RZ ;  /* 0x0000000e8d527210 */ /* 0x000fc80007f5e0ff */
[----:B------:R-:W-:-:S03]  /*12b10*/  LEA.HI.X.SX32 R83, R145, R15, 0x1, P2 ;  /* 0x0000000f91537211 */ /* 0x000fc600010f0eff */
[----:B------:R-:W4:Y:S01]  /*12b20*/  LDC R145, c[0x0][0x268] ;  /* 0x00009a00ff917b82 */ /* 0x000f220000000800 */
[----:B--2---:R-:W-:Y:S01]  /*12b30*/  IMAD R136, R136, 0x1d0, RZ ;  /* 0x000001d088887824 */ /* 0x004fe200078e02ff */
[----:B------:R-:W-:Y:S01]  /*12b40*/  STL.64 [R1+0x1608], R22 ;  /* 0x0016081601007387 */ /* 0x000fe20000100a00 */
[----:B---3--:R-:W-:Y:S01]  /*12b50*/  IMAD R139, R139, 0xe7, RZ ;  /* 0x000000e78b8b7824 */ /* 0x008fe200078e02ff */
[----:B------:R-:W-:Y:S02]  /*12b60*/  IADD3 R80, P3, R149, R14, RZ ;  /* 0x0000000e95507210 */ /* 0x000fe40007f7e0ff */
[----:B------:R2:W-:Y:S01]  /*12b70*/  STL.64 [R1+0x1270], R12 ;  /* 0x0012700c01007387 */ /* 0x0005e20000100a00 */
[----:B0-----:R-:W-:Y:S01]  /*12b80*/  IMAD R134, R134, 0x3a0, RZ ;  /* 0x000003a086867824 */ /* 0x001fe200078e02ff */
[----:B------:R-:W0:Y:S02]  /*12b90*/  LDC R141, c[0x0][0x268] ;  /* 0x00009a00ff8d7b82 */ /* 0x000e240000000800 */
[----:B------:R-:W-:Y:S01]  /*12ba0*/  STL.64 [R1+0xb40], R84 ;  /* 0x000b405401007387 */ /* 0x000fe20000100a00 */
[----:B------:R-:W-:-:S03]  /*12bb0*/  LEA.HI.X.SX32 R81, R139, R15, 0x1, P3 ;  /* 0x0000000f8b517211 */ /* 0x000fc600018f0eff */
[----:B------:R3:W-:Y:S01]  /*12bc0*/  STL.64 [R1+0xb38], R82 ;  /* 0x000b385201007387 */ /* 0x0007e20000100a00 */
[----:B-1----:R-:W-:Y:S01]  /*12bd0*/  IMAD R129, R129, 0xe8, RZ ;  /* 0x000000e881817824 */ /* 0x002fe200078e02ff */
[----:B------:R-:W-:Y:S02]  /*12be0*/  LEA.HI.X.SX32 R79, R149, R15, 0x1, P4 ;  /* 0x0000000f954f7211 */ /* 0x000fe400020f0eff */
[----:B------:R1:W-:Y:S01]  /*12bf0*/  STL.64 [R1+0x1268], R80 ;  /* 0x0012685001007387 */ /* 0x0003e20000100a00 */
[----:B----4-:R-:W-:Y:S01]  /*12c00*/  IMAD R148, R145, 0x3a2, RZ ;  /* 0x000003a291947824 */ /* 0x010fe200078e02ff */
[-C--:B--2---:R-:W-:Y:S01]  /*12c10*/  IADD3 R12, P0, R131, R14.reuse, RZ ;  /* 0x0000000e830c7210 */ /* 0x084fe20007f1e0ff */
[----:B------:R-:W2:Y:S01]  /*12c20*/  LDC R145, c[0x0][0x268] ;  /* 0x00009a00ff917b82 */ /* 0x000ea20000000800 */
[-C--:B---3--:R-:W-:Y:S02]  /*12c30*/  IADD3 R82, P2, R136, R14.reuse, RZ ;  /* 0x0000000e88527210 */ /* 0x088fe40007f5e0ff */
[----:B------:R-:W-:-:S02]  /*12c40*/  IADD3 R84, P1, R129, R14, RZ ;  /* 0x0000000e81547210 */ /* 0x000fc40007f3e0ff */
[----:B------:R-:W-:-:S03]  /*12c50*/  LEA.HI.X.SX32 R83, R129, R15, 0x1, P2 ;  /* 0x0000000f81537211 */ /* 0x000fc600010f0eff */
[----:B------:R-:W3:Y:S01]  /*12c60*/  LDC R129, c[0x0][0x268] ;  /* 0x00009a00ff817b82 */ /* 0x000ee20000000800 */
[----:B-1----:R-:W-:-:S07]  /*12c70*/  IADD3 R80, P3, R134, R14, RZ ;  /* 0x0000000e86507210 */ /* 0x002fce0007f7e0ff */
[----:B------:R-:W1:Y:S01]  /*12c80*/  LDC R134, c[0x0][0x268] ;  /* 0x00009a00ff867b82 */ /* 0x000e620000000800 */
[----:B------:R-:W-:Y:S01]  /*12c90*/  LEA.HI.X.SX32 R81, R136, R15, 0x1, P3 ;  /* 0x0000000f88517211 */ /* 0x000fe200018f0eff */
[----:B0-----:R-:W-:-:S06]  /*12ca0*/  IMAD R141, R141, 0x3a, RZ ;  /* 0x0000003a8d8d7824 */ /* 0x001fcc00078e02ff */
[----:B------:R-:W0:Y:S01]  /*12cb0*/  LDC R139, c[0x0][0x268] ;  /* 0x00009a00ff8b7b82 */ /* 0x000e220000000800 */
[----:B---3--:R-:W-:-:S07]  /*12cc0*/  IMAD R136, R129, 0x3a8, RZ ;  /* 0x000003a881887824 */ /* 0x008fce00078e02ff */
[----:B------:R-:W3:Y:S01]  /*12cd0*/  LDC R129, c[0x0][0x268] ;  /* 0x00009a00ff817b82 */ /* 0x000ee20000000800 */
[----:B-1----:R-:W-:Y:S01]  /*12ce0*/  IMAD R149, R134, 0x1cf, RZ ;  /* 0x000001cf86957824 */ /* 0x002fe200078e02ff */
[----:B------:R-:W-:-:S06]  /*12cf0*/  IADD3 R22, P6, R141, R14, RZ ;  /* 0x0000000e8d167210 */ /* 0x000fcc0007fde0ff */
[----:B------:R-:W1:Y:S01]  /*12d00*/  LDC R134, c[0x0][0x268] ;  /* 0x00009a00ff867b82 */ /* 0x000e620000000800 */
[-C--:B------:R-:W-:Y:S01]  /*12d10*/  LEA.HI.X.SX32 R77, R149, R15.reuse, 0x1, P5 ;  /* 0x0000000f954d7211 */ /* 0x080fe200028f0eff */
[----:B--2---:R-:W-:Y:S01]  /*12d20*/  IMAD R149, R145, 0x1d, RZ ;  /* 0x0000001d91957824 */ /* 0x004fe200078e02ff */
[-C--:B------:R-:W-:Y:S01]  /*12d30*/  LEA.HI.X.SX32 R13, R141, R15.reuse, 0x1, P0 ;  /* 0x0000000f8d0d7211 */ /* 0x080fe200000f0eff */
[----:B------:R2:W-:Y:S01]  /*12d40*/  STL.64 [R1+0xb30], R78 ;  /* 0x000b304e01007387 */ /* 0x0005e20000100a00 */
[-C--:B------:R-:W-:Y:S02]  /*12d50*/  LEA.HI.X.SX32 R85, R131, R15.reuse, 0x1, P1 ;  /* 0x0000000f83557211 */ /* 0x080fe400008f0eff */
[----:B------:R-:W-:Y:S01]  /*12d60*/  LEA.HI.X.SX32 R23, R149, R15, 0x1, P6 ;  /* 0x0000000f95177211 */ /* 0x000fe200030f0eff */
[----:B------:R-:W-:Y:S01]  /*12d70*/  STL.64 [R1+0xb28], R76 ;  /* 0x000b284c01007387 */ /* 0x000fe20000100a00 */
[----:B0-----:R-:W-:Y:S01]  /*12d80*/  IMAD R139, R139, 0x1d2, RZ ;  /* 0x000001d28b8b7824 */ /* 0x001fe200078e02ff */
[----:B------:R-:W0:Y:S02]  /*12d90*/  LDC R131, c[0x0][0x268] ;  /* 0x00009a00ff837b82 */ /* 0x000e240000000800 */
[----:B------:R-:W-:Y:S04]  /*12da0*/  STL.64 [R1+0x18b8], R22 ;  /* 0x0018b81601007387 */ /* 0x000fe80000100a00 */
[----:B------:R-:W-:Y:S04]  /*12db0*/  STL.64 [R1+0x17d0], R12 ;  /* 0x0017d00c01007387 */ /* 0x000fe80000100a00 */
[----:B------:R-:W-:Y:S04]  /*12dc0*/  STL.64 [R1+0x1600], R84 ;  /* 0x0016005401007387 */ /* 0x000fe80000100a00 */
[----:B------:R-:W-:Y:S01]  /*12dd0*/  STL.64 [R1+0x1260], R82 ;  /* 0x0012605201007387 */ /* 0x000fe20000100a00 */
[----:B--2---:R-:W-:-:S03]  /*12de0*/  IADD3 R78, P4, R148, R14, RZ ;  /* 0x0000000e944e7210 */ /* 0x004fc60007f9e0ff */
[----:B------:R2:W-:Y:S02]  /*12df0*/  STL.64 [R1+0xb20], R80 ;  /* 0x000b205001007387 */ /* 0x0005e40000100a00 */
[-C--:B--2---:R-:W-:Y:S01]  /*12e00*/  IADD3 R80, P3, R136, R14.reuse, RZ ;  /* 0x0000000e88507210 */ /* 0x084fe20007f7e0ff */
[----:B---3--:R-:W-:Y:S02]  /*12e10*/  IMAD R136, R129, 0x1d1, RZ ;  /* 0x000001d181887824 */ /* 0x008fe400078e02ff */
[----:B-1----:R-:W-:Y:S01]  /*12e20*/  IMAD R145, R134, 0x3a4, RZ ;  /* 0x000003a486917824 */ /* 0x002fe200078e02ff */
[----:B------:R-:W-:Y:S01]  /*12e30*/  IADD3 R76, P5, R139, R14, RZ ;  /* 0x0000000e8b4c7210 */ /* 0x000fe20007fbe0ff */
[----:B------:R-:W1:Y:S01]  /*12e40*/  LDC R134, c[0x0][0x268] ;  /* 0x00009a00ff867b82 */ /* 0x000e620000000800 */
[----:B------:R-:W-:-:S07]  /*12e50*/  LEA.HI.X.SX32 R79, R136, R15, 0x1, P4 ;  /* 0x0000000f884f7211 */ /* 0x000fce00020f0eff */
[----:B------:R-:W2:Y:S08]  /*12e60*/  LDC R136, c[0x0][0x268] ;  /* 0x00009a00ff887b82 */ /* 0x000eb00000000800 */
[----:B------:R-:W3:Y:S01]  /*12e70*/  LDC R129, c[0x0][0x268] ;  /* 0x00009a00ff817b82 */ /* 0x000ee20000000800 */
[----:B-1----:R-:W-:-:S07]  /*12e80*/  IMAD R141, R134, 0x3a6, RZ ;  /* 0x000003a6868d7824 */ /* 0x002fce00078e02ff */
[----:B------:R-:W1:Y:S01]  /*12e90*/  LDC R134, c[0x0][0x268] ;  /* 0x00009a00ff867b82 */ /* 0x000e620000000800 */
[----:B--2---:R-:W-:-:S05]  /*12ea0*/  IMAD R136, R136, 0xe9, RZ ;  /* 0x000000e988887824 */ /* 0x004fca00078e02ff */
[----:B------:R-:W-:Y:S02]  /*12eb0*/  LEA.HI.X.SX32 R77, R136, R15, 0x1, P5 ;  /* 0x0000000f884d7211 */ /* 0x000fe400028f0eff */
[----:B------:R-:W2:Y:S01]  /*12ec0*/  LDC R136, c[0x0][0x268] ;  /* 0x00009a00ff887b82 */ /* 0x000ea20000000800 */
[----:B------:R-:W-:Y:S01]  /*12ed0*/  IADD3 R22, P6, R145, R14, RZ ;  /* 0x0000000e91167210 */ /* 0x000fe20007fde0ff */
[----:B0-----:R-:W-:-:S03]  /*12ee0*/  IMAD R131, R131, 0x1d4, RZ ;  /* 0x000001d483837824 */ /* 0x001fc600078e02ff */
[-C--:B------:R-:W-:Y:S01]  /*12ef0*/  LEA.HI.X.SX32 R23, R139, R15.reuse, 0x1, P6 ;  /* 0x0000000f8b177211 */ /* 0x080fe200030f0eff */
[----:B------:R-:W-:Y:S01]  /*12f00*/  STL.64 [R1+0xb18], R78 ;  /* 0x000b184e01007387 */ /* 0x000fe20000100a00 */
[-C--:B------:R-:W-:Y:S01]  /*12f10*/  IADD3 R86, P0, R141, R14.reuse, RZ ;  /* 0x0000000e8d567210 */ /* 0x080fe20007f1e0ff */
[----:B---3--:R-:W-:Y:S01]  /*12f20*/  IMAD R141, R129, 0x3aa, RZ ;  /* 0x000003aa818d7824 */ /* 0x008fe200078e02ff */
[C---:B------:R-:W-:Y:S01]  /*12f30*/  IADD3 R82, P2, R131.reuse, R14, RZ ;  /* 0x0000000e83527210 */ /* 0x040fe20007f5e0ff */
[----:B------:R-:W-:Y:S01]  /*12f40*/  STL.64 [R1+0x1258], R76 ;  /* 0x0012584c01007387 */ /* 0x000fe20000100a00 */
[----:B-1----:R-:W-:Y:S01]  /*12f50*/  IMAD R134, R134, 0xea, RZ ;  /* 0x000000ea86867824 */ /* 0x002fe200078e02ff */
[----:B------:R-:W0:Y:S02]  /*12f60*/  LDC R139, c[0x0][0x268] ;  /* 0x00009a00ff8b7b82 */ /* 0x000e240000000800 */
[----:B------:R1:W-:Y:S01]  /*12f70*/  STL.64 [R1+0xb10], R22 ;  /* 0x000b101601007387 */ /* 0x0003e20000100a00 */
[----:B------:R-:W-:Y:S01]  /*12f80*/  LEA.HI.X.SX32 R81, R131, R15, 0x1, P3 ;  /* 0x0000000f83517211 */ /* 0x000fe200018f0eff */
[----:B--2---:R-:W-:-:S04]  /*12f90*/  IMAD R136, R136, 0x3ac, RZ ;  /* 0x000003ac88887824 */ /* 0x004fc800078e02ff */
[----:B------:R-:W2:Y:S01]  /*12fa0*/  LDC R129, c[0x0][0x268] ;  /* 0x00009a00ff817b82 */ /* 0x000ea20000000800 */
[-C--:B------:R-:W-:Y:S02]  /*12fb0*/  IADD3 R84, P1, R134, R14.reuse, RZ ;  /* 0x0000000e86547210 */ /* 0x080fe40007f3e0ff */
[----:B-1----:R-:W-:Y:S02]  /*12fc0*/  IADD3 R22, P6, R136, R14, RZ ;  /* 0x0000000e88167210 */ /* 0x002fe40007fde0ff */
[----:B------:R-:W-:-:S03]  /*12fd0*/  LEA.HI.X.SX32 R83, R134, R15, 0x1, P2 ;  /* 0x0000000f86537211 */ /* 0x000fc600010f0eff */
[----:B------:R-:W1:Y:S08]  /*12fe0*/  LDC R136, c[0x0][0x268] ;  /* 0x00009a00ff887b82 */ /* 0x000e700000000800 */
[----:B------:R-:W3:Y:S08]  /*12ff0*/  LDC R134, c[0x0][0x268] ;  /* 0x00009a00ff867b82 */ /* 0x000ef00000000800 */
[----:B------:R-:W4:Y:S01]  /*13000*/  LDC R131, c[0x0][0x268] ;  /* 0x00009a00ff837b82 */ /* 0x000f220000000800 */
[----:B0-----:R-:W-:-:S02]  /*13010*/  IMAD R139, R139, 0x1d3, RZ ;  /* 0x000001d38b8b7824 */ /* 0x001fc400078e02ff */
[----:B--2---:R-:W-:Y:S01]  /*13020*/  IMAD R129, R129, 0x1d6, RZ ;  /* 0x000001d681817824 */ /* 0x004fe200078e02ff */
[-C--:B------:R-:W-:Y:S01]  /*13030*/  IADD3 R78, P4, R141, R14.reuse, RZ ;  /* 0x0000000e8d4e7210 */ /* 0x080fe20007f9e0ff */
[----:B-1----:R-:W-:Y:S01]  /*13040*/  IMAD R136, R136, 0x75, RZ ;  /* 0x0000007588887824 */ /* 0x002fe200078e02ff */
[-C--:B------:R-:W-:Y:S02]  /*13050*/  LEA.HI.X.SX32 R87, R139, R15.reuse, 0x1, P0 ;  /* 0x0000000f8b577211 */ /* 0x080fe400000f0eff */
[C---:B------:R-:W-:Y:S02]  /*13060*/  IADD3 R76, P5, R129.reuse, R14, RZ ;  /* 0x0000000e814c7210 */ /* 0x040fe40007fbe0ff */
[-C--:B------:R-:W-:Y:S01]  /*13070*/  LEA.HI.X.SX32 R85, R136, R15.reuse, 0x1, P1 ;  /* 0x0000000f88557211 */ /* 0x080fe200008f0eff */
[----:B---3--:R-:W-:Y:S01]  /*13080*/  IMAD R134, R134, 0x1d5, RZ ;  /* 0x000001d586867824 */ /* 0x008fe200078e02ff */
[----:B------:R-:W-:Y:S01]  /*13090*/  STL.64 [R1+0xb08], R86 ;  /* 0x000b085601007387 */ /* 0x000fe20000100a00 */
[----:B------:R-:W-:Y:S01]  /*130a0*/  LEA.HI.X.SX32 R23, R129, R15, 0x1, P6 ;  /* 0x0000000f81177211 */ /* 0x000fe200030f0eff */
[----:B----4-:R-:W-:-:S02]  /*130b0*/  IMAD R131, R131, 0xeb, RZ ;  /* 0x000000eb83837824 */ /* 0x010fc400078e02ff */
[-C--:B------:R-:W-:Y:S01]  /*130c0*/  LEA.HI.X.SX32 R79, R134, R15.reuse, 0x1, P4 ;  /* 0x0000000f864f7211 */ /* 0x080fe200020f0eff */
[----:B------:R-:W-:Y:S02]  /*130d0*/  STL.64 [R1+0x15f8], R84 ;  /* 0x0015f85401007387 */ /* 0x000fe40000100a00 */
[----:B------:R-:W-:Y:S02]  /*130e0*/  LEA.HI.X.SX32 R77, R131, R15, 0x1, P5 ;  /* 0x0000000f834d7211 */ /* 0x000fe400028f0eff */
[----:B------:R-:W-:Y:S04]  /*130f0*/  STL.64 [R1+0x1250], R82 ;  /* 0x0012505201007387 */ /* 0x000fe80000100a00 */
[----:B------:R-:W-:Y:S04]  /*13100*/  STL.64 [R1+0xb00], R80 ;  /* 0x000b005001007387 */ /* 0x000fe80000100a00 */
[----:B------:R-:W-:Y:S04]  /*13110*/  STL.64 [R1+0xaf8], R78 ;  /* 0x000af84e01007387 */ /* 0x000fe80000100a00 */
[----:B------:R0:W-:Y:S04]  /*13120*/  STL.64 [R1+0x1248], R76 ;  /* 0x0012484c01007387 */ /* 0x0001e80000100a00 */
[----:B------:R1:W-:Y:S01]  /*13130*/  STL.64 [R1+0xaf0], R22 ;  /* 0x000af01601007387 */ /* 0x0003e20000100a00 */
[----:B------:R-:W-:-:S02]  /*13140*/  UIADD3.64 UR4, UR10, 0x7fe, URZ ;  /* 0x000007fe0a047897 */ /* 0x000fc4000fffe03f */
[----:B------:R-:W-:Y:S02]  /*13150*/  UIADD3.64 UR4, UR10, 0xc00, URZ ;  /* 0x00000c000a047897 */ /* 0x000fe4000fffe03f */
[----:B------:R-:W-:Y:S02]  /*13160*/  UIADD3.64 UR4, UR10, 0xc04, URZ ;  /* 0x00000c040a047897 */ /* 0x000fe4000fffe03f */
[----:B------:R-:W-:Y:S02]  /*13170*/  UIADD3.64 UR4, UR10, 0x1400, URZ ;  /* 0x000014000a047897 */ /* 0x000fe4000fffe03f */
[----:B------:R-:W-:Y:S02]  /*13180*/  UIADD3.64 UR4, UR10, 0x1404, URZ ;  /* 0x000014040a047897 */ /* 0x000fe4000fffe03f */
[----:B------:R-:W-:Y:S02]  /*13190*/  UIADD3.64 UR4, UR10, 0x1c00, URZ ;  /* 0x00001c000a047897 */ /* 0x000fe4000fffe03f */
[----:B------:R-:W-:-:S02]  /*131a0*/  UIADD3.64 UR4, UR8, 0x80, URZ ;  /* 0x0000008008047897 */ /* 0x000fc4000fffe03f */
[----:B------:R-:W-:Y:S02]  /*131b0*/  UIADD3.64 UR12, UR10, 0xbfe, URZ ;  /* 0x00000bfe0a0c7897 */ /* 0x000fe4000fffe03f */
[----:B------:R-:W-:Y:S02]  /*131c0*/  UIADD3.64 UR4, UR8, 0x200, URZ ;  /* 0x0000020008047897 */ /* 0x000fe4000fffe03f */
[----:B------:R-:W-:Y:S02]  /*131d0*/  UIADD3.64 UR12, UR10, 0xc02, URZ ;  /* 0x00000c020a0c7897 */ /* 0x000fe4000fffe03f */
[----:B------:R-:W-:Y:S02]  /*131e0*/  UIADD3.64 UR4, UR8, 0x380, URZ ;  /* 0x0000038008047897 */ /* 0x000fe4000fffe03f */
[----:B------:R-:W-:Y:S02]  /*131f0*/  UIADD3.64 UR12, UR10, 0x13fe, URZ ;  /* 0x000013fe0a0c7897 */ /* 0x000fe4000fffe03f */
[----:B------:R-:W-:Y:S01]  /*13200*/  UIADD3.64 UR4, UR8, 0x580, URZ ;  /* 0x0000058008047897 */ /* 0x000fe2000fffe03f */
[----:B0-----:R-:W-:Y:S01]  /*13210*/  CS2R R76, SRZ ;  /* 0x00000000004c7805 */ /* 0x001fe2000001ff00 */
[----:B------:R-:W-:Y:S01]  /*13220*/  UIADD3.64 UR12, UR10, 0x1402, URZ ;  /* 0x000014020a0c7897 */ /* 0x000fe2000fffe03f */
[----:B------:R-:W-:Y:S01]  /*13230*/  CS2R R78, SRZ ;  /* 0x00000000004e7805 */ /* 0x000fe2000001ff00 */
[----:B------:R-:W-:Y:S01]  /*13240*/  UIADD3.64 UR4, UR8, 0x700, URZ ;  /* 0x0000070008047897 */ /* 0x000fe2000fffe03f */
[----:B------:R-:W-:-:S02]  /*13250*/  CS2R R80, SRZ ;  /* 0x0000000000507805 */ /* 0x000fc4000001ff00 */
[----:B------:R-:W-:Y:S02]  /*13260*/  CS2R R82, SRZ ;  /* 0x0000000000527805 */ /* 0x000fe4000001ff00 */
[----:B------:R-:W-:Y:S02]  /*13270*/  CS2R R84, SRZ ;  /* 0x0000000000547805 */ /* 0x000fe4000001ff00 */
[----:B------:R-:W-:Y:S02]  /*13280*/  CS2R R86, SRZ ;  /* 0x0000000000567805 */ /* 0x000fe4000001ff00 */
[----:B------:R-:W-:Y:S02]  /*13290*/  CS2R R88, SRZ ;  /* 0x0000000000587805 */ /* 0x000fe4000001ff00 */
[----:B------:R-:W-:Y:S02]  /*132a0*/  CS2R R90, SRZ ;  /* 0x00000000005a7805 */ /* 0x000fe4000001ff00 */
        /* <DEDUP_REMOVED lines=29> */
[----:B------:R-:W-:Y:S01]  /*13480*/  CS2R R150, SRZ ;  /* 0x0000000000967805 */ /* 0x000fe2000001ff00 */
[----:B------:R-:W-:Y:S02]  /*13490*/  UIADD3.64 UR12, UR10, 0x1c02, URZ ;  /* 0x00001c020a0c7897 */ /* 0x000fe4000fffe03f */
        /* <DEDUP_REMOVED lines=36> */
[----:B-1----:R-:W-:-:S12]  /*136e0*/  UIADD3.64 UR4, UR8, 0xf00, URZ ;  /* 0x00000f0008047897 */ /* 0x002fd8000fffe03f */
.L_x_1:
[----:B------:R-:W-:Y:S01]  /*136f0*/  STL [R1+0x1bd0], R0 ;  /* 0x001bd00001007387 */ /* 0x000fe20000100800 */
[----:B-----5:R-:W-:-:S03]  /*13700*/  IMAD.WIDE R154, R2, 0x2, R4 ;  /* 0x00000002029a7825 */ /* 0x020fc600078e0204 */
[----:B------:R-:W-:Y:S01]  /*13710*/  STL [R1+0x1bcc], R14 ;  /* 0x001bcc0e01007387 */ /* 0x000fe20000100800 */
[----:B------:R-:W-:-:S03]  /*13720*/  IMAD.WIDE R22, R2, 0x2, R8 ;  /* 0x0000000202167825 */ /* 0x000fc600078e0208 */
[----:B------:R-:W-:Y:S01]  /*13730*/  STL [R1+0x1bc8], R15 ;  /* 0x001bc80f01007387 */ /* 0x000fe20000100800 */
[----:B------:R-:W-:-:S03]  /*13740*/  IMAD.WIDE R12, R2, 0x2, R10 ;  /* 0x00000002020c7825 */ /* 0x000fc600078e020a */
[----:B------:R-:W-:Y:S01]  /*13750*/  STL [R1+0x1bc4], R151 ;  /* 0x001bc49701007387 */ /* 0x000fe20000100800 */
[----:B------:R-:W-:-:S03]  /*13760*/  IMAD.WIDE R152, R2, 0x2, R6 ;  /* 0x0000000202987825 */ /* 0x000fc600078e0206 */
[----:B------:R-:W-:Y:S04]  /*13770*/  STL [R1+0x1bc0], R150 ;  /* 0x001bc09601007387 */ /* 0x000fe80000100800 */
        /* <DEDUP_REMOVED lines=98> */
[----:B------:R0:W-:Y:S04]  /*13da0*/  STL [R1+0x1a34], R51 ;  /* 0x001a343301007387 */ /* 0x0001e80000100800 */
[----:B------:R1:W-:Y:S04]  /*13db0*/  STL [R1+0x1a30], R50 ;  /* 0x001a303201007387 */ /* 0x0003e80000100800 */
[----:B------:R2:W-:Y:S01]  /*13dc0*/  STL [R1+0x1a2c], R49 ;  /* 0x001a2c3101007387 */ /* 0x0005e20000100800 */
[C---:B------:R-:W-:Y:S01]  /*13dd0*/  SHF.L.U32 R160, R3.reuse, 0x1, RZ ;  /* 0x0000000103a07819 */ /* 0x040fe200000006ff */
[C---:B------:R-:W-:Y:S01]  /*13de0*/  IMAD R165, R3.reuse, 0x41, RZ ;  /* 0x0000004103a57824 */ /* 0x040fe200078e02ff */
[----:B0-----:R-:W-:Y:S01]  /*13df0*/  MOV R51, UR52 ;  /* 0x0000003400337c02 */ /* 0x001fe20008000f00 */
[----:B------:R-:W-:Y:S01]  /*13e00*/  STL [R1+0x1a28], R48 ;  /* 0x001a283001007387 */ /* 0x000fe20000100800 */
[----:B------:R-:W-:Y:S01]  /*13e10*/  IMAD R21, R3, 0x3, RZ ;  /* 0x0000000303157824 */ /* 0x000fe200078e02ff */
[----:B-1----:R-:W-:-:S02]  /*13e20*/  MOV R50, UR53 ;  /* 0x0000003500327c02 */ /* 0x002fc40008000f00 */
[----:B------:R-:W-:Y:S01]  /*13e30*/  STL [R1+0x1a24], R47 ;  /* 0x001a242f01007387 */ /* 0x000fe20000100800 */
[----:B--2---:R-:W-:-:S03]  /*13e40*/  MOV R49, UR54 ;  /* 0x0000003600317c02 */ /* 0x004fc60008000f00 */
[----:B------:R0:W-:Y:S04]  /*13e50*/  STL [R1+0x1a20], R46 ;  /* 0x001a202e01007387 */ /* 0x0001e80000100800 */
[----:B------:R-:W2:Y:S04]  /*13e60*/  LDG.E.U16 R166, desc[UR56][R154.64] ;  /* 0x000000389aa67981 */ /* 0x000ea8000c1e1500 */
[----:B------:R1:W3:Y:S04]  /*13e70*/  LDG.E.U16 R168, desc[UR56][R22.64] ;  /* 0x0000003816a87981 */ /* 0x0002e8000c1e1500 */
[----:B------:R4:W2:Y:S01]  /*13e80*/  LDG.E.U16 R169, desc[UR56][R12.64] ;  /* 0x000000380ca97981 */ /* 0x0008a2000c1e1500 */
[----:B------:R-:W-:Y:S01]  /*13e90*/  IMAD.WIDE R158, R165, 0x2, R10 ;  /* 0x00000002a59e7825 */ /* 0x000fe200078e020a */
[----:B0-----:R-:W-:-:S02]  /*13ea0*/  MOV R46, UR49 ;  /* 0x00000031002e7c02 */ /* 0x001fc40008000f00 */
[----:B------:R0:W-:Y:S01]  /*13eb0*/  STL [R1+0x1a1c], R45 ;  /* 0x001a1c2d01007387 */ /* 0x0001e20000100800 */
[----:B------:R-:W-:Y:S01]  /*13ec0*/  IMAD.WIDE R156, R160, 0x2, R4 ;  /* 0x00000002a09c7825 */ /* 0x000fe200078e0204 */
[----:B------:R-:W-:Y:S02]  /*13ed0*/  MOV R47, UR48 ;  /* 0x00000030002f7c02 */ /* 0x000fe40008000f00 */
[----:B------:R4:W-:Y:S01]  /*13ee0*/  STL [R1+0x1a18], R44 ;  /* 0x001a182c01007387 */ /* 0x0009e20000100800 */
[----:B------:R-:W-:-:S03]  /*13ef0*/  MOV R48, UR55 ;  /* 0x0000003700307c02 */ /* 0x000fc60008000f00 */
[----:B------:R4:W-:Y:S01]  /*13f00*/  STL [R1+0x1a14], R43 ;  /* 0x001a142b01007387 */ /* 0x0009e20000100800 */
[C---:B-1----:R-:W-:Y:S01]  /*13f10*/  IMAD.WIDE R22, R3.reuse, 0x2, R4 ;  /* 0x0000000203167825 */ /* 0x042fe200078e0204 */
[----:B0-----:R-:W-:Y:S02]  /*13f20*/  MOV R45, UR50 ;  /* 0x00000032002d7c02 */ /* 0x001fe40008000f00 */
[----:B------:R0:W-:Y:S01]  /*13f30*/  STL [R1+0x1a10], R42 ;  /* 0x001a102a01007387 */ /* 0x0001e20000100800 */
[C---:B----4-:R-:W-:Y:S01]  /*13f40*/  IMAD.WIDE R12, R3.reuse, 0x2, R6 ;  /* 0x00000002030c7825 */ /* 0x050fe200078e0206 */
[----:B------:R-:W-:Y:S02]  /*13f50*/  MOV R44, UR51 ;  /* 0x00000033002c7c02 */ /* 0x000fe40008000f00 */
[----:B------:R1:W-:Y:S01]  /*13f60*/  STL [R1+0x1a0c], R41 ;  /* 0x001a0c2901007387 */ /* 0x0003e20000100800 */
[----:B------:R-:W-:Y:S01]  /*13f70*/  IMAD.WIDE R154, R3, 0x2, R8 ;  /* 0x00000002039a7825 */ /* 0x000fe200078e0208 */
[----:B------:R-:W-:-:S02]  /*13f80*/  MOV R43, UR44 ;  /* 0x0000002c002b7c02 */ /* 0x000fc40008000f00 */
[----:B------:R4:W-:Y:S01]  /*13f90*/  STL [R1+0x1a08], R40 ;  /* 0x001a082801007387 */ /* 0x0009e20000100800 */
[C---:B------:R-:W-:Y:S01]  /*13fa0*/  IMAD.WIDE R22, R2.reuse, 0x2, R22 ;  /* 0x0000000202167825 */ /* 0x040fe200078e0216 */
[----:B0-----:R-:W-:Y:S02]  /*13fb0*/  MOV R42, UR45 ;  /* 0x0000002d002a7c02 */ /* 0x001fe40008000f00 */
[----:B------:R-:W-:Y:S01]  /*13fc0*/  STL [R1+0x1a04], R39 ;  /* 0x001a042701007387 */ /* 0x000fe20000100800 */
[C---:B------:R-:W-:Y:S01]  /*13fd0*/  IMAD.WIDE R12, R2.reuse, 0x2, R12 ;  /* 0x00000002020c7825 */ /* 0x040fe200078e020c */
[----:B-1----:R-:W-:Y:S02]  /*13fe0*/  MOV R41, UR46 ;  /* 0x0000002e00297c02 */ /* 0x002fe40008000f00 */
[----:B------:R-:W-:Y:S01]  /*13ff0*/  STL [R1+0x1a00], R38 ;  /* 0x001a002601007387 */ /* 0x000fe20000100800 */
[----:B------:R-:W-:Y:S01]  /*14000*/  IMAD.WIDE R154, R2, 0x2, R154 ;  /* 0x00000002029a7825 */ /* 0x000fe200078e029a */
[----:B----4-:R-:W-:-:S02]  /*14010*/  MOV R40, UR47 ;  /* 0x0000002f00287c02 */ /* 0x010fc40008000f00 */
        /* <DEDUP_REMOVED lines=8> */
[----:B------:R0:W4:Y:S04]  /*140a0*/  LDG.E.U16 R167, desc[UR56][R152.64] ;  /* 0x0000003898a77981 */ /* 0x000128000c1e1500 */
[----:B------:R-:W-:Y:S04]  /*140b0*/  STL [R1+0x19dc], R29 ;  /* 0x0019dc1d01007387 */ /* 0x000fe80000100800 */
[----:B------:R1:W-:Y:S01]  /*140c0*/  STL [R1+0x19d8], R28 ;  /* 0x0019d81c01007387 */ /* 0x0003e20000100800 */
[----:B0-----:R-:W-:-:S03]  /*140d0*/  IMAD.WIDE R152, R3, 0x2, R10 ;  /* 0x0000000203987825 */ /* 0x001fc600078e020a */
[----:B------:R-:W-:Y:S04]  /*140e0*/  STL [R1+0x19d4], R27 ;  /* 0x0019d41b01007387 */ /* 0x000fe80000100800 */
[----:B------:R-:W-:Y:S01]  /*140f0*/  STL [R1+0x19d0], R26 ;  /* 0x0019d01a01007387 */ /* 0x000fe20000100800 */
[----:B------:R-:W-:-:S03]  /*14100*/  IMAD.WIDE R152, R2, 0x2, R152 ;  /* 0x0000000202987825 */ /* 0x000fc600078e0298 */
[----:B------:R0:W-:Y:S04]  /*14110*/  STL [R1+0x19cc], R25 ;  /* 0x0019cc1901007387 */ /* 0x0001e80000100800 */
[----:B------:R0:W-:Y:S04]  /*14120*/  STL [R1+0x19c8], R24 ;  /* 0x0019c81801007387 */ /* 0x0001e80000100800 */
[----:B-1----:R1:W3:Y:S04]  /*14130*/  LDG.E.U16 R28, desc[UR56][R22.64] ;  /* 0x00000038161c7981 */ /* 0x0022e8000c1e1500 */
[----:B0-----:R0:W2:Y:S04]  /*14140*/  LDG.E.U16 R25, desc[UR56][R12.64] ;  /* 0x000000380c197981 */ /* 0x0010a8000c1e1500 */
[----:B------:R0:W4:Y:S01]  /*14150*/  LDG.E.U16 R24, desc[UR56][R154.64] ;  /* 0x000000389a187981 */ /* 0x000122000c1e1500 */
[----:B-1----:R-:W-:-:S03]  /*14160*/  IMAD.WIDE R22, R2, 0x2, R156 ;  /* 0x0000000202167825 */ /* 0x002fc600078e029c */
[----:B------:R1:W-:Y:S01]  /*14170*/  STL [R1+0x19c4], R19 ;  /* 0x0019c41301007387 */ /* 0x0003e20000100800 */
[----:B0-----:R-:W-:-:S03]  /*14180*/  IMAD.WIDE R12, R2, 0x2, R158 ;  /* 0x00000002020c7825 */ /* 0x001fc600078e029e */
[----:B------:R0:W-:Y:S01]  /*14190*/  STL [R1+0x19c0], R18 ;  /* 0x0019c01201007387 */ /* 0x0001e20000100800 */
[----:B------:R-:W-:-:S03]  /*141a0*/  IMAD.WIDE R154, R160, 0x2, R6 ;  /* 0x00000002a09a7825 */ /* 0x000fc600078e0206 */
[----:B------:R0:W-:Y:S04]  /*141b0*/  STL [R1+0x19bc], R17 ;  /* 0x0019bc1101007387 */ /* 0x0001e80000100800 */
[----:B-1----:R1:W4:Y:S01]  /*141c0*/  LDG.E.U16 R19, desc[UR56][R152.64] ;  /* 0x0000003898137981 */ /* 0x002322000c1e1500 */
[----:B------:R-:W-:-:S03]  /*141d0*/  IMAD.WIDE R158, R21, 0x2, R4 ;  /* 0x00000002159e7825 */ /* 0x000fc600078e0204 */
[----:B0-----:R0:W4:Y:S01]  /*141e0*/  LDG.E.U16 R18, desc[UR56][R12.64] ;  /* 0x000000380c127981 */ /* 0x001122000c1e1500 */
[----:B------:R-:W-:-:S03]  /*141f0*/  IMAD.WIDE R162, R21, 0x2, R6 ;  /* 0x0000000215a27825 */ /* 0x000fc600078e0206 */
[----:B------:R0:W4:Y:S01]  /*14200*/  LDG.E.U16 R17, desc[UR56][R22.64] ;  /* 0x0000003816117981 */ /* 0x000122000c1e1500 */
[----:B-1----:R-:W-:-:S03]  /*14210*/  IMAD.WIDE R152, R160, 0x2, R8 ;  /* 0x00000002a0987825 */ /* 0x002fc600078e0208 */
[----:B------:R1:W-:Y:S01]  /*14220*/  STL [R1+0x19b8], R16 ;  /* 0x0019b81001007387 */ /* 0x0003e20000100800 */
[----:B0-----:R-:W-:-:S03]  /*14230*/  IMAD.WIDE R12, R160, 0x2, R10 ;  /* 0x00000002a00c7825 */ /* 0x001fc600078e020a */
[----:B------:R-:W-:Y:S01]  /*14240*/  STL [R1+0x1bd4], R40 ;  /* 0x001bd42801007387 */ /* 0x000fe20000100800 */
[----:B------:R-:W-:-:S03]  /*14250*/  IMAD.WIDE R22, R2, 0x2, R154 ;  /* 0x0000000202167825 */ /* 0x000fc600078e029a */
[----:B------:R-:W-:Y:S01]  /*14260*/  STL [R1+0x1bd8], R41 ;  /* 0x001bd82901007387 */ /* 0x000fe20000100800 */
[----:B------:R-:W-:-:S03]  /*14270*/  IMAD.WIDE R160, R21, 0x2, R8 ;  /* 0x0000000215a07825 */ /* 0x000fc600078e0208 */
[----:B-1----:R0:W4:Y:S01]  /*14280*/  LDG.E.U16 R16, desc[UR56][R22.64] ;  /* 0x0000003816107981 */ /* 0x002122000c1e1500 */
[----:B------:R-:W-:-:S03]  /*14290*/  IMAD.WIDE R156, R2, 0x2, R152 ;  /* 0x00000002029c7825 */ /* 0x000fc600078e0298 */
[----:B------:R-:W-:Y:S01]  /*142a0*/  STL [R1+0x1bdc], R42 ;  /* 0x001bdc2a01007387 */ /* 0x000fe20000100800 */
[----:B------:R-:W-:-:S03]  /*142b0*/  IMAD.WIDE R154, R2, 0x2, R12 ;  /* 0x00000002029a7825 */ /* 0x000fc600078e020c */
[----:B------:R-:W4:Y:S01]  /*142c0*/  LDG.E.U16 R27, desc[UR56][R156.64] ;  /* 0x000000389c1b7981 */ /* 0x000f22000c1e1500 */
[----:B------:R-:W-:-:S03]  /*142d0*/  IMAD.WIDE R152, R2, 0x2, R158 ;  /* 0x0000000202987825 */ /* 0x000fc600078e029e */
[----:B------:R-:W4:Y:S01]  /*142e0*/  LDG.E.U16 R26, desc[UR56][R154.64] ;  /* 0x000000389a1a7981 */ /* 0x000f22000c1e1500 */
[----:B0-----:R-:W-:-:S03]  /*142f0*/  IMAD.WIDE R22, R2, 0x2, R162 ;  /* 0x0000000202167825 */ /* 0x001fc600078e02a2 */
[----:B------:R0:W4:Y:S01]  /*14300*/  LDG.E.U16 R15, desc[UR56][R152.64] ;  /* 0x00000038980f7981 */ /* 0x000122000c1e1500 */
[----:B------:R-:W-:-:S03]  /*14310*/  IMAD.WIDE R12, R2, 0x2, R160 ;  /* 0x00000002020c7825 */ /* 0x000fc600078e02a0 */
[----:B------:R1:W4:Y:S04]  /*14320*/  LDG.E.U16 R14, desc[UR56][R22.64] ;  /* 0x00000038160e7981 */ /* 0x000328000c1e1500 */
[----:B------:R1:W4:Y:S01]  /*14330*/  LDG.E.U16 R0, desc[UR56][R12.64] ;  /* 0x000000380c007981 */ /* 0x000322000c1e1500 */
[----:B------:R-:W-:Y:S01]  /*14340*/  SHF.L.U32 R158, R3, 0x2, RZ ;  /* 0x00000002039e7819 */ /* 0x000fe200000006ff */
[----:B0-----:R-:W-:Y:S02]  /*14350*/  IMAD.WIDE R152, R21, 0x2, R10 ;  /* 0x0000000215987825 */ /* 0x001fe400078e020a */
[----:B------:R-:W-:Y:S02]  /*14360*/  STL [R1+0x1be0], R43 ;  /* 0x001be02b01007387 */ /* 0x000fe40000100800 */
[----:B-1----:R-:W-:-:S02]  /*14370*/  IMAD.WIDE R22, R158, 0x2, R4 ;  /* 0x000000029e167825 */ /* 0x002fc400078e0204 */
[----:B------:R-:W-:Y:S02]  /*14380*/  STL [R1+0x1be4], R44 ;  /* 0x001be42c01007387 */ /* 0x000fe40000100800 */
[C---:B------:R-:W-:Y:S02]  /*14390*/  IMAD.WIDE R12, R158.reuse, 0x2, R6 ;  /* 0x000000029e0c7825 */ /* 0x040fe400078e0206 */
[----:B------:R-:W-:Y:S02]  /*143a0*/  STL [R1+0x1be8], R45 ;  /* 0x001be82d01007387 */ /* 0x000fe40000100800 */
[C---:B------:R-:W-:Y:S02]  /*143b0*/  IMAD.WIDE R154, R158.reuse, 0x2, R8 ;  /* 0x000000029e9a7825 */ /* 0x040fe400078e0208 */
[----:B------:R-:W-:Y:S02]  /*143c0*/  STL [R1+0x1bec], R46 ;  /* 0x001bec2e01007387 */ /* 0x000fe40000100800 */
[----:B------:R-:W-:-:S02]  /*143d0*/  IMAD.WIDE R158, R158, 0x2, R10 ;  /* 0x000000029e9e7825 */ /* 0x000fc400078e020a */
[----:B------:R-:W-:Y:S02]  /*143e0*/  STL [R1+0x1bf0], R47 ;  /* 0x001bf02f01007387 */ /* 0x000fe40000100800 */
[----:B------:R-:W-:Y:S02]  /*143f0*/  IMAD R164, R3, 0x5, RZ ;  /* 0x0000000503a47824 */ /* 0x000fe400078e02ff */
[----:B------:R-:W-:Y:S01]  /*14400*/  STL [R1+0x1bf4], R48 ;  /* 0x001bf43001007387 */ /* 0x000fe20000100800 */
[----:B------:R-:W-:-:S03]  /*14410*/  IMAD.WIDE R160, R2, 0x2, R152 ;  /* 0x0000000202a07825 */ /* 0x000fc600078e0298 */
[----:B------:R-:W-:Y:S01]  /*14420*/  STL [R1+0x1bf8], R49 ;  /* 0x001bf83101007387 */ /* 0x000fe20000100800 */
[----:B------:R-:W-:-:S03]  /*14430*/  IMAD.WIDE R156, R2, 0x2, R22 ;  /* 0x00000002029c7825 */ /* 0x000fc600078e0216 */
[----:B------:R-:W-:Y:S01]  /*14440*/  STL [R1+0x1bfc], R50 ;  /* 0x001bfc3201007387 */ /* 0x000fe20000100800 */
[----:B------:R-:W-:-:S03]  /*14450*/  IMAD.WIDE R162, R164, 0x2, R4 ;  /* 0x00000002a4a27825 */ /* 0x000fc600078e0204 */
[----:B------:R-:W-:Y:S01]  /*14460*/  STL [R1+0x1c00], R51 ;  /* 0x001c003301007387 */ /* 0x000fe20000100800 */
[----:B------:R-:W-:-:S04]  /*14470*/  IMAD.WIDE R152, R2, 0x2, R12 ;  /* 0x0000000202987825 */ /* 0x000fc800078e020c */
[----:B------:R-:W-:-:S04]  /*14480*/  IMAD.WIDE R22, R2, 0x2, R154 ;  /* 0x0000000202167825 */ /* 0x000fc800078e029a */
[----:B------:R-:W-:-:S04]  /*14490*/  IMAD.WIDE R12, R2, 0x2, R158 ;  /* 0x00000002020c7825 */ /* 0x000fc800078e029e */
[----:B------:R-:W-:-:S04]  /*144a0*/  IMAD.WIDE R154, R164, 0x2, R10 ;  /* 0x00000002a49a7825 */ /* 0x000fc800078e020a */
[----:B------:R-:W-:-:S04]  /*144b0*/  IMAD R21, R3, 0x6, RZ ;  /* 0x0000000603157824 */ /* 0x000fc800078e02ff */
[----:B------:R-:W-:Y:S01]  /*144c0*/  IMAD.WIDE R158, R21, 0x2, R4 ;  /* 0x00000002159e7825 */ /* 0x000fe200078e0204 */
[----:B---3--:R-:W-:Y:S04]  /*144d0*/  STL [R1+0x868], R28 ;  /* 0x0008681c01007387 */ /* 0x008fe80000100800 */
[----:B--2---:R0:W-:Y:S04]  /*144e0*/  STL [R1+0x864], R25 ;  /* 0x0008641901007387 */ /* 0x0041e80000100800 */
[----:B----4-:R1:W-:Y:S04]  /*144f0*/  STL [R1+0x860], R24 ;  /* 0x0008601801007387 */ /* 0x0103e80000100800 */
[----:B0-----:R-:W2:Y:S04]  /*14500*/  LDG.E.U16 R25, desc[UR56][R160.64] ;  /* 0x00000038a0197981 */ /* 0x001ea8000c1e1500 */
[----:B-1----:R-:W3:Y:S04]  /*14510*/  LDG.E.U16 R24, desc[UR56][R156.64] ;  /* 0x000000389c187981 */ /* 0x002ee8000c1e1500 */
[----:B------:R0:W-:Y:S04]  /*14520*/  STL [R1+0x85c], R19 ;  /* 0x00085c1301007387 */ /* 0x0001e80000100800 */
[----:B------:R1:W-:Y:S04]  /*14530*/  STL [R1+0x854], R18 ;  /* 0x0008541201007387 */ /* 0x0003e80000100800 */
[----:B------:R4:W-:Y:S04]  /*14540*/  STL [R1+0x858], R17 ;  /* 0x0008581101007387 */ /* 0x0009e80000100800 */
[----:B0-----:R0:W3:Y:S04]  /*14550*/  LDG.E.U16 R19, desc[UR56][R152.64] ;  /* 0x0000003898137981 */ /* 0x0010e8000c1e1500 */
[----:B-1----:R1:W3:Y:S04]  /*14560*/  LDG.E.U16 R18, desc[UR56][R22.64] ;  /* 0x0000003816127981 */ /* 0x0022e8000c1e1500 */
[----:B----4-:R4:W3:Y:S01]  /*14570*/  LDG.E.U16 R17, desc[UR56][R12.64] ;  /* 0x000000380c117981 */ /* 0x0108e2000c1e1500 */
[----:B0-----:R-:W-:-:S04]  /*14580*/  IMAD.WIDE R152, R2, 0x2, R162 ;  /* 0x0000000202987825 */ /* 0x001fc800078e02a2 */
[C---:B-1----:R-:W-:Y:S01]  /*14590*/  IMAD.WIDE R22, R164.reuse, 0x2, R6 ;  /* 0x00000002a4167825 */ /* 0x042fe200078e0206 */
[----:B------:R0:W-:Y:S03]  /*145a0*/  STL [R1+0x850], R16 ;  /* 0x0008501001007387 */ /* 0x0001e60000100800 */
[----:B----4-:R-:W-:Y:S01]  /*145b0*/  IMAD.WIDE R12, R164, 0x2, R8 ;  /* 0x00000002a40c7825 */ /* 0x010fe200078e0208 */
[----:B------:R-:W-:Y:S04]  /*145c0*/  STL [R1+0x84c], R27 ;  /* 0x00084c1b01007387 */ /* 0x000fe80000100800 */
[----:B0-----:R0:W4:Y:S01]  /*145d0*/  LDG.E.U16 R16, desc[UR56][R152.64] ;  /* 0x0000003898107981 */ /* 0x001122000c1e1500 */
[----:B------:R-:W-:-:S03]  /*145e0*/  IMAD.WIDE R156, R21, 0x2, R6 ;  /* 0x00000002159c7825 */ /* 0x000fc600078e0206 */
[----:B------:R-:W-:Y:S01]  /*145f0*/  STL [R1+0x848], R26 ;  /* 0x0008481a01007387 */ /* 0x000fe20000100800 */
[----:B0-----:R-:W-:-:S04]  /*14600*/  IMAD.WIDE R152, R2, 0x2, R22 ;  /* 0x0000000202987825 */ /* 0x001fc800078e0216 */
[C---:B------:R-:W-:Y:S01]  /*14610*/  IMAD.WIDE R22, R2.reuse, 0x2, R12 ;  /* 0x0000000202167825 */ /* 0x040fe200078e020c */
[----:B------:R0:W-:Y:S03]  /*14620*/  STL [R1+0x844], R15 ;  /* 0x0008440f01007387 */ /* 0x0001e60000100800 */
[C---:B------:R-:W-:Y:S01]  /*14630*/  IMAD.WIDE R12, R2.reuse, 0x2, R154 ;  /* 0x00000002020c7825 */ /* 0x040fe200078e029a */
[----:B------:R1:W-:Y:S03]  /*14640*/  STL [R1+0x840], R14 ;  /* 0x0008400e01007387 */ /* 0x0003e60000100800 */
[----:B------:R-:W-:Y:S01]  /*14650*/  IMAD.WIDE R154, R21, 0x2, R8 ;  /* 0x00000002159a7825 */ /* 0x000fe200078e0208 */
[----:B------:R1:W-:Y:S04]  /*14660*/  STL [R1+0x83c], R0 ;  /* 0x00083c0001007387 */ /* 0x0003e80000100800 */
[----:B0-----:R0:W4:Y:S04]  /*14670*/  LDG.E.U16 R15, desc[UR56][R152.64] ;  /* 0x00000038980f7981 */ /* 0x001128000c1e1500 */
[----:B-1----:R1:W4:Y:S04]  /*14680*/  LDG.E.U16 R14, desc[UR56][R22.64] ;  /* 0x00000038160e7981 */ /* 0x002328000c1e1500 */
[----:B------:R1:W4:Y:S01]  /*14690*/  LDG.E.U16 R0, desc[UR56][R12.64] ;  /* 0x000000380c007981 */ /* 0x000322000c1e1500 */
[----:B0-----:R-:W-:-:S04]  /*146a0*/  IMAD.WIDE R152, R2, 0x2, R158 ;  /* 0x0000000202987825 */ /* 0x001fc800078e029e */
[C---:B-1----:R-:W-:Y:S01]  /*146b0*/  IMAD.WIDE R22, R2.reuse, 0x2, R156 ;  /* 0x0000000202167825 */ /* 0x042fe200078e029c */
[----:B------:R0:W2:Y:S03]  /*146c0*/  LDG.E.U16 R134, desc[UR56][R152.64] ;  /* 0x0000003898867981 */ /* 0x0000a6000c1e1500 */
[----:B------:R-:W-:Y:S01]  /*146d0*/  IMAD.WIDE R12, R2, 0x2, R154 ;  /* 0x00000002020c7825 */ /* 0x000fe200078e029a */
[----:B------:R1:W3:Y:S03]  /*146e0*/  LDG.E.U16 R133, desc[UR56][R22.64] ;  /* 0x0000003816857981 */ /* 0x0002e6000c1e1500 */
[----:B------:R-:W-:Y:S01]  /*146f0*/  IMAD R158, R3, 0x7, RZ ;  /* 0x00000007039e7824 */ /* 0x000fe200078e02ff */
[----:B------:R1:W4:Y:S01]  /*14700*/  LDG.E.U16 R132, desc[UR56][R12.64] ;  /* 0x000000380c847981 */ /* 0x000322000c1e1500 */
[----:B------:R-:W-:-:S04]  /*14710*/  IMAD.WIDE R154, R21, 0x2, R10 ;  /* 0x00000002159a7825 */ /* 0x000fc800078e020a */
[----:B0-----:R-:W-:-:S04]  /*14720*/  IMAD.WIDE R152, R158, 0x2, R4 ;  /* 0x000000029e987825 */ /* 0x001fc800078e0204 */
[----:B-1----:R-:W-:-:S04]  /*14730*/  IMAD.WIDE R22, R158, 0x2, R6 ;  /* 0x000000029e167825 */ /* 0x002fc800078e0206 */
[----:B------:R-:W-:-:S04]  /*14740*/  IMAD.WIDE R154, R2, 0x2, R154 ;  /* 0x00000002029a7825 */ /* 0x000fc800078e029a */
[----:B------:R-:W-:Y:S01]  /*14750*/  IMAD.WIDE R12, R158, 0x2, R8 ;  /* 0x000000029e0c7825 */ /* 0x000fe200078e0208 */
[----:B------:R0:W4:Y:S03]  /*14760*/  LDG.E.U16 R131, desc[UR56][R154.64] ;  /* 0x000000389a837981 */ /* 0x000126000c1e1500 */
[----:B------:R-:W-:-:S04]  /*14770*/  IMAD.WIDE R156, R2, 0x2, R152 ;  /* 0x00000002029c7825 */ /* 0x000fc800078e0298 */
[C---:B------:R-:W-:Y:S01]  /*14780*/  IMAD.WIDE R152, R2.reuse, 0x2, R12 ;  /* 0x0000000202987825 */ /* 0x040fe200078e020c */
[----:B------:R-:W4:Y:S03]  /*14790*/  LDG.E.U16 R82, desc[UR56][R156.64] ;  /* 0x000000389c527981 */ /* 0x000f26000c1e1500 */
[----:B0-----:R-:W-:Y:S01]  /*147a0*/  IMAD.WIDE R154, R2, 0x2, R22 ;  /* 0x00000002029a7825 */ /* 0x001fe200078e0216 */
[----:B------:R0:W4:Y:S04]  /*147b0*/  LDG.E.U16 R80, desc[UR56][R152.64] ;  /* 0x0000003898507981 */ /* 0x000128000c1e1500 */
[----:B------:R-:W4:Y:S01]  /*147c0*/  LDG.E.U16 R81, desc[UR56][R154.64] ;  /* 0x000000389a517981 */ /* 0x000f22000c1e1500 */
[----:B------:R-:W-:Y:S01]  /*147d0*/  SHF.L.U32 R162, R3, 0x3, RZ ;  /* 0x0000000303a27819 */ /* 0x000fe200000006ff */
[----:B------:R-:W-:-:S04]  /*147e0*/  IMAD.WIDE R158, R158, 0x2, R10 ;  /* 0x000000029e9e7825 */ /* 0x000fc800078e020a */
[----:B------:R-:W-:-:S04]  /*147f0*/  IMAD.WIDE R160, R162, 0x2, R4 ;  /* 0x00000002a2a07825 */ /* 0x000fc800078e0204 */
[----:B------:R-:W-:-:S04]  /*14800*/  IMAD.WIDE R22, R2, 0x2, R158 ;  /* 0x0000000202167825 */ /* 0x000fc800078e029e */
[----:B------:R-:W-:Y:S01]  /*14810*/  IMAD.WIDE R12, R2, 0x2, R160 ;  /* 0x00000002020c7825 */ /* 0x000fe200078e02a0 */
[----:B------:R1:W4:Y:S03]  /*14820*/  LDG.E.U16 R79, desc[UR56][R22.64] ;  /* 0x00000038164f7981 */ /* 0x000326000c1e1500 */
[----:B0-----:R-:W-:-:S04]  /*14830*/  IMAD.WIDE R152, R162, 0x2, R6 ;  /* 0x00000002a2987825 */ /* 0x001fc800078e0206 */
[----:B------:R-:W-:Y:S02]  /*14840*/  IMAD R21, R3, 0x9, RZ ;  /* 0x0000000903157824 */ /* 0x000fe400078e02ff */
[----:B-1----:R-:W-:-:S04]  /*14850*/  IMAD.WIDE R22, R162, 0x2, R8 ;  /* 0x00000002a2167825 */ /* 0x002fc800078e0208 */
[----:B------:R-:W-:-:S04]  /*14860*/  IMAD.WIDE R152, R2, 0x2, R152 ;  /* 0x0000000202987825 */ /* 0x000fc800078e0298 */
[----:B------:R-:W-:-:S04]  /*14870*/  IMAD.WIDE R158, R21, 0x2, R4 ;  /* 0x00000002159e7825 */ /* 0x000fc800078e0204 */
[----:B------:R-:W-:-:S04]  /*14880*/  IMAD.WIDE R160, R21, 0x2, R6 ;  /* 0x0000000215a07825 */ /* 0x000fc800078e0206 */
[----:B------:R-:W-:-:S04]  /*14890*/  IMAD.WIDE R156, R2, 0x2, R22 ;  /* 0x00000002029c7825 */ /* 0x000fc800078e0216 */
[----:B------:R-:W-:Y:S01]  /*148a0*/  IMAD.WIDE R22, R2, 0x2, R160 ;  /* 0x0000000202167825 */ /* 0x000fe200078e02a0 */
[----:B------:R-:W4:Y:S04]  /*148b0*/  LDG.E.U16 R28, desc[UR56][R156.64] ;  /* 0x000000389c1c7981 */ /* 0x000f28000c1e1500 */
[----:B--2---:R-:W-:Y:S04]  /*148c0*/  STL [R1+0x1c04], R134 ;  /* 0x001c048601007387 */ /* 0x004fe80000100800 */
[----:B---3--:R-:W-:Y:S04]  /*148d0*/  STL [R1+0x1c08], R133 ;  /* 0x001c088501007387 */ /* 0x008fe80000100800 */
[----:B----4-:R-:W-:Y:S04]  /*148e0*/  STL [R1+0x1c0c], R132 ;  /* 0x001c0c8401007387 */ /* 0x010fe80000100800 */
[----:B------:R-:W-:Y:S04]  /*148f0*/  STL [R1+0x838], R25 ;  /* 0x0008381901007387 */ /* 0x000fe80000100800 */
[----:B------:R-:W-:Y:S04]  /*14900*/  STL [R1+0x834], R24 ;  /* 0x0008341801007387 */ /* 0x000fe80000100800 */
[----:B------:R-:W-:Y:S04]  /*14910*/  STL [R1+0x830], R19 ;  /* 0x0008301301007387 */ /* 0x000fe80000100800 */
[----:B------:R-:W-:Y:S04]  /*14920*/  STL [R1+0x82c], R18 ;  /* 0x00082c1201007387 */ /* 0x000fe80000100800 */
[----:B------:R0:W-:Y:S04]  /*14930*/  STL [R1+0x828], R17 ;  /* 0x0008281101007387 */ /* 0x0001e80000100800 */
[----:B------:R-:W-:Y:S04]  /*14940*/  STL [R1+0x1c10], R131 ;  /* 0x001c108301007387 */ /* 0x000fe80000100800 */
[----:B------:R-:W-:Y:S04]  /*14950*/  STL [R1+0x824], R16 ;  /* 0x0008241001007387 */ /* 0x000fe80000100800 */
[----:B0-----:R0:W2:Y:S04]  /*14960*/  LDG.E.U16 R17, desc[UR56][R12.64] ;  /* 0x000000380c117981 */ /* 0x0010a8000c1e1500 */
[----:B------:R-:W-:Y:S04]  /*14970*/  STL [R1+0x1c14], R82 ;  /* 0x001c145201007387 */ /* 0x000fe80000100800 */
[----:B------:R-:W-:Y:S01]  /*14980*/  STL [R1+0x820], R15 ;  /* 0x0008200f01007387 */ /* 0x000fe20000100800 */
[----:B0-----:R-:W-:-:S03]  /*14990*/  IMAD.WIDE R12, R162, 0x2, R10 ;  /* 0x00000002a20c7825 */ /* 0x001fc600078e020a */
[----:B------:R-:W-:Y:S01]  /*149a0*/  STL [R1+0x1c18], R81 ;  /* 0x001c185101007387 */ /* 0x000fe20000100800 */
[----:B------:R-:W-:-:S03]  /*149b0*/  IMAD.WIDE R162, R21, 0x2, R8 ;  /* 0x0000000215a27825 */ /* 0x000fc600078e0208 */
[----:B------:R-:W-:Y:S01]  /*149c0*/  STL [R1+0x81c], R14 ;  /* 0x00081c0e01007387 */ /* 0x000fe20000100800 */
[----:B------:R-:W-:-:S03]  /*149d0*/  IMAD.WIDE R154, R2, 0x2, R12 ;  /* 0x00000002029a7825 */ /* 0x000fc600078e020c */
[----:B------:R-:W-:Y:S04]  /*149e0*/  STL [R1+0x1c1c], R80 ;  /* 0x001c1c5001007387 */ /* 0x000fe80000100800 */
[----:B------:R0:W-:Y:S01]  /*149f0*/  STL [R1+0x818], R0 ;  /* 0x0008180001007387 */ /* 0x0001e20000100800 */
[----:B------:R-:W-:-:S03]  /*14a00*/  IMAD.WIDE R12, R2, 0x2, R162 ;  /* 0x00000002020c7825 */ /* 0x000fc600078e02a2 */
[----:B------:R-:W3:Y:S04]  /*14a10*/  LDG.E.U16 R27, desc[UR56][R154.64] ;  /* 0x000000389a1b7981 */ /* 0x000ee8000c1e1500 */
[----:B------:R-:W4:Y:S04]  /*14a20*/  LDG.E.U16 R25, desc[UR56][R22.64] ;  /* 0x0000003816197981 */ /* 0x000f28000c1e1500 */
[----:B0-----:R0:W2:Y:S04]  /*14a30*/  LDG.E.U16 R0, desc[UR56][R152.64] ;  /* 0x0000003898007981 */ /* 0x0010a8000c1e1500 */
[----:B------:R-:W2:Y:S01]  /*14a40*/  LDG.E.U16 R24, desc[UR56][R12.64] ;  /* 0x000000380c187981 */ /* 0x000ea2000c1e1500 */
[----:B0-----:R-:W-:-:S04]  /*14a50*/  IMAD.WIDE R152, R2, 0x2, R158 ;  /* 0x0000000202987825 */ /* 0x001fc800078e029e */
[----:B------:R-:W-:Y:S01]  /*14a60*/  IMAD R158, R3, 0xa, RZ ;  /* 0x0000000a039e7824 */ /* 0x000fe200078e02ff */
[----:B------:R0:W4:Y:S03]  /*14a70*/  LDG.E.U16 R26, desc[UR56][R152.64] ;  /* 0x00000038981a7981 */ /* 0x000126000c1e1500 */
[----:B------:R-:W-:-:S04]  /*14a80*/  IMAD.WIDE R22, R158, 0x2, R4 ;  /* 0x000000029e167825 */ /* 0x000fc800078e0204 */
[----:B0-----:R-:W-:-:S04]  /*14a90*/  IMAD.WIDE R152, R21, 0x2, R10 ;  /* 0x0000000215987825 */ /* 0x001fc800078e020a */
[----:B------:R-:W-:-:S04]  /*14aa0*/  IMAD.WIDE R12, R158, 0x2, R6 ;  /* 0x000000029e0c7825 */ /* 0x000fc800078e0206 */
[----:B------:R-:W-:-:S04]  /*14ab0*/  IMAD.WIDE R154, R158, 0x2, R8 ;  /* 0x000000029e9a7825 */ /* 0x000fc800078e0208 */
[----:B------:R-:W-:-:S04]  /*14ac0*/  IMAD.WIDE R158, R158, 0x2, R10 ;  /* 0x000000029e9e7825 */ /* 0x000fc800078e020a */
[----:B------:R-:W-:-:S04]  /*14ad0*/  IMAD.WIDE R152, R2, 0x2, R152 ;  /* 0x0000000202987825 */ /* 0x000fc800078e0298 */
[C---:B------:R-:W-:Y:S01]  /*14ae0*/  IMAD.WIDE R156, R2.reuse, 0x2, R22 ;  /* 0x00000002029c7825 */ /* 0x040fe200078e0216 */
[----:B------:R0:W2:Y:S03]  /*14af0*/  LDG.E.U16 R30, desc[UR56][R152.64] ;  /* 0x00000038981e7981 */ /* 0x0000a6000c1e1500 */
[----:B------:R-:W-:Y:S01]  /*14b00*/  IMAD R162, R3, 0xb, RZ ;  /* 0x0000000b03a27824 */ /* 0x000fe200078e02ff */
[----:B------:R-:W2:Y:S01]  /*14b10*/  LDG.E.U16 R19, desc[UR56][R156.64] ;  /* 0x000000389c137981 */ /* 0x000ea2000c1e1500 */
[----:B------:R-:W-:-:S04]  /*14b20*/  IMAD.WIDE R22, R2, 0x2, R12 ;  /* 0x0000000202167825 */ /* 0x000fc800078e020c */
[C---:B------:R-:W-:Y:S01]  /*14b30*/  IMAD.WIDE R12, R2.reuse, 0x2, R154 ;  /* 0x00000002020c7825 */ /* 0x040fe200078e029a */
[----:B------:R-:W2:Y:S03]  /*14b40*/  LDG.E.U16 R18, desc[UR56][R22.64] ;  /* 0x0000003816127981 */ /* 0x000ea6000c1e1500 */
[----:B0-----:R-:W-:Y:S01]  /*14b50*/  IMAD.WIDE R152, R2, 0x2, R158 ;  /* 0x0000000202987825 */ /* 0x001fe200078e029e */
[----:B------:R0:W2:Y:S03]  /*14b60*/  LDG.E.U16 R16, desc[UR56][R12.64] ;  /* 0x000000380c107981 */ /* 0x0000a6000c1e1500 */
[----:B------:R-:W-:Y:S01]  /*14b70*/  IMAD.WIDE R160, R162, 0x2, R4 ;  /* 0x00000002a2a07825 */ /* 0x000fe200078e0204 */
[----:B------:R1:W2:Y:S03]  /*14b80*/  LDG.E.U16 R15, desc[UR56][R152.64] ;  /* 0x00000038980f7981 */ /* 0x0002a6000c1e1500 */
[----:B0-----:R-:W-:-:S05]  /*14b90*/  IMAD.WIDE R12, R2, 0x2, R160 ;  /* 0x00000002020c7825 */ /* 0x001fca00078e02a0 */
[----:B------:R0:W2:Y:S01]  /*14ba0*/  LDG.E.U16 R14, desc[UR56][R12.64] ;  /* 0x000000380c0e7981 */ /* 0x0000a2000c1e1500 */
[----:B-1----:R-:W-:-:S04]  /*14bb0*/  IMAD.WIDE R152, R162, 0x2, R6 ;  /* 0x00000002a2987825 */ /* 0x002fc800078e0206 */
[----:B------:R-:W-:-:S04]  /*14bc0*/  IMAD.WIDE R22, R162, 0x2, R8 ;  /* 0x00000002a2167825 */ /* 0x000fc800078e0208 */
[----:B------:R-:W-:Y:S02]  /*14bd0*/  IMAD R21, R3, 0xc, RZ ;  /* 0x0000000c03157824 */ /* 0x000fe400078e02ff */
[----:B0-----:R-:W-:-:S04]  /*14be0*/  IMAD.WIDE R12, R162, 0x2, R10 ;  /* 0x00000002a20c7825 */ /* 0x001fc800078e020a */
[----:B------:R-:W-:-:S04]  /*14bf0*/  IMAD.WIDE R158, R21, 0x2, R4 ;  /* 0x00000002159e7825 */ /* 0x000fc800078e0204 */
[----:B------:R-:W-:Y:S01]  /*14c00*/  IMAD.WIDE R152, R2, 0x2, R152 ;  /* 0x0000000202987825 */ /* 0x000fe200078e0298 */
[----:B------:R-:W-:Y:S03]  /*14c10*/  STL [R1+0x1c20], R79 ;  /* 0x001c204f01007387 */ /* 0x000fe60000100800 */
[----:B------:R-:W-:-:S04]  /*14c20*/  IMAD.WIDE R156, R21, 0x2, R6 ;  /* 0x00000002159c7825 */ /* 0x000fc800078e0206 */
[C---:B------:R-:W-:Y:S01]  /*14c30*/  IMAD.WIDE R22, R2.reuse, 0x2, R22 ;  /* 0x0000000202167825 */ /* 0x040fe200078e0216 */
[----:B------:R0:W-:Y:S03]  /*14c40*/  STL [R1+0x7ec], R28 ;  /* 0x0007ec1c01007387 */ /* 0x0001e60000100800 */
[----:B------:R-:W-:Y:S01]  /*14c50*/  IMAD.WIDE R154, R21, 0x2, R8 ;  /* 0x00000002159a7825 */ /* 0x000fe200078e0208 */
[----:B------:R1:W2:Y:S03]  /*14c60*/  LDG.E.U16 R29, desc[UR56][R152.64] ;  /* 0x00000038981d7981 */ /* 0x0002a6000c1e1500 */
[C---:B------:R-:W-:Y:S01]  /*14c70*/  IMAD.WIDE R12, R2.reuse, 0x2, R12 ;  /* 0x00000002020c7825 */ /* 0x040fe200078e020c */
[----:B0-----:R0:W2:Y:S03]  /*14c80*/  LDG.E.U16 R28, desc[UR56][R22.64] ;  /* 0x00000038161c7981 */ /* 0x0010a6000c1e1500 */
[----:B-1----:R-:W-:-:S04]  /*14c90*/  IMAD.WIDE R152, R2, 0x2, R158 ;  /* 0x0000000202987825 */ /* 0x002fc800078e029e */
[----:B0-----:R-:W-:-:S04]  /*14ca0*/  IMAD.WIDE R22, R2, 0x2, R156 ;  /* 0x0000000202167825 */ /* 0x001fc800078e029c */
[C---:B------:R-:W-:Y:S01]  /*14cb0*/  IMAD R160, R3.reuse, 0xe, RZ ;  /* 0x0000000e03a07824 */ /* 0x040fe200078e02ff */
[----:B---3--:R0:W-:Y:S04]  /*14cc0*/  STL [R1+0x7e8], R27 ;  /* 0x0007e81b01007387 */ /* 0x0081e80000100800 */
[----:B0-----:R0:W3:Y:S02]  /*14cd0*/  LDG.E.U16 R27, desc[UR56][R12.64] ;  /* 0x000000380c1b7981 */ /* 0x0010e4000c1e1500 */
[----:B0-----:R-:W-:Y:S02]  /*14ce0*/  IMAD.WIDE R12, R2, 0x2, R154 ;  /* 0x00000002020c7825 */ /* 0x001fe400078e029a */
[----:B----4-:R0:W-:Y:S02]  /*14cf0*/  STL [R1+0x7e4], R26 ;  /* 0x0007e41a01007387 */ /* 0x0101e40000100800 */
[----:B------:R-:W-:-:S02]  /*14d00*/  IMAD R154, R3, 0xd, RZ ;  /* 0x0000000d039a7824 */ /* 0x000fc400078e02ff */
[----:B------:R1:W-:Y:S02]  /*14d10*/  STL [R1+0x7e0], R25 ;  /* 0x0007e01901007387 */ /* 0x0003e40000100800 */
[----:B------:R-:W-:Y:S02]  /*14d20*/  IMAD.WIDE R156, R154, 0x2, R8 ;  /* 0x000000029a9c7825 */ /* 0x000fe400078e0208 */
[----:B--2---:R2:W-:Y:S04]  /*14d30*/  STL [R1+0x7dc], R24 ;  /* 0x0007dc1801007387 */ /* 0x0045e80000100800 */
[----:B0-----:R0:W4:Y:S04]  /*14d40*/  LDG.E.U16 R26, desc[UR56][R152.64] ;  /* 0x00000038981a7981 */ /* 0x001128000c1e1500 */
[----:B-1----:R1:W4:Y:S04]  /*14d50*/  LDG.E.U16 R25, desc[UR56][R22.64] ;  /* 0x0000003816197981 */ /* 0x002328000c1e1500 */
[----:B--2---:R2:W4:Y:S01]  /*14d60*/  LDG.E.U16 R24, desc[UR56][R12.64] ;  /* 0x000000380c187981 */ /* 0x004522000c1e1500 */
[----:B0-----:R-:W-:-:S04]  /*14d70*/  IMAD.WIDE R152, R21, 0x2, R10 ;  /* 0x0000000215987825 */ /* 0x001fc800078e020a */
[----:B-1----:R-:W-:-:S04]  /*14d80*/  IMAD.WIDE R22, R154, 0x2, R4 ;  /* 0x000000029a167825 */ /* 0x002fc800078e0204 */
[----:B--2---:R-:W-:-:S04]  /*14d90*/  IMAD.WIDE R12, R154, 0x2, R6 ;  /* 0x000000029a0c7825 */ /* 0x004fc800078e0206 */
[C---:B------:R-:W-:Y:S01]  /*14da0*/  IMAD.WIDE R158, R2.reuse, 0x2, R152 ;  /* 0x00000002029e7825 */ /* 0x040fe200078e0298 */
[----:B------:R-:W-:Y:S03]  /*14db0*/  STL [R1+0x7d8], R30 ;  /* 0x0007d81e01007387 */ /* 0x000fe60000100800 */
[C---:B------:R-:W-:Y:S01]  /*14dc0*/  IMAD.WIDE R152, R2.reuse, 0x2, R22 ;  /* 0x0000000202987825 */ /* 0x040fe200078e0216 */
[----:B------:R-:W-:Y:S03]  /*14dd0*/  STL [R1+0x7d4], R19 ;  /* 0x0007d41301007387 */ /* 0x000fe60000100800 */
[C---:B------:R-:W-:Y:S01]  /*14de0*/  IMAD.WIDE R22, R2.reuse, 0x2, R12 ;  /* 0x0000000202167825 */ /* 0x040fe200078e020c */
[----:B------:R0:W-:Y:S03]  /*14df0*/  STL [R1+0x7d0], R18 ;  /* 0x0007d01201007387 */ /* 0x0001e60000100800 */
[----:B------:R-:W-:Y:S01]  /*14e00*/  IMAD.WIDE R12, R2, 0x2, R156 ;  /* 0x00000002020c7825 */ /* 0x000fe200078e029c */
[----:B------:R1:W-:Y:S03]  /*14e10*/  STL [R1+0x7cc], R16 ;  /* 0x0007cc1001007387 */ /* 0x0003e60000100800 */
[----:B------:R-:W-:Y:S01]  /*14e20*/  IMAD.WIDE R156, R160, 0x2, R4 ;  /* 0x00000002a09c7825 */ /* 0x000fe200078e0204 */
[----:B------:R2:W-:Y:S03]  /*14e30*/  STL [R1+0x7c8], R15 ;  /* 0x0007c80f01007387 */ /* 0x0005e60000100800 */
[----:B------:R-:W-:Y:S01]  /*14e40*/  IMAD.WIDE R154, R154, 0x2, R10 ;  /* 0x000000029a9a7825 */ /* 0x000fe200078e020a */
[----:B0-----:R0:W4:Y:S04]  /*14e50*/  LDG.E.U16 R18, desc[UR56][R152.64] ;  /* 0x0000003898127981 */ /* 0x001128000c1e1500 */
[----:B-1----:R1:W4:Y:S04]  /*14e60*/  LDG.E.U16 R16, desc[UR56][R22.64] ;  /* 0x0000003816107981 */ /* 0x002328000c1e1500 */
[----:B--2---:R2:W4:Y:S01]  /*14e70*/  LDG.E.U16 R15, desc[UR56][R12.64] ;  /* 0x000000380c0f7981 */ /* 0x004522000c1e1500 */
[----:B0-----:R-:W-:-:S03]  /*14e80*/  IMAD.WIDE R152, R2, 0x2, R154 ;  /* 0x0000000202987825 */ /* 0x001fc600078e029a */
[----:B------:R-:W4:Y:S01]  /*14e90*/  LDG.E.U16 R19, desc[UR56][R158.64] ;  /* 0x000000389e137981 */ /* 0x000f22000c1e1500 */
[----:B-1----:R-:W-:-:S04]  /*14ea0*/  IMAD.WIDE R22, R2, 0x2, R156 ;  /* 0x0000000202167825 */ /* 0x002fc800078e029c */
[C---:B--2---:R-:W-:Y:S01]  /*14eb0*/  IMAD.WIDE R12, R160.reuse, 0x2, R6 ;  /* 0x00000002a00c7825 */ /* 0x044fe200078e0206 */
[----:B------:R0:W2:Y:S03]  /*14ec0*/  LDG.E.U16 R130, desc[UR56][R22.64] ;  /* 0x0000003816827981 */ /* 0x0000a6000c1e1500 */
[----:B------:R-:W-:-:S04]  /*14ed0*/  IMAD.WIDE R156, R160, 0x2, R8 ;  /* 0x00000002a09c7825 */ /* 0x000fc800078e0208 */
[----:B------:R-:W-:Y:S01]  /*14ee0*/  IMAD.WIDE R154, R160, 0x2, R10 ;  /* 0x00000002a09a7825 */ /* 0x000fe200078e020a */
[----:B------:R1:W-:Y:S03]  /*14ef0*/  STL [R1+0x7c4], R14 ;  /* 0x0007c40e01007387 */ /* 0x0003e60000100800 */
[----:B------:R-:W-:Y:S02]  /*14f00*/  IMAD R21, R3, 0xf, RZ ;  /* 0x0000000f03157824 */ /* 0x000fe400078e02ff */
[----:B0-----:R-:W-:-:S04]  /*14f10*/  IMAD.WIDE R22, R2, 0x2, R12 ;  /* 0x0000000202167825 */ /* 0x001fc800078e020c */
[C---:B------:R-:W-:Y:S01]  /*14f20*/  IMAD.WIDE R12, R2.reuse, 0x2, R156 ;  /* 0x00000002020c7825 */ /* 0x040fe200078e029c */
[----:B-1----:R0:W4:Y:S03]  /*14f30*/  LDG.E.U16 R14, desc[UR56][R152.64] ;  /* 0x00000038980e7981 */ /* 0x002126000c1e1500 */
[----:B------:R-:W-:Y:S01]  /*14f40*/  IMAD.WIDE R154, R2, 0x2, R154 ;  /* 0x00000002029a7825 */ /* 0x000fe200078e029a */
[----:B------:R1:W4:Y:S04]  /*14f50*/  LDG.E.U16 R129, desc[UR56][R22.64] ;  /* 0x0000003816817981 */ /* 0x000328000c1e1500 */
[----:B------:R1:W4:Y:S01]  /*14f60*/  LDG.E.U16 R128, desc[UR56][R12.64] ;  /* 0x000000380c807981 */ /* 0x000322000c1e1500 */
[----:B0-----:R-:W-:-:S03]  /*14f70*/  IMAD.WIDE R152, R21, 0x2, R4 ;  /* 0x0000000215987825 */ /* 0x001fc600078e0204 */
[----:B------:R0:W4:Y:S01]  /*14f80*/  LDG.E.U16 R127, desc[UR56][R154.64] ;  /* 0x000000389a7f7981 */ /* 0x000122000c1e1500 */
[----:B------:R-:W-:-:S04]  /*14f90*/  IMAD.WIDE R158, R21, 0x2, R6 ;  /* 0x00000002159e7825 */ /* 0x000fc800078e0206 */
[----:B------:R-:W-:-:S04]  /*14fa0*/  IMAD.WIDE R152, R2, 0x2, R152 ;  /* 0x0000000202987825 */ /* 0x000fc800078e0298 */
[----:B------:R-:W-:Y:S01]  /*14fb0*/  IMAD.WIDE R156, R21, 0x2, R8 ;  /* 0x00000002159c7825 */ /* 0x000fe200078e0208 */
[----:B------:R0:W4:Y:S03]  /*14fc0*/  LDG.E.U16 R78, desc[UR56][R152.64] ;  /* 0x00000038984e7981 */ /* 0x000126000c1e1500 */
[----:B-1----:R-:W-:-:S04]  /*14fd0*/  IMAD.WIDE R22, R2, 0x2, R158 ;  /* 0x0000000202167825 */ /* 0x002fc800078e029e */
[----:B------:R-:W-:Y:S01]  /*14fe0*/  IMAD.WIDE R12, R2, 0x2, R156 ;  /* 0x00000002020c7825 */ /* 0x000fe200078e029c */
[----:B------:R-:W4:Y:S04]  /*14ff0*/  LDG.E.U16 R77, desc[UR56][R22.64] ;  /* 0x00000038164d7981 */ /* 0x000f28000c1e1500 */
[----:B------:R1:W4:Y:S01]  /*15000*/  LDG.E.U16 R76, desc[UR56][R12.64] ;  /* 0x000000380c4c7981 */ /* 0x000322000c1e1500 */
[----:B------:R-:W-:Y:S01]  /*15010*/  SHF.L.U32 R158, R3, 0x4, RZ ;  /* 0x00000004039e7819 */ /* 0x000fe200000006ff */
[----:B0-----:R-:W-:-:S04]  /*15020*/  IMAD.WIDE R154, R21, 0x2, R10 ;  /* 0x00000002159a7825 */ /* 0x001fc800078e020a */
[----:B------:R-:W-:-:S04]  /*15030*/  IMAD.WIDE R152, R158, 0x2, R4 ;  /* 0x000000029e987825 */ /* 0x000fc800078e0204 */
[C---:B-1----:R-:W-:Y:S01]  /*15040*/  IMAD.WIDE R12, R158.reuse, 0x2, R8 ;  /* 0x000000029e0c7825 */ /* 0x042fe200078e0208 */
[----:B------:R-:W-:Y:S03]  /*15050*/  STL [R1+0x7c0], R29 ;  /* 0x0007c01d01007387 */ /* 0x000fe60000100800 */
[----:B------:R-:W-:Y:S02]  /*15060*/  IMAD R162, R3, 0x11, RZ ;  /* 0x0000001103a27824 */ /* 0x000fe400078e02ff */
[----:B------:R-:W-:Y:S01]  /*15070*/  IMAD.WIDE R22, R158, 0x2, R6 ;  /* 0x000000029e167825 */ /* 0x000fe200078e0206 */
[----:B------:R-:W-:Y:S03]  /*15080*/  STL [R1+0x7bc], R28 ;  /* 0x0007bc1c01007387 */ /* 0x000fe60000100800 */
[----:B------:R-:W-:-:S04]  /*15090*/  IMAD.WIDE R154, R2, 0x2, R154 ;  /* 0x00000002029a7825 */ /* 0x000fc800078e029a */
[----:B------:R-:W-:Y:S01]  /*150a0*/  IMAD.WIDE R158, R158, 0x2, R10 ;  /* 0x000000029e9e7825 */ /* 0x000fe200078e020a */
[----:B------:R0:W4:Y:S03]  /*150b0*/  LDG.E.U16 R75, desc[UR56][R154.64] ;  /* 0x000000389a4b7981 */ /* 0x000126000c1e1500 */
[----:B------:R-:W-:-:S04]  /*150c0*/  IMAD.WIDE R156, R2, 0x2, R152 ;  /* 0x00000002029c7825 */ /* 0x000fc800078e0298 */
[----:B------:R-:W-:-:S04]  /*150d0*/  IMAD.WIDE R160, R162, 0x2, R4 ;  /* 0x00000002a2a07825 */ /* 0x000fc800078e0204 */
[----:B------:R-:W-:-:S04]  /*150e0*/  IMAD.WIDE R152, R2, 0x2, R12 ;  /* 0x0000000202987825 */ /* 0x000fc800078e020c */
[----:B0-----:R-:W-:-:S04]  /*150f0*/  IMAD.WIDE R154, R2, 0x2, R22 ;  /* 0x00000002029a7825 */ /* 0x001fc800078e0216 */
[----:B------:R-:W-:-:S04]  /*15100*/  IMAD.WIDE R22, R2, 0x2, R158 ;  /* 0x0000000202167825 */ /* 0x000fc800078e029e */
[----:B------:R-:W-:-:S04]  /*15110*/  IMAD.WIDE R12, R2, 0x2, R160 ;  /* 0x00000002020c7825 */ /* 0x000fc800078e02a0 */
[----:B------:R-:W-:-:S04]  /*15120*/  IMAD R21, R3, 0x12, RZ ;  /* 0x0000001203157824 */ /* 0x000fc800078e02ff */
[----:B------:R-:W-:-:S04]  /*15130*/  IMAD.WIDE R158, R21, 0x2, R4 ;  /* 0x00000002159e7825 */ /* 0x000fc800078e0204 */
[--C-:B------:R-:W-:Y:S01]  /*15140*/  IMAD.WIDE R160, R21, 0x2, R6.reuse ;  /* 0x0000000215a07825 */ /* 0x100fe200078e0206 */
[----:B--2---:R-:W-:Y:S04]  /*15150*/  STL [R1+0x1c24], R130 ;  /* 0x001c248201007387 */ /* 0x004fe80000100800 */
[----:B---3--:R0:W-:Y:S04]  /*15160*/  STL [R1+0x7b8], R27 ;  /* 0x0007b81b01007387 */ /* 0x0081e80000100800 */
[----:B----4-:R-:W-:Y:S04]  /*15170*/  STL [R1+0x7b4], R26 ;  /* 0x0007b41a01007387 */ /* 0x010fe80000100800 */
[----:B------:R1:W-:Y:S04]  /*15180*/  STL [R1+0x7b0], R25 ;  /* 0x0007b01901007387 */ /* 0x0003e80000100800 */
[----:B------:R2:W-:Y:S04]  /*15190*/  STL [R1+0x7ac], R24 ;  /* 0x0007ac1801007387 */ /* 0x0005e80000100800 */
[----:B0-----:R-:W3:Y:S04]  /*151a0*/  LDG.E.U16 R27, desc[UR56][R156.64] ;  /* 0x000000389c1b7981 */ /* 0x001ee8000c1e1500 */
[----:B-1----:R0:W4:Y:S04]  /*151b0*/  LDG.E.U16 R25, desc[UR56][R152.64] ;  /* 0x0000003898197981 */ /* 0x002128000c1e1500 */
[----:B------:R-:W-:Y:S04]  /*151c0*/  STL [R1+0x1c28], R129 ;  /* 0x001c288101007387 */ /* 0x000fe80000100800 */
[----:B------:R-:W-:Y:S01]  /*151d0*/  STL [R1+0x1c2c], R128 ;  /* 0x001c2c8001007387 */ /* 0x000fe20000100800 */
[----:B0-----:R-:W-:-:S03]  /*151e0*/  IMAD.WIDE R152, R162, 0x2, R6 ;  /* 0x00000002a2987825 */ /* 0x001fc600078e0206 */
[----:B------:R-:W-:Y:S04]  /*151f0*/  STL [R1+0x1c30], R127 ;  /* 0x001c307f01007387 */ /* 0x000fe80000100800 */
[----:B------:R-:W4:Y:S01]  /*15200*/  LDG.E.U16 R26, desc[UR56][R154.64] ;  /* 0x000000389a1a7981 */ /* 0x000f22000c1e1500 */
[----:B------:R-:W-:-:S03]  /*15210*/  IMAD.WIDE R152, R2, 0x2, R152 ;  /* 0x0000000202987825 */ /* 0x000fc600078e0298 */
[----:B------:R0:W-:Y:S04]  /*15220*/  STL [R1+0x7a8], R19 ;  /* 0x0007a81301007387 */ /* 0x0001e80000100800 */
[----:B--2---:R1:W2:Y:S04]  /*15230*/  LDG.E.U16 R24, desc[UR56][R22.64] ;  /* 0x0000003816187981 */ /* 0x0042a8000c1e1500 */
[----:B0-----:R0:W2:Y:S01]  /*15240*/  LDG.E.U16 R19, desc[UR56][R12.64] ;  /* 0x000000380c137981 */ /* 0x0010a2000c1e1500 */
[----:B-1----:R-:W-:-:S03]  /*15250*/  IMAD.WIDE R22, R162, 0x2, R8 ;  /* 0x00000002a2167825 */ /* 0x002fc600078e0208 */
[----:B------:R-:W-:Y:S01]  /*15260*/  STL [R1+0x1c34], R78 ;  /* 0x001c344e01007387 */ /* 0x000fe20000100800 */
[----:B0-----:R-:W-:-:S03]  /*15270*/  IMAD.WIDE R12, R162, 0x2, R10 ;  /* 0x00000002a20c7825 */ /* 0x001fc600078e020a */
[----:B------:R0:W-:Y:S01]  /*15280*/  STL [R1+0x7a4], R18 ;  /* 0x0007a41201007387 */ /* 0x0001e20000100800 */
[----:B------:R-:W-:-:S04]  /*15290*/  IMAD.WIDE R162, R21, 0x2, R8 ;  /* 0x0000000215a27825 */ /* 0x000fc800078e0208 */
[C---:B------:R-:W-:Y:S01]  /*152a0*/  IMAD.WIDE R156, R2.reuse, 0x2, R22 ;  /* 0x00000002029c7825 */ /* 0x040fe200078e0216 */
[----:B0-----:R0:W2:Y:S03]  /*152b0*/  LDG.E.U16 R18, desc[UR56][R152.64] ;  /* 0x0000003898127981 */ /* 0x0010a6000c1e1500 */
[C---:B------:R-:W-:Y:S01]  /*152c0*/  IMAD.WIDE R154, R2.reuse, 0x2, R12 ;  /* 0x00000002029a7825 */ /* 0x040fe200078e020c */
[----:B------:R1:W-:Y:S03]  /*152d0*/  STL [R1+0x7a0], R16 ;  /* 0x0007a01001007387 */ /* 0x0003e60000100800 */
[C---:B------:R-:W-:Y:S01]  /*152e0*/  IMAD.WIDE R22, R2.reuse, 0x2, R160 ;  /* 0x0000000202167825 */ /* 0x040fe200078e02a0 */
[----:B------:R-:W2:Y:S03]  /*152f0*/  LDG.E.U16 R29, desc[UR56][R156.64] ;  /* 0x000000389c1d7981 */ /* 0x000ea6000c1e1500 */
[C---:B0-----:R-:W-:Y:S01]  /*15300*/  IMAD.WIDE R152, R2.reuse, 0x2, R158 ;  /* 0x0000000202987825 */ /* 0x041fe200078e029e */
[----:B------:R-:W-:Y:S03]  /*15310*/  STL [R1+0x1c38], R77 ;  /* 0x001c384d01007387 */ /* 0x000fe60000100800 */
[----:B------:R-:W-:Y:S01]  /*15320*/  IMAD.WIDE R12, R2, 0x2, R162 ;  /* 0x00000002020c7825 */ /* 0x000fe200078e02a2 */
[----:B------:R0:W-:Y:S04]  /*15330*/  STL [R1+0x79c], R15 ;  /* 0x00079c0f01007387 */ /* 0x0001e80000100800 */
[----:B------:R-:W2:Y:S04]  /*15340*/  LDG.E.U16 R28, desc[UR56][R154.64] ;  /* 0x000000389a1c7981 */ /* 0x000ea8000c1e1500 */
[----:B------:R-:W-:Y:S04]  /*15350*/  STL [R1+0x1c3c], R76 ;  /* 0x001c3c4c01007387 */ /* 0x000fe80000100800 */
[----:B-1----:R1:W2:Y:S04]  /*15360*/  LDG.E.U16 R16, desc[UR56][R152.64] ;  /* 0x0000003898107981 */ /* 0x0022a8000c1e1500 */
[----:B------:R1:W-:Y:S04]  /*15370*/  STL [R1+0x798], R14 ;  /* 0x0007980e01007387 */ /* 0x0003e80000100800 */
[----:B0-----:R0:W2:Y:S04]  /*15380*/  LDG.E.U16 R15, desc[UR56][R22.64] ;  /* 0x00000038160f7981 */ /* 0x0010a8000c1e1500 */
[----:B-1----:R1:W2:Y:S01]  /*15390*/  LDG.E.U16 R14, desc[UR56][R12.64] ;  /* 0x000000380c0e7981 */ /* 0x0022a2000c1e1500 */
[----:B------:R-:W-:-:S02]  /*153a0*/  IMAD R158, R3, 0x13, RZ ;  /* 0x00000013039e7824 */ /* 0x000fc400078e02ff */
[----:B------:R-:W-:-:S04]  /*153b0*/  IMAD.WIDE R152, R21, 0x2, R10 ;  /* 0x0000000215987825 */ /* 0x000fc800078e020a */
[----:B0-----:R-:W-:-:S04]  /*153c0*/  IMAD.WIDE R22, R158, 0x2, R4 ;  /* 0x000000029e167825 */ /* 0x001fc800078e0204 */
[----:B-1----:R-:W-:-:S04]  /*153d0*/  IMAD.WIDE R12, R158, 0x2, R6 ;  /* 0x000000029e0c7825 */ /* 0x002fc800078e0206 */
[----:B------:R-:W-:-:S04]  /*153e0*/  IMAD.WIDE R154, R158, 0x2, R8 ;  /* 0x000000029e9a7825 */ /* 0x000fc800078e0208 */
[----:B------:R-:W-:-:S04]  /*153f0*/  IMAD.WIDE R158, R158, 0x2, R10 ;  /* 0x000000029e9e7825 */ /* 0x000fc800078e020a */
[----:B------:R-:W-:Y:S01]  /*15400*/  IMAD R164, R3, 0x14, RZ ;  /* 0x0000001403a47824 */ /* 0x000fe200078e02ff */
[----:B------:R-:W-:Y:S01]  /*15410*/  STL [R1+0x1c40], R75 ;  /* 0x001c404b01007387 */ /* 0x000fe20000100800 */
[----:B------:R-:W-:-:S04]  /*15420*/  IMAD.WIDE R160, R2, 0x2, R152 ;  /* 0x0000000202a07825 */ /* 0x000fc800078e0298 */
[----:B------:R-:W-:-:S04]  /*15430*/  IMAD.WIDE R156, R2, 0x2, R22 ;  /* 0x00000002029c7825 */ /* 0x000fc800078e0216 */
[----:B------:R-:W-:-:S04]  /*15440*/  IMAD.WIDE R162, R164, 0x2, R4 ;  /* 0x00000002a4a27825 */ /* 0x000fc800078e0204 */
[----:B------:R-:W-:-:S04]  /*15450*/  IMAD.WIDE R152, R2, 0x2, R12 ;  /* 0x0000000202987825 */ /* 0x000fc800078e020c */
[----:B------:R-:W-:-:S04]  /*15460*/  IMAD.WIDE R22, R2, 0x2, R154 ;  /* 0x0000000202167825 */ /* 0x000fc800078e029a */
[----:B------:R-:W-:-:S04]  /*15470*/  IMAD.WIDE R12, R2, 0x2, R158 ;  /* 0x00000002020c7825 */ /* 0x000fc800078e029e */
[----:B------:R-:W-:-:S04]  /*15480*/  IMAD.WIDE R154, R164, 0x2, R10 ;  /* 0x00000002a49a7825 */ /* 0x000fc800078e020a */
[----:B------:R-:W-:-:S04]  /*15490*/  IMAD R21, R3, 0x15, RZ ;  /* 0x0000001503157824 */ /* 0x000fc800078e02ff */
[----:B------:R-:W-:Y:S01]  /*154a0*/  IMAD.WIDE R158, R21, 0x2, R4 ;  /* 0x00000002159e7825 */ /* 0x000fe200078e0204 */
[----:B---3--:R0:W-:Y:S04]  /*154b0*/  STL [R1+0x774], R27 ;  /* 0x0007741b01007387 */ /* 0x0081e80000100800 */
[----:B0-----:R-:W3:Y:S04]  /*154c0*/  LDG.E.U16 R27, desc[UR56][R160.64] ;  /* 0x00000038a01b7981 */ /* 0x001ee8000c1e1500 */
[----:B----4-:R0:W-:Y:S04]  /*154d0*/  STL [R1+0x770], R26 ;  /* 0x0007701a01007387 */ /* 0x0101e80000100800 */
[----:B------:R1:W-:Y:S04]  /*154e0*/  STL [R1+0x76c], R25 ;  /* 0x00076c1901007387 */ /* 0x0003e80000100800 */
[----:B--2---:R2:W-:Y:S04]  /*154f0*/  STL [R1+0x768], R24 ;  /* 0x0007681801007387 */ /* 0x0045e80000100800 */
[----:B0-----:R-:W4:Y:S04]  /*15500*/  LDG.E.U16 R26, desc[UR56][R156.64] ;  /* 0x000000389c1a7981 */ /* 0x001f28000c1e1500 */
[----:B------:R0:W-:Y:S04]  /*15510*/  STL [R1+0x764], R19 ;  /* 0x0007641301007387 */ /* 0x0001e80000100800 */
[----:B-1----:R1:W4:Y:S04]  /*15520*/  LDG.E.U16 R25, desc[UR56][R152.64] ;  /* 0x0000003898197981 */ /* 0x002328000c1e1500 */
[----:B--2---:R2:W4:Y:S04]  /*15530*/  LDG.E.U16 R24, desc[UR56][R22.64] ;  /* 0x0000003816187981 */ /* 0x004528000c1e1500 */
[----:B0-----:R0:W4:Y:S01]  /*15540*/  LDG.E.U16 R19, desc[UR56][R12.64] ;  /* 0x000000380c137981 */ /* 0x001122000c1e1500 */
[----:B-1----:R-:W-:-:S04]  /*15550*/  IMAD.WIDE R152, R2, 0x2, R162 ;  /* 0x0000000202987825 */ /* 0x002fc800078e02a2 */
[C---:B--2---:R-:W-:Y:S01]  /*15560*/  IMAD.WIDE R22, R164.reuse, 0x2, R6 ;  /* 0x00000002a4167825 */ /* 0x044fe200078e0206 */
[----:B------:R1:W-:Y:S03]  /*15570*/  STL [R1+0x760], R18 ;  /* 0x0007601201007387 */ /* 0x0003e60000100800 */
[----:B0-----:R-:W-:-:S04]  /*15580*/  IMAD.WIDE R12, R164, 0x2, R8 ;  /* 0x00000002a40c7825 */ /* 0x001fc800078e0208 */
[----:B------:R-:W-:Y:S01]  /*15590*/  IMAD.WIDE R156, R21, 0x2, R6 ;  /* 0x00000002159c7825 */ /* 0x000fe200078e0206 */
[----:B-1----:R0:W2:Y:S04]  /*155a0*/  LDG.E.U16 R18, desc[UR56][R152.64] ;  /* 0x0000003898127981 */ /* 0x0020a8000c1e1500 */
[----:B------:R-:W-:Y:S01]  /*155b0*/  STL [R1+0x75c], R29 ;  /* 0x00075c1d01007387 */ /* 0x000fe20000100800 */
[----:B0-----:R-:W-:-:S03]  /*155c0*/  IMAD.WIDE R152, R2, 0x2, R22 ;  /* 0x0000000202987825 */ /* 0x001fc600078e0216 */
[----:B------:R-:W-:Y:S01]  /*155d0*/  STL [R1+0x758], R28 ;  /* 0x0007581c01007387 */ /* 0x000fe20000100800 */
[----:B------:R-:W-:-:S04]  /*155e0*/  IMAD.WIDE R22, R2, 0x2, R12 ;  /* 0x0000000202167825 */ /* 0x000fc800078e020c */
[C---:B------:R-:W-:Y:S01]  /*155f0*/  IMAD.WIDE R12, R2.reuse, 0x2, R154 ;  /* 0x00000002020c7825 */ /* 0x040fe200078e029a */
[----:B------:R0:W-:Y:S03]  /*15600*/  STL [R1+0x754], R16 ;  /* 0x0007541001007387 */ /* 0x0001e60000100800 */
[----:B------:R-:W-:Y:S01]  /*15610*/  IMAD.WIDE R154, R21, 0x2, R8 ;  /* 0x00000002159a7825 */ /* 0x000fe200078e0208 */
[----:B------:R1:W-:Y:S04]  /*15620*/  STL [R1+0x750], R15 ;  /* 0x0007500f01007387 */ /* 0x0003e80000100800 */
[----:B0-----:R0:W2:Y:S04]  /*15630*/  LDG.E.U16 R16, desc[UR56][R152.64] ;  /* 0x0000003898107981 */ /* 0x0010a8000c1e1500 */
[----:B------:R0:W-:Y:S04]  /*15640*/  STL [R1+0x74c], R14 ;  /* 0x00074c0e01007387 */ /* 0x0001e80000100800 */
[----:B-1----:R1:W2:Y:S01]  /*15650*/  LDG.E.U16 R15, desc[UR56][R22.64] ;  /* 0x00000038160f7981 */ /* 0x0022a2000c1e1500 */
[----:B0-----:R-:W-:-:S03]  /*15660*/  IMAD.WIDE R152, R2, 0x2, R158 ;  /* 0x0000000202987825 */ /* 0x001fc600078e029e */
[----:B------:R0:W2:Y:S01]  /*15670*/  LDG.E.U16 R14, desc[UR56][R12.64] ;  /* 0x000000380c0e7981 */ /* 0x0000a2000c1e1500 */
[----:B-1----:R-:W-:-:S03]  /*15680*/  IMAD.WIDE R22, R2, 0x2, R156 ;  /* 0x0000000202167825 */ /* 0x002fc600078e029c */
[----:B------:R1:W3:Y:S04]  /*15690*/  LDG.E.U16 R127, desc[UR56][R152.64] ;  /* 0x00000038987f7981 */ /* 0x0002e8000c1e1500 */
[----:B------:R1:W4:Y:S01]  /*156a0*/  LDG.E.U16 R128, desc[UR56][R22.64] ;  /* 0x0000003816807981 */ /* 0x000322000c1e1500 */
[----:B0-----:R-:W-:-:S04]  /*156b0*/  IMAD.WIDE R12, R2, 0x2, R154 ;  /* 0x00000002020c7825 */ /* 0x001fc800078e029a */
[----:B------:R-:W-:Y:S01]  /*156c0*/  IMAD R158, R3, 0x16, RZ ;  /* 0x00000016039e7824 */ /* 0x000fe200078e02ff */
[----:B------:R0:W2:Y:S01]  /*156d0*/  LDG.E.U16 R129, desc[UR56][R12.64] ;  /* 0x000000380c817981 */ /* 0x0000a2000c1e1500 */
[----:B------:R-:W-:-:S04]  /*156e0*/  IMAD.WIDE R154, R21, 0x2, R10 ;  /* 0x00000002159a7825 */ /* 0x000fc800078e020a */
[----:B-1----:R-:W-:-:S04]  /*156f0*/  IMAD.WIDE R152, R158, 0x2, R4 ;  /* 0x000000029e987825 */ /* 0x002fc800078e0204 */
[----:B------:R-:W-:-:S04]  /*15700*/  IMAD.WIDE R22, R158, 0x2, R6 ;  /* 0x000000029e167825 */ /* 0x000fc800078e0206 */
[----:B------:R-:W-:-:S04]  /*15710*/  IMAD.WIDE R154, R2, 0x2, R154 ;  /* 0x00000002029a7825 */ /* 0x000fc800078e029a */
[----:B0-----:R-:W-:Y:S01]  /*15720*/  IMAD.WIDE R12, R158, 0x2, R8 ;  /* 0x000000029e0c7825 */ /* 0x001fe200078e0208 */
[----:B------:R0:W2:Y:S03]  /*15730*/  LDG.E.U16 R130, desc[UR56][R154.64] ;  /* 0x000000389a827981 */ /* 0x0000a6000c1e1500 */
[----:B------:R-:W-:-:S04]  /*15740*/  IMAD.WIDE R156, R2, 0x2, R152 ;  /* 0x00000002029c7825 */ /* 0x000fc800078e0298 */
[C---:B------:R-:W-:Y:S01]  /*15750*/  IMAD.WIDE R152, R2.reuse, 0x2, R12 ;  /* 0x0000000202987825 */ /* 0x040fe200078e020c */
[----:B------:R-:W2:Y:S03]  /*15760*/  LDG.E.U16 R126, desc[UR56][R156.64] ;  /* 0x000000389c7e7981 */ /* 0x000ea6000c1e1500 */
[----:B0-----:R-:W-:Y:S01]  /*15770*/  IMAD.WIDE R154, R2, 0x2, R22 ;  /* 0x00000002029a7825 */ /* 0x001fe200078e0216 */
[----:B------:R0:W2:Y:S04]  /*15780*/  LDG.E.U16 R124, desc[UR56][R152.64] ;  /* 0x00000038987c7981 */ /* 0x0000a8000c1e1500 */
[----:B------:R-:W2:Y:S01]  /*15790*/  LDG.E.U16 R125, desc[UR56][R154.64] ;  /* 0x000000389a7d7981 */ /* 0x000ea2000c1e1500 */
[----:B------:R-:W-:-:S02]  /*157a0*/  IMAD R162, R3, 0x17, RZ ;  /* 0x0000001703a27824 */ /* 0x000fc400078e02ff */
[----:B------:R-:W-:-:S04]  /*157b0*/  IMAD.WIDE R158, R158, 0x2, R10 ;  /* 0x000000029e9e7825 */ /* 0x000fc800078e020a */
[----:B------:R-:W-:-:S04]  /*157c0*/  IMAD.WIDE R160, R162, 0x2, R4 ;  /* 0x00000002a2a07825 */ /* 0x000fc800078e0204 */
[----:B------:R-:W-:-:S04]  /*157d0*/  IMAD.WIDE R22, R2, 0x2, R158 ;  /* 0x0000000202167825 */ /* 0x000fc800078e029e */
[----:B0-----:R-:W-:Y:S01]  /*157e0*/  IMAD.WIDE R152, R162, 0x2, R6 ;  /* 0x00000002a2987825 */ /* 0x001fe200078e0206 */
[----:B------:R0:W2:Y:S03]  /*157f0*/  LDG.E.U16 R123, desc[UR56][R22.64] ;  /* 0x00000038167b7981 */ /* 0x0000a6000c1e1500 */
[----:B------:R-:W-:-:S04]  /*15800*/  IMAD.WIDE R12, R2, 0x2, R160 ;  /* 0x00000002020c7825 */ /* 0x000fc800078e02a0 */
[----:B------:R-:W-:Y:S01]  /*15810*/  IMAD R21, R3, 0x18, RZ ;  /* 0x0000001803157824 */ /* 0x000fe200078e02ff */
[----:B------:R1:W2:Y:S01]  /*15820*/  LDG.E.U16 R74, desc[UR56][R12.64] ;  /* 0x000000380c4a7981 */ /* 0x0002a2000c1e1500 */
[----:B------:R-:W-:-:S04]  /*15830*/  IMAD.WIDE R152, R2, 0x2, R152 ;  /* 0x0000000202987825 */ /* 0x000fc800078e0298 */
[----:B0-----:R-:W-:Y:S01]  /*15840*/  IMAD.WIDE R22, R162, 0x2, R8 ;  /* 0x00000002a2167825 */ /* 0x001fe200078e0208 */
[----:B------:R0:W2:Y:S03]  /*15850*/  LDG.E.U16 R73, desc[UR56][R152.64] ;  /* 0x0000003898497981 */ /* 0x0000a6000c1e1500 */
[----:B------:R-:W-:-:S04]  /*15860*/  IMAD.WIDE R158, R21, 0x2, R4 ;  /* 0x00000002159e7825 */ /* 0x000fc800078e0204 */
[----:B-1----:R-:W-:-:S04]  /*15870*/  IMAD.WIDE R12, R162, 0x2, R10 ;  /* 0x00000002a20c7825 */ /* 0x002fc800078e020a */
[----:B------:R-:W-:-:S04]  /*15880*/  IMAD.WIDE R160, R21, 0x2, R6 ;  /* 0x0000000215a07825 */ /* 0x000fc800078e0206 */
[----:B------:R-:W-:-:S04]  /*15890*/  IMAD.WIDE R162, R21, 0x2, R8 ;  /* 0x0000000215a27825 */ /* 0x000fc800078e0208 */
[----:B------:R-:W-:-:S04]  /*158a0*/  IMAD.WIDE R156, R2, 0x2, R22 ;  /* 0x00000002029c7825 */ /* 0x000fc800078e0216 */
[C---:B0-----:R-:W-:Y:S01]  /*158b0*/  IMAD.WIDE R152, R2.reuse, 0x2, R158 ;  /* 0x0000000202987825 */ /* 0x041fe200078e029e */
[----:B------:R-:W2:Y:S03]  /*158c0*/  LDG.E.U16 R72, desc[UR56][R156.64] ;  /* 0x000000389c487981 */ /* 0x000ea6000c1e1500 */
[----:B------:R-:W-:-:S04]  /*158d0*/  IMAD.WIDE R154, R2, 0x2, R12 ;  /* 0x00000002029a7825 */ /* 0x000fc800078e020c */
[C---:B------:R-:W-:Y:S01]  /*158e0*/  IMAD.WIDE R22, R2.reuse, 0x2, R160 ;  /* 0x0000000202167825 */ /* 0x040fe200078e02a0 */
[----:B------:R0:W2:Y:S03]  /*158f0*/  LDG.E.U16 R71, desc[UR56][R154.64] ;  /* 0x000000389a477981 */ /* 0x0000a6000c1e1500 */
[----:B------:R-:W-:-:S04]  /*15900*/  IMAD.WIDE R12, R2, 0x2, R162 ;  /* 0x00000002020c7825 */ /* 0x000fc800078e02a2 */
[C---:B------:R-:W-:Y:S02]  /*15910*/  IMAD R158, R3.reuse, 0x19, RZ ;  /* 0x00000019039e7824 */ /* 0x040fe400078e02ff */
[----:B------:R-:W-:Y:S02]  /*15920*/  IMAD R164, R3, 0x1a, RZ ;  /* 0x0000001a03a47824 */ /* 0x000fe400078e02ff */
[----:B0-----:R-:W-:-:S04]  /*15930*/  IMAD.WIDE R154, R158, 0x2, R8 ;  /* 0x000000029e9a7825 */ /* 0x001fc800078e0208 */
[----:B------:R-:W-:Y:S01]  /*15940*/  IMAD.WIDE R162, R164, 0x2, R4 ;  /* 0x00000002a4a27825 */ /* 0x000fe200078e0204 */
[----:B---3--:R-:W-:Y:S04]  /*15950*/  STL [R1+0x1c44], R127 ;  /* 0x001c447f01007387 */ /* 0x008fe80000100800 */
[----:B----4-:R-:W-:Y:S04]  /*15960*/  STL [R1+0x1c48], R128 ;  /* 0x001c488001007387 */ /* 0x010fe80000100800 */
[----:B--2---:R-:W-:Y:S04]  /*15970*/  STL [R1+0x1c4c], R129 ;  /* 0x001c4c8101007387 */ /* 0x004fe80000100800 */
[----:B------:R-:W-:Y:S04]  /*15980*/  STL [R1+0x748], R27 ;  /* 0x0007481b01007387 */ /* 0x000fe80000100800 */
[----:B------:R0:W-:Y:S04]  /*15990*/  STL [R1+0x744], R26 ;  /* 0x0007441a01007387 */ /* 0x0001e80000100800 */
[----:B------:R1:W-:Y:S04]  /*159a0*/  STL [R1+0x740], R25 ;  /* 0x0007401901007387 */ /* 0x0003e80000100800 */
[----:B------:R2:W-:Y:S04]  /*159b0*/  STL [R1+0x73c], R24 ;  /* 0x00073c1801007387 */ /* 0x0005e80000100800 */
[----:B0-----:R0:W3:Y:S04]  /*159c0*/  LDG.E.U16 R26, desc[UR56][R152.64] ;  /* 0x00000038981a7981 */ /* 0x0010e8000c1e1500 */
[----:B-1----:R1:W4:Y:S04]  /*159d0*/  LDG.E.U16 R25, desc[UR56][R22.64] ;  /* 0x0000003816197981 */ /* 0x002328000c1e1500 */
[----:B--2---:R2:W4:Y:S01]  /*159e0*/  LDG.E.U16 R24, desc[UR56][R12.64] ;  /* 0x000000380c187981 */ /* 0x004522000c1e1500 */
[----:B0-----:R-:W-:-:S04]  /*159f0*/  IMAD.WIDE R152, R21, 0x2, R10 ;  /* 0x0000000215987825 */ /* 0x001fc800078e020a */
[----:B-1----:R-:W-:-:S04]  /*15a00*/  IMAD.WIDE R22, R158, 0x2, R4 ;  /* 0x000000029e167825 */ /* 0x002fc800078e0204 */
[----:B--2---:R-:W-:-:S04]  /*15a10*/  IMAD.WIDE R12, R158, 0x2, R6 ;  /* 0x000000029e0c7825 */ /* 0x004fc800078e0206 */
[----:B------:R-:W-:Y:S01]  /*15a20*/  IMAD.WIDE R158, R158, 0x2, R10 ;  /* 0x000000029e9e7825 */ /* 0x000fe200078e020a */
[----:B------:R0:W-:Y:S03]  /*15a30*/  STL [R1+0x738], R19 ;  /* 0x0007381301007387 */ /* 0x0001e60000100800 */
[C---:B------:R-:W-:Y:S01]  /*15a40*/  IMAD.WIDE R160, R2.reuse, 0x2, R152 ;  /* 0x0000000202a07825 */ /* 0x040fe200078e0298 */
[----:B------:R-:W-:Y:S03]  /*15a50*/  STL [R1+0x1c50], R130 ;  /* 0x001c508201007387 */ /* 0x000fe60000100800 */
[C---:B------:R-:W-:Y:S01]  /*15a60*/  IMAD.WIDE R156, R2.reuse, 0x2, R22 ;  /* 0x00000002029c7825 */ /* 0x040fe200078e0216 */
[----:B------:R1:W-:Y:S03]  /*15a70*/  STL [R1+0x734], R18 ;  /* 0x0007341201007387 */ /* 0x0003e60000100800 */
[C---:B------:R-:W-:Y:S01]  /*15a80*/  IMAD.WIDE R152, R2.reuse, 0x2, R12 ;  /* 0x0000000202987825 */ /* 0x040fe200078e020c */
[----:B------:R-:W2:Y:S03]  /*15a90*/  LDG.E.U16 R30, desc[UR56][R160.64] ;  /* 0x00000038a01e7981 */ /* 0x000ea6000c1e1500 */
[C---:B------:R-:W-:Y:S01]  /*15aa0*/  IMAD.WIDE R22, R2.reuse, 0x2, R154 ;  /* 0x0000000202167825 */ /* 0x040fe200078e029a */
[----:B------:R-:W-:Y:S03]  /*15ab0*/  STL [R1+0x1c54], R126 ;  /* 0x001c547e01007387 */ /* 0x000fe60000100800 */
[C---:B------:R-:W-:Y:S01]  /*15ac0*/  IMAD.WIDE R12, R2.reuse, 0x2, R158 ;  /* 0x00000002020c7825 */ /* 0x040fe200078e029e */
[----:B0-----:R-:W2:Y:S04]  /*15ad0*/  LDG.E.U16 R19, desc[UR56][R156.64] ;  /* 0x000000389c137981 */ /* 0x001ea8000c1e1500 */
[----:B------:R0:W-:Y:S04]  /*15ae0*/  STL [R1+0x730], R16 ;  /* 0x0007301001007387 */ /* 0x0001e80000100800 */
[----:B-1----:R1:W2:Y:S04]  /*15af0*/  LDG.E.U16 R18, desc[UR56][R152.64] ;  /* 0x0000003898127981 */ /* 0x0022a8000c1e1500 */
[----:B------:R-:W-:Y:S04]  /*15b00*/  STL [R1+0x1c58], R125 ;  /* 0x001c587d01007387 */ /* 0x000fe80000100800 */
[----:B------:R0:W-:Y:S01]  /*15b10*/  STL [R1+0x72c], R15 ;  /* 0x00072c0f01007387 */ /* 0x0001e20000100800 */
[----:B-1----:R-:W-:-:S03]  /*15b20*/  IMAD.WIDE R152, R2, 0x2, R162 ;  /* 0x0000000202987825 */ /* 0x002fc600078e02a2 */
[----:B0-----:R0:W2:Y:S04]  /*15b30*/  LDG.E.U16 R16, desc[UR56][R22.64] ;  /* 0x0000003816107981 */ /* 0x0010a8000c1e1500 */
[----:B------:R-:W-:Y:S04]  /*15b40*/  STL [R1+0x1c5c], R124 ;  /* 0x001c5c7c01007387 */ /* 0x000fe80000100800 */
[----:B------:R1:W2:Y:S04]  /*15b50*/  LDG.E.U16 R15, desc[UR56][R12.64] ;  /* 0x000000380c0f7981 */ /* 0x0002a8000c1e1500 */
[----:B------:R0:W-:Y:S04]  /*15b60*/  STL [R1+0x728], R14 ;  /* 0x0007280e01007387 */ /* 0x0001e80000100800 */
[----:B0-----:R0:W2:Y:S01]  /*15b70*/  LDG.E.U16 R14, desc[UR56][R152.64] ;  /* 0x00000038980e7981 */ /* 0x0010a2000c1e1500 */
[----:B------:R-:W-:-:S04]  /*15b80*/  IMAD.WIDE R22, R164, 0x2, R6 ;  /* 0x00000002a4167825 */ /* 0x000fc800078e0206 */
[----:B-1----:R-:W-:-:S04]  /*15b90*/  IMAD.WIDE R12, R164, 0x2, R8 ;  /* 0x00000002a40c7825 */ /* 0x002fc800078e0208 */
[----:B------:R-:W-:-:S04]  /*15ba0*/  IMAD.WIDE R154, R164, 0x2, R10 ;  /* 0x00000002a49a7825 */ /* 0x000fc800078e020a */
[----:B------:R-:W-:Y:S02]  /*15bb0*/  IMAD R21, R3, 0x1b, RZ ;  /* 0x0000001b03157824 */ /* 0x000fe400078e02ff */
[----:B0-----:R-:W-:-:S04]  /*15bc0*/  IMAD.WIDE R152, R2, 0x2, R22 ;  /* 0x0000000202987825 */ /* 0x001fc800078e0216 */
[C---:B------:R-:W-:Y:S01]  /*15bd0*/  IMAD.WIDE R22, R2.reuse, 0x2, R12 ;  /* 0x0000000202167825 */ /* 0x040fe200078e020c */
[----:B------:R-:W-:Y:S03]  /*15be0*/  STL [R1+0x1c60], R123 ;  /* 0x001c607b01007387 */ /* 0x000fe60000100800 */
[C---:B------:R-:W-:Y:S01]  /*15bf0*/  IMAD.WIDE R158, R21.reuse, 0x2, R4 ;  /* 0x00000002159e7825 */ /* 0x040fe200078e0204 */
[----:B------:R0:W2:Y:S03]  /*15c00*/  LDG.E.U16 R29, desc[UR56][R152.64] ;  /* 0x00000038981d7981 */ /* 0x0000a6000c1e1500 */
[C---:B------:R-:W-:Y:S01]  /*15c10*/  IMAD.WIDE R12, R2.reuse, 0x2, R154 ;  /* 0x00000002020c7825 */ /* 0x040fe200078e029a */
[----:B------:R1:W2:Y:S03]  /*15c20*/  LDG.E.U16 R28, desc[UR56][R22.64] ;  /* 0x00000038161c7981 */ /* 0x0002a6000c1e1500 */
[C---:B------:R-:W-:Y:S01]  /*15c30*/  IMAD.WIDE R154, R21.reuse, 0x2, R8 ;  /* 0x00000002159a7825 */ /* 0x040fe200078e0208 */
[----:B------:R-:W-:Y:S03]  /*15c40*/  STL [R1+0x1c64], R74 ;  /* 0x001c644a01007387 */ /* 0x000fe60000100800 */
[----:B------:R-:W-:Y:S01]  /*15c50*/  IMAD.WIDE R156, R21, 0x2, R6 ;  /* 0x00000002159c7825 */ /* 0x000fe200078e0206 */
[----:B------:R-:W-:Y:S03]  /*15c60*/  STL [R1+0x1c68], R73 ;  /* 0x001c684901007387 */ /* 0x000fe60000100800 */
[C---:B0-----:R-:W-:Y:S01]  /*15c70*/  IMAD.WIDE R152, R2.reuse, 0x2, R158 ;  /* 0x0000000202987825 */ /* 0x041fe200078e029e */
[----:B------:R0:W2:Y:S03]  /*15c80*/  LDG.E.U16 R27, desc[UR56][R12.64] ;  /* 0x000000380c1b7981 */ /* 0x0000a6000c1e1500 */
[----:B------:R-:W-:Y:S01]  /*15c90*/  IMAD R158, R3, 0x1c, RZ ;  /* 0x0000001c039e7824 */ /* 0x000fe200078e02ff */
[----:B------:R-:W-:Y:S01]  /*15ca0*/  STL [R1+0x1c6c], R72 ;  /* 0x001c6c4801007387 */ /* 0x000fe20000100800 */
[----:B-1----:R-:W-:-:S03]  /*15cb0*/  IMAD.WIDE R22, R2, 0x2, R156 ;  /* 0x0000000202167825 */ /* 0x002fc600078e029c */
[----:B------:R-:W-:Y:S01]  /*15cc0*/  STL [R1+0x1c70], R71 ;  /* 0x001c704701007387 */ /* 0x000fe20000100800 */
[----:B0-----:R-:W-:-:S04]  /*15cd0*/  IMAD.WIDE R12, R2, 0x2, R154 ;  /* 0x00000002020c7825 */ /* 0x001fc800078e029a */
[----:B------:R-:W-:-:S04]  /*15ce0*/  IMAD.WIDE R154, R21, 0x2, R10 ;  /* 0x00000002159a7825 */ /* 0x000fc800078e020a */
[----:B------:R-:W-:Y:S02]  /*15cf0*/  IMAD R162, R3, 0x1d, RZ ;  /* 0x0000001d03a27824 */ /* 0x000fe400078e02ff */
[----:B------:R-:W-:-:S04]  /*15d00*/  IMAD.WIDE R154, R2, 0x2, R154 ;  /* 0x00000002029a7825 */ /* 0x000fc800078e029a */
[----:B------:R-:W-:-:S04]  /*15d10*/  IMAD.WIDE R160, R162, 0x2, R4 ;  /* 0x00000002a2a07825 */ /* 0x000fc800078e0204 */
[----:B------:R-:W-:Y:S01]  /*15d20*/  IMAD R21, R3, 0x1e, RZ ;  /* 0x0000001e03157824 */ /* 0x000fe200078e02ff */
[----:B---3--:R0:W-:Y:S04]  /*15d30*/  STL [R1+0x6f4], R26 ;  /* 0x0006f41a01007387 */ /* 0x0081e80000100800 */
[----:B----4-:R1:W-:Y:S04]  /*15d40*/  STL [R1+0x6f0], R25 ;  /* 0x0006f01901007387 */ /* 0x0103e80000100800 */
[----:B------:R3:W-:Y:S04]  /*15d50*/  STL [R1+0x6ec], R24 ;  /* 0x0006ec1801007387 */ /* 0x0007e80000100800 */
[----:B0-----:R0:W4:Y:S04]  /*15d60*/  LDG.E.U16 R26, desc[UR56][R152.64] ;  /* 0x00000038981a7981 */ /* 0x001128000c1e1500 */
[----:B-1----:R1:W4:Y:S04]  /*15d70*/  LDG.E.U16 R25, desc[UR56][R22.64] ;  /* 0x0000003816197981 */ /* 0x002328000c1e1500 */
[----:B---3--:R3:W4:Y:S01]  /*15d80*/  LDG.E.U16 R24, desc[UR56][R12.64] ;  /* 0x000000380c187981 */ /* 0x008722000c1e1500 */
[----:B0-----:R-:W-:-:S04]  /*15d90*/  IMAD.WIDE R152, R158, 0x2, R4 ;  /* 0x000000029e987825 */ /* 0x001fc800078e0204 */
[----:B-1----:R-:W-:-:S04]  /*15da0*/  IMAD.WIDE R22, R158, 0x2, R6 ;  /* 0x000000029e167825 */ /* 0x002fc800078e0206 */
[----:B---3--:R-:W-:-:S04]  /*15db0*/  IMAD.WIDE R12, R158, 0x2, R8 ;  /* 0x000000029e0c7825 */ /* 0x008fc800078e0208 */
[----:B------:R-:W-:Y:S01]  /*15dc0*/  IMAD.WIDE R158, R158, 0x2, R10 ;  /* 0x000000029e9e7825 */ /* 0x000fe200078e020a */
[----:B--2---:R-:W-:Y:S03]  /*15dd0*/  STL [R1+0x6e8], R30 ;  /* 0x0006e81e01007387 */ /* 0x004fe60000100800 */
[----:B------:R-:W-:-:S04]  /*15de0*/  IMAD.WIDE R156, R2, 0x2, R152 ;  /* 0x00000002029c7825 */ /* 0x000fc800078e0298 */
[C---:B------:R-:W-:Y:S01]  /*15df0*/  IMAD.WIDE R152, R2.reuse, 0x2, R12 ;  /* 0x0000000202987825 */ /* 0x040fe200078e020c */
[----:B------:R0:W-:Y:S03]  /*15e00*/  STL [R1+0x6e4], R19 ;  /* 0x0006e41301007387 */ /* 0x0001e60000100800 */
[C---:B------:R-:W-:Y:S01]  /*15e10*/  IMAD.WIDE R12, R2.reuse, 0x2, R160 ;  /* 0x00000002020c7825 */ /* 0x040fe200078e02a0 */
[----:B------:R1:W-:Y:S04]  /*15e20*/  STL [R1+0x6e0], R18 ;  /* 0x0006e01201007387 */ /* 0x0003e80000100800 */
[----:B0-----:R0:W2:Y:S04]  /*15e30*/  LDG.E.U16 R19, desc[UR56][R154.64] ;  /* 0x000000389a137981 */ /* 0x0010a8000c1e1500 */
[----:B------:R3:W4:Y:S04]  /*15e40*/  LDG.E.U16 R79, desc[UR56][R12.64] ;  /* 0x000000380c4f7981 */ /* 0x000728000c1e1500 */
[----:B------:R3:W-:Y:S01]  /*15e50*/  STL [R1+0x6dc], R16 ;  /* 0x0006dc1001007387 */ /* 0x0007e20000100800 */
[----:B0-----:R-:W-:-:S03]  /*15e60*/  IMAD.WIDE R154, R2, 0x2, R22 ;  /* 0x00000002029a7825 */ /* 0x001fc600078e0216 */
[----:B-1----:R-:W2:Y:S01]  /*15e70*/  LDG.E.U16 R18, desc[UR56][R156.64] ;  /* 0x000000389c127981 */ /* 0x002ea2000c1e1500 */
[----:B------:R-:W-:-:S03]  /*15e80*/  IMAD.WIDE R22, R2, 0x2, R158 ;  /* 0x0000000202167825 */ /* 0x000fc600078e029e */
[----:B------:R0:W-:Y:S01]  /*15e90*/  STL [R1+0x6d8], R15 ;  /* 0x0006d80f01007387 */ /* 0x0001e20000100800 */
[----:B---3--:R-:W-:-:S03]  /*15ea0*/  IMAD.WIDE R12, R162, 0x2, R10 ;  /* 0x00000002a20c7825 */ /* 0x008fc600078e020a */
[----:B------:R-:W3:Y:S04]  /*15eb0*/  LDG.E.U16 R16, desc[UR56][R154.64] ;  /* 0x000000389a107981 */ /* 0x000ee8000c1e1500 */
[----:B0-----:R0:W3:Y:S04]  /*15ec0*/  LDG.E.U16 R15, desc[UR56][R152.64] ;  /* 0x00000038980f7981 */ /* 0x0010e8000c1e1500 */
[----:B------:R1:W-:Y:S01]  /*15ed0*/  STL [R1+0x6d4], R14 ;  /* 0x0006d40e01007387 */ /* 0x0003e20000100800 */
[----:B0-----:R-:W-:-:S03]  /*15ee0*/  IMAD.WIDE R152, R162, 0x2, R6 ;  /* 0x00000002a2987825 */ /* 0x001fc600078e0206 */
[----:B-1----:R0:W3:Y:S01]  /*15ef0*/  LDG.E.U16 R14, desc[UR56][R22.64] ;  /* 0x00000038160e7981 */ /* 0x0020e2000c1e1500 */
[----:B------:R-:W-:-:S04]  /*15f00*/  IMAD.WIDE R158, R21, 0x2, R4 ;  /* 0x00000002159e7825 */ /* 0x000fc800078e0204 */
[----:B------:R-:W-:-:S04]  /*15f10*/  IMAD.WIDE R152, R2, 0x2, R152 ;  /* 0x0000000202987825 */ /* 0x000fc800078e0298 */
[----:B0-----:R-:W-:Y:S01]  /*15f20*/  IMAD.WIDE R22, R162, 0x2, R8 ;  /* 0x00000002a2167825 */ /* 0x001fe200078e0208 */
[----:B------:R0:W2:Y:S03]  /*15f30*/  LDG.E.U16 R80, desc[UR56][R152.64] ;  /* 0x0000003898507981 */ /* 0x0000a6000c1e1500 */
[----:B------:R-:W-:-:S04]  /*15f40*/  IMAD.WIDE R160, R21, 0x2, R6 ;  /* 0x0000000215a07825 */ /* 0x000fc800078e0206 */
[----:B------:R-:W-:-:S04]  /*15f50*/  IMAD.WIDE R162, R21, 0x2, R8 ;  /* 0x0000000215a27825 */ /* 0x000fc800078e0208 */
[----:B------:R-:W-:-:S04]  /*15f60*/  IMAD.WIDE R156, R2, 0x2, R22 ;  /* 0x00000002029c7825 */ /* 0x000fc800078e0216 */
[C---:B------:R-:W-:Y:S01]  /*15f70*/  IMAD.WIDE R154, R2.reuse, 0x2, R12 ;  /* 0x00000002029a7825 */ /* 0x040fe200078e020c */
[----:B------:R-:W3:Y:S03]  /*15f80*/  LDG.E.U16 R81, desc[UR56][R156.64] ;  /* 0x000000389c517981 */ /* 0x000ee6000c1e1500 */
[C---:B0-----:R-:W-:Y:S01]  /*15f90*/  IMAD.WIDE R152, R2.reuse, 0x2, R158 ;  /* 0x0000000202987825 */ /* 0x041fe200078e029e */
[----:B------:R-:W3:Y:S03]  /*15fa0*/  LDG.E.U16 R82, desc[UR56][R154.64] ;  /* 0x000000389a527981 */ /* 0x000ee6000c1e1500 */
[C---:B------:R-:W-:Y:S01]  /*15fb0*/  IMAD.WIDE R22, R2.reuse, 0x2, R160 ;  /* 0x0000000202167825 */ /* 0x040fe200078e02a0 */
[----:B------:R0:W3:Y:S03]  /*15fc0*/  LDG.E.U16 R122, desc[UR56][R152.64] ;  /* 0x00000038987a7981 */ /* 0x0000e6000c1e1500 */
[----:B------:R-:W-:Y:S01]  /*15fd0*/  IMAD.WIDE R12, R2, 0x2, R162 ;  /* 0x00000002020c7825 */ /* 0x000fe200078e02a2 */
[----:B------:R1:W3:Y:S04]  /*15fe0*/  LDG.E.U16 R121, desc[UR56][R22.64] ;  /* 0x0000003816797981 */ /* 0x0002e8000c1e1500 */
[----:B------:R1:W3:Y:S01]  /*15ff0*/  LDG.E.U16 R120, desc[UR56][R12.64] ;  /* 0x000000380c787981 */ /* 0x0002e2000c1e1500 */
[----:B------:R-:W-:-:S02]  /*16000*/  IMAD R158, R3, 0x1f, RZ ;  /* 0x0000001f039e7824 */ /* 0x000fc400078e02ff */
[----:B0-----:R-:W-:Y:S01]  /*16010*/  IMAD.WIDE R152, R21, 0x2, R10 ;  /* 0x0000000215987825 */ /* 0x001fe200078e020a */
[----:B------:R-:W-:-:S03]  /*16020*/  SHF.L.U32 R164, R3, 0x5, RZ ;  /* 0x0000000503a47819 */ /* 0x000fc600000006ff */
[----:B-1----:R-:W-:-:S04]  /*16030*/  IMAD.WIDE R22, R158, 0x2, R4 ;  /* 0x000000029e167825 */ /* 0x002fc800078e0204 */
[----:B------:R-:W-:-:S04]  /*16040*/  IMAD.WIDE R12, R158, 0x2, R6 ;  /* 0x000000029e0c7825 */ /* 0x000fc800078e0206 */
[----:B------:R-:W-:-:S04]  /*16050*/  IMAD.WIDE R154, R158, 0x2, R8 ;  /* 0x000000029e9a7825 */ /* 0x000fc800078e0208 */
[----:B------:R-:W-:-:S04]  /*16060*/  IMAD.WIDE R158, R158, 0x2, R10 ;  /* 0x000000029e9e7825 */ /* 0x000fc800078e020a */
[----:B------:R-:W-:-:S04]  /*16070*/  IMAD.WIDE R160, R2, 0x2, R152 ;  /* 0x0000000202a07825 */ /* 0x000fc800078e0298 */
[----:B------:R-:W-:Y:S01]  /*16080*/  IMAD.WIDE R162, R164, 0x2, R4 ;  /* 0x00000002a4a27825 */ /* 0x000fe200078e0204 */
[----:B------:R-:W3:Y:S03]  /*16090*/  LDG.E.U16 R119, desc[UR56][R160.64] ;  /* 0x00000038a0777981 */ /* 0x000ee6000c1e1500 */
[----:B------:R-:W-:-:S04]  /*160a0*/  IMAD.WIDE R152, R2, 0x2, R12 ;  /* 0x0000000202987825 */ /* 0x000fc800078e020c */
[C---:B------:R-:W-:Y:S01]  /*160b0*/  IMAD.WIDE R156, R2.reuse, 0x2, R22 ;  /* 0x00000002029c7825 */ /* 0x040fe200078e0216 */
[----:B------:R0:W3:Y:S03]  /*160c0*/  LDG.E.U16 R69, desc[UR56][R152.64] ;  /* 0x0000003898457981 */ /* 0x0000e6000c1e1500 */
[C---:B------:R-:W-:Y:S01]  /*160d0*/  IMAD.WIDE R22, R2.reuse, 0x2, R154 ;  /* 0x0000000202167825 */ /* 0x040fe200078e029a */
[----:B------:R-:W3:Y:S03]  /*160e0*/  LDG.E.U16 R70, desc[UR56][R156.64] ;  /* 0x000000389c467981 */ /* 0x000ee6000c1e1500 */
[C---:B------:R-:W-:Y:S01]  /*160f0*/  IMAD.WIDE R12, R2.reuse, 0x2, R158 ;  /* 0x00000002020c7825 */ /* 0x040fe200078e029e */
[----:B------:R1:W3:Y:S03]  /*16100*/  LDG.E.U16 R68, desc[UR56][R22.64] ;  /* 0x0000003816447981 */ /* 0x0002e6000c1e1500 */
[----:B0-----:R-:W-:Y:S01]  /*16110*/  IMAD.WIDE R152, R2, 0x2, R162 ;  /* 0x0000000202987825 */ /* 0x001fe200078e02a2 */
[----:B------:R0:W3:Y:S04]  /*16120*/  LDG.E.U16 R67, desc[UR56][R12.64] ;  /* 0x000000380c437981 */ /* 0x0000e8000c1e1500 */
[----:B----4-:R-:W-:Y:S04]  /*16130*/  STL [R1+0x1c74], R79 ;  /* 0x001c744f01007387 */ /* 0x010fe80000100800 */
[----:B------:R-:W-:Y:S04]  /*16140*/  STL [R1+0x6d0], R29 ;  /* 0x0006d01d01007387 */ /* 0x000fe80000100800 */
[----:B------:R-:W-:Y:S04]  /*16150*/  STL [R1+0x6cc], R28 ;  /* 0x0006cc1c01007387 */ /* 0x000fe80000100800 */
[----:B------:R-:W-:Y:S04]  /*16160*/  STL [R1+0x6c8], R27 ;  /* 0x0006c81b01007387 */ /* 0x000fe80000100800 */
[----:B------:R-:W-:Y:S04]  /*16170*/  STL [R1+0x6c4], R26 ;  /* 0x0006c41a01007387 */ /* 0x000fe80000100800 */
[----:B------:R-:W-:Y:S04]  /*16180*/  STL [R1+0x6c0], R25 ;  /* 0x0006c01901007387 */ /* 0x000fe80000100800 */
[----:B--2---:R-:W-:Y:S04]  /*16190*/  STL [R1+0x1c78], R80 ;  /* 0x001c785001007387 */ /* 0x004fe80000100800 */
[----:B------:R-:W-:Y:S04]  /*161a0*/  STL [R1+0x6bc], R24 ;  /* 0x0006bc1801007387 */ /* 0x000fe80000100800 */
[----:B---3--:R-:W-:Y:S04]  /*161b0*/  STL [R1+0x1c7c], R81 ;  /* 0x001c7c5101007387 */ /* 0x008fe80000100800 */
        /* <DEDUP_REMOVED lines=9> */
[----:B--2---:R2:W3:Y:S01]  /*16250*/  LDG.E.U16 R14, desc[UR56][R152.64] ;  /* 0x00000038980e7981 */ /* 0x0044e2000c1e1500 */
[----:B-1----:R-:W-:-:S04]  /*16260*/  IMAD.WIDE R22, R164, 0x2, R6 ;  /* 0x00000002a4167825 */ /* 0x002fc800078e0206 */
[----:B0-----:R-:W-:-:S04]  /*16270*/  IMAD.WIDE R12, R164, 0x2, R8 ;  /* 0x00000002a40c7825 */ /* 0x001fc800078e0208 */
[----:B------:R-:W-:-:S04]  /*16280*/  IMAD.WIDE R154, R164, 0x2, R10 ;  /* 0x00000002a49a7825 */ /* 0x000fc800078e020a */
[----:B------:R-:W-:Y:S02]  /*16290*/  IMAD R21, R3, 0x21, RZ ;  /* 0x0000002103157824 */ /* 0x000fe400078e02ff */
[----:B--2---:R-:W-:-:S04]  /*162a0*/  IMAD.WIDE R152, R2, 0x2, R22 ;  /* 0x0000000202987825 */ /* 0x004fc800078e0216 */
[----:B------:R-:W-:Y:S01]  /*162b0*/  IMAD.WIDE R158, R21, 0x2, R4 ;  /* 0x00000002159e7825 */ /* 0x000fe200078e0204 */
[----:B------:R0:W2:Y:S03]  /*162c0*/  LDG.E.U16 R25, desc[UR56][R152.64] ;  /* 0x0000003898197981 */ /* 0x0000a6000c1e1500 */
[----:B------:R-:W-:-:S04]  /*162d0*/  IMAD.WIDE R22, R2, 0x2, R12 ;  /* 0x0000000202167825 */ /* 0x000fc800078e020c */
[----:B------:R-:W-:Y:S01]  /*162e0*/  IMAD.WIDE R156, R21, 0x2, R6 ;  /* 0x00000002159c7825 */ /* 0x000fe200078e0206 */
[----:B------:R1:W4:Y:S03]  /*162f0*/  LDG.E.U16 R24, desc[UR56][R22.64] ;  /* 0x0000003816187981 */ /* 0x000326000c1e1500 */
[----:B------:R-:W-:-:S04]  /*16300*/  IMAD.WIDE R12, R2, 0x2, R154 ;  /* 0x00000002020c7825 */ /* 0x000fc800078e029a */
[----:B------:R-:W-:Y:S01]  /*16310*/  IMAD.WIDE R154, R21, 0x2, R8 ;  /* 0x00000002159a7825 */ /* 0x000fe200078e0208 */
[----:B------:R1:W4:Y:S03]  /*16320*/  LDG.E.U16 R19, desc[UR56][R12.64] ;  /* 0x000000380c137981 */ /* 0x000326000c1e1500 */
[----:B0-----:R-:W-:-:S04]  /*16330*/  IMAD.WIDE R152, R2, 0x2, R158 ;  /* 0x0000000202987825 */ /* 0x001fc800078e029e */
[C---:B-1----:R-:W-:Y:S01]  /*16340*/  IMAD.WIDE R22, R2.reuse, 0x2, R156 ;  /* 0x0000000202167825 */ /* 0x042fe200078e029c */
[----:B------:R0:W4:Y:S03]  /*16350*/  LDG.E.U16 R18, desc[UR56][R152.64] ;  /* 0x0000003898127981 */ /* 0x000126000c1e1500 */
[----:B------:R-:W-:Y:S01]  /*16360*/  IMAD.WIDE R12, R2, 0x2, R154 ;  /* 0x00000002020c7825 */ /* 0x000fe200078e029a */
[----:B------:R1:W4:Y:S04]  /*16370*/  LDG.E.U16 R16, desc[UR56][R22.64] ;  /* 0x0000003816107981 */ /* 0x000328000c1e1500 */
[----:B------:R1:W4:Y:S01]  /*16380*/  LDG.E.U16 R15, desc[UR56][R12.64] ;  /* 0x000000380c0f7981 */ /* 0x000322000c1e1500 */
[----:B------:R-:W-:-:S04]  /*16390*/  IMAD.WIDE R154, R21, 0x2, R10 ;  /* 0x00000002159a7825 */ /* 0x000fc800078e020a */
[C---:B------:R-:W-:Y:S02]  /*163a0*/  IMAD R158, R3.reuse, 0x22, RZ ;  /* 0x00000022039e7824 */ /* 0x040fe400078e02ff */
[----:B------:R-:W-:Y:S02]  /*163b0*/  IMAD R162, R3, 0x23, RZ ;  /* 0x0000002303a27824 */ /* 0x000fe400078e02ff */
[----:B0-----:R-:W-:-:S04]  /*163c0*/  IMAD.WIDE R152, R158, 0x2, R4 ;  /* 0x000000029e987825 */ /* 0x001fc800078e0204 */
[----:B-1----:R-:W-:-:S04]  /*163d0*/  IMAD.WIDE R22, R158, 0x2, R6 ;  /* 0x000000029e167825 */ /* 0x002fc800078e0206 */
[----:B------:R-:W-:-:S04]  /*163e0*/  IMAD.WIDE R154, R2, 0x2, R154 ;  /* 0x00000002029a7825 */ /* 0x000fc800078e029a */
[C---:B------:R-:W-:Y:S01]  /*163f0*/  IMAD.WIDE R12, R158.reuse, 0x2, R8 ;  /* 0x000000029e0c7825 */ /* 0x040fe200078e0208 */
[----:B------:R0:W4:Y:S03]  /*16400*/  LDG.E.U16 R30, desc[UR56][R154.64] ;  /* 0x000000389a1e7981 */ /* 0x000126000c1e1500 */
[----:B------:R-:W-:-:S04]  /*16410*/  IMAD.WIDE R158, R158, 0x2, R10 ;  /* 0x000000029e9e7825 */ /* 0x000fc800078e020a */
[----:B------:R-:W-:Y:S01]  /*16420*/  IMAD.WIDE R160, R162, 0x2, R4 ;  /* 0x00000002a2a07825 */ /* 0x000fe200078e0204 */
[----:B------:R-:W-:Y:S03]  /*16430*/  STL [R1+0x1c90], R119 ;  /* 0x001c907701007387 */ /* 0x000fe60000100800 */
[C---:B------:R-:W-:Y:S01]  /*16440*/  IMAD.WIDE R156, R2.reuse, 0x2, R152 ;  /* 0x00000002029c7825 */ /* 0x040fe200078e0298 */
[----:B------:R-:W-:Y:S03]  /*16450*/  STL [R1+0x1c94], R70 ;  /* 0x001c944601007387 */ /* 0x000fe60000100800 */
[C---:B0-----:R-:W-:Y:S01]  /*16460*/  IMAD.WIDE R154, R2.reuse, 0x2, R22 ;  /* 0x00000002029a7825 */ /* 0x041fe200078e0216 */
[----:B------:R-:W-:Y:S03]  /*16470*/  STL [R1+0x1c98], R69 ;  /* 0x001c984501007387 */ /* 0x000fe60000100800 */
[C---:B------:R-:W-:Y:S01]  /*16480*/  IMAD.WIDE R152, R2.reuse, 0x2, R12 ;  /* 0x0000000202987825 */ /* 0x040fe200078e020c */
[----:B------:R-:W4:Y:S03]  /*16490*/  LDG.E.U16 R29, desc[UR56][R156.64] ;  /* 0x000000389c1d7981 */ /* 0x000f26000c1e1500 */
[C---:B------:R-:W-:Y:S01]  /*164a0*/  IMAD.WIDE R22, R2.reuse, 0x2, R158 ;  /* 0x0000000202167825 */ /* 0x040fe200078e029e */
[----:B------:R-:W-:Y:S03]  /*164b0*/  STL [R1+0x1c9c], R68 ;  /* 0x001c9c4401007387 */ /* 0x000fe60000100800 */
[----:B------:R-:W-:Y:S01]  /*164c0*/  IMAD.WIDE R12, R2, 0x2, R160 ;  /* 0x00000002020c7825 */ /* 0x000fe200078e02a0 */
[----:B------:R-:W4:Y:S04]  /*164d0*/  LDG.E.U16 R28, desc[UR56][R154.64] ;  /* 0x000000389a1c7981 */ /* 0x000f28000c1e1500 */
[----:B------:R-:W-:Y:S04]  /*164e0*/  STL [R1+0x1ca0], R67 ;  /* 0x001ca04301007387 */ /* 0x000fe80000100800 */
[----:B------:R0:W4:Y:S04]  /*164f0*/  LDG.E.U16 R27, desc[UR56][R152.64] ;  /* 0x00000038981b7981 */ /* 0x000128000c1e1500 */
[----:B------:R1:W4:Y:S04]  /*16500*/  LDG.E.U16 R26, desc[UR56][R22.64] ;  /* 0x00000038161a7981 */ /* 0x000328000c1e1500 */
[----:B---3--:R3:W-:Y:S04]  /*16510*/  STL [R1+0x674], R14 ;  /* 0x0006740e01007387 */ /* 0x0087e80000100800 */
[----:B---3--:R3:W4:Y:S01]  /*16520*/  LDG.E.U16 R14, desc[UR56][R12.64] ;  /* 0x000000380c0e7981 */ /* 0x008722000c1e1500 */
[----:B0-----:R-:W-:-:S04]  /*16530*/  IMAD.WIDE R152, R162, 0x2, R6 ;  /* 0x00000002a2987825 */ /* 0x001fc800078e0206 */
[----:B------:R-:W-:Y:S02]  /*16540*/  IMAD R21, R3, 0x24, RZ ;  /* 0x0000002403157824 */ /* 0x000fe400078e02ff */
[----:B-1----:R-:W-:-:S04]  /*16550*/  IMAD.WIDE R22, R162, 0x2, R8 ;  /* 0x00000002a2167825 */ /* 0x002fc800078e0208 */
[----:B---3--:R-:W-:-:S04]  /*16560*/  IMAD.WIDE R12, R162, 0x2, R10 ;  /* 0x00000002a20c7825 */ /* 0x008fc800078e020a */
[----:B------:R-:W-:-:S04]  /*16570*/  IMAD.WIDE R152, R2, 0x2, R152 ;  /* 0x0000000202987825 */ /* 0x000fc800078e0298 */
[----:B------:R-:W-:-:S04]  /*16580*/  IMAD.WIDE R158, R21, 0x2, R4 ;  /* 0x00000002159e7825 */ /* 0x000fc800078e0204 */
[C---:B------:R-:W-:Y:S01]  /*16590*/  IMAD.WIDE R160, R21.reuse, 0x2, R6 ;  /* 0x0000000215a07825 */ /* 0x040fe200078e0206 */
[----:B--2---:R0:W-:Y:S03]  /*165a0*/  STL [R1+0x670], R25 ;  /* 0x0006701901007387 */ /* 0x0041e60000100800 */
[----:B------:R-:W-:Y:S01]  /*165b0*/  IMAD.WIDE R162, R21, 0x2, R8 ;  /* 0x0000000215a27825 */ /* 0x000fe200078e0208 */
[----:B----4-:R1:W-:Y:S03]  /*165c0*/  STL [R1+0x66c], R24 ;  /* 0x00066c1801007387 */ /* 0x0103e60000100800 */
[C---:B------:R-:W-:Y:S01]  /*165d0*/  IMAD.WIDE R156, R2.reuse, 0x2, R22 ;  /* 0x00000002029c7825 */ /* 0x040fe200078e0216 */
[----:B0-----:R0:W2:Y:S03]  /*165e0*/  LDG.E.U16 R25, desc[UR56][R152.64] ;  /* 0x0000003898197981 */ /* 0x0010a6000c1e1500 */
[C---:B------:R-:W-:Y:S01]  /*165f0*/  IMAD.WIDE R154, R2.reuse, 0x2, R12 ;  /* 0x00000002029a7825 */ /* 0x040fe200078e020c */
[----:B------:R-:W-:Y:S03]  /*16600*/  STL [R1+0x668], R19 ;  /* 0x0006681301007387 */ /* 0x000fe60000100800 */
[C---:B------:R-:W-:Y:S01]  /*16610*/  IMAD.WIDE R22, R2.reuse, 0x2, R160 ;  /* 0x0000000202167825 */ /* 0x040fe200078e02a0 */
[----:B-1----:R-:W3:Y:S03]  /*16620*/  LDG.E.U16 R24, desc[UR56][R156.64] ;  /* 0x000000389c187981 */ /* 0x002ee6000c1e1500 */
[----:B------:R-:W-:-:S04]  /*16630*/  IMAD.WIDE R12, R2, 0x2, R162 ;  /* 0x00000002020c7825 */ /* 0x000fc800078e02a2 */
[----:B0-----:R-:W-:Y:S01]  /*16640*/  IMAD.WIDE R152, R2, 0x2, R158 ;  /* 0x0000000202987825 */ /* 0x001fe200078e029e */
[----:B------:R0:W-:Y:S03]  /*16650*/  STL [R1+0x664], R18 ;  /* 0x0006641201007387 */ /* 0x0001e60000100800 */
[C---:B------:R-:W-:Y:S01]  /*16660*/  IMAD R158, R3.reuse, 0x25, RZ ;  /* 0x00000025039e7824 */ /* 0x040fe200078e02ff */
[----:B------:R1:W-:Y:S04]  /*16670*/  STL [R1+0x660], R16 ;  /* 0x0006601001007387 */ /* 0x0003e80000100800 */
[----:B------:R4:W-:Y:S04]  /*16680*/  STL [R1+0x65c], R15 ;  /* 0x00065c0f01007387 */ /* 0x0009e80000100800 */
[----:B0-----:R0:W3:Y:S04]  /*16690*/  LDG.E.U16 R18, desc[UR56][R152.64] ;  /* 0x0000003898127981 */ /* 0x0010e8000c1e1500 */
[----:B-1----:R1:W3:Y:S01]  /*166a0*/  LDG.E.U16 R16, desc[UR56][R22.64] ;  /* 0x0000003816107981 */ /* 0x0022e2000c1e1500 */
[----:B------:R-:W-:-:S03]  /*166b0*/  IMAD R164, R3, 0x26, RZ ;  /* 0x0000002603a47824 */ /* 0x000fc600078e02ff */
[----:B------:R1:W3:Y:S01]  /*166c0*/  LDG.E.U16 R19, desc[UR56][R154.64] ;  /* 0x000000389a137981 */ /* 0x0002e2000c1e1500 */
[----:B0-----:R-:W-:-:S03]  /*166d0*/  IMAD.WIDE R152, R21, 0x2, R10 ;  /* 0x0000000215987825 */ /* 0x001fc600078e020a */
[----:B----4-:R0:W4:Y:S01]  /*166e0*/  LDG.E.U16 R15, desc[UR56][R12.64] ;  /* 0x000000380c0f7981 */ /* 0x010122000c1e1500 */
[----:B-1----:R-:W-:-:S04]  /*166f0*/  IMAD.WIDE R22, R158, 0x2, R4 ;  /* 0x000000029e167825 */ /* 0x002fc800078e0204 */
[----:B------:R-:W-:-:S04]  /*16700*/  IMAD.WIDE R154, R158, 0x2, R8 ;  /* 0x000000029e9a7825 */ /* 0x000fc800078e0208 */
[----:B0-----:R-:W-:-:S04]  /*16710*/  IMAD.WIDE R12, R158, 0x2, R6 ;  /* 0x000000029e0c7825 */ /* 0x001fc800078e0206 */
[----:B------:R-:W-:-:S04]  /*16720*/  IMAD.WIDE R158, R158, 0x2, R10 ;  /* 0x000000029e9e7825 */ /* 0x000fc800078e020a */
[----:B------:R-:W-:-:S04]  /*16730*/  IMAD.WIDE R160, R2, 0x2, R152 ;  /* 0x0000000202a07825 */ /* 0x000fc800078e0298 */
[----:B------:R-:W-:-:S04]  /*16740*/  IMAD.WIDE R156, R2, 0x2, R22 ;  /* 0x00000002029c7825 */ /* 0x000fc800078e0216 */
[----:B------:R-:W-:Y:S01]  /*16750*/  IMAD.WIDE R162, R164, 0x2, R4 ;  /* 0x00000002a4a27825 */ /* 0x000fe200078e0204 */
[----:B------:R-:W2:Y:S03]  /*16760*/  LDG.E.U16 R131, desc[UR56][R156.64] ;  /* 0x000000389c837981 */ /* 0x000ea6000c1e1500 */
[----:B------:R-:W-:-:S04]  /*16770*/  IMAD.WIDE R152, R2, 0x2, R12 ;  /* 0x0000000202987825 */ /* 0x000fc800078e020c */
[C---:B------:R-:W-:Y:S01]  /*16780*/  IMAD.WIDE R22, R2.reuse, 0x2, R154 ;  /* 0x0000000202167825 */ /* 0x040fe200078e029a */
[----:B------:R0:W3:Y:S03]  /*16790*/  LDG.E.U16 R132, desc[UR56][R152.64] ;  /* 0x0000003898847981 */ /* 0x0000e6000c1e1500 */
[C---:B------:R-:W-:Y:S01]  /*167a0*/  IMAD.WIDE R12, R2.reuse, 0x2, R158 ;  /* 0x00000002020c7825 */ /* 0x040fe200078e029e */
[----:B------:R1:W4:Y:S04]  /*167b0*/  LDG.E.U16 R133, desc[UR56][R22.64] ;  /* 0x0000003816857981 */ /* 0x000328000c1e1500 */
[----:B------:R1:W4:Y:S01]  /*167c0*/  LDG.E.U16 R134, desc[UR56][R12.64] ;  /* 0x000000380c867981 */ /* 0x000322000c1e1500 */
[----:B0-----:R-:W-:-:S04]  /*167d0*/  IMAD.WIDE R152, R2, 0x2, R162 ;  /* 0x0000000202987825 */ /* 0x001fc800078e02a2 */
[C---:B-1----:R-:W-:Y:S01]  /*167e0*/  IMAD.WIDE R22, R164.reuse, 0x2, R6 ;  /* 0x00000002a4167825 */ /* 0x042fe200078e0206 */
[----:B------:R0:W4:Y:S03]  /*167f0*/  LDG.E.U16 R118, desc[UR56][R152.64] ;  /* 0x0000003898767981 */ /* 0x000126000c1e1500 */
[----:B------:R-:W-:-:S04]  /*16800*/  IMAD.WIDE R12, R164, 0x2, R8 ;  /* 0x00000002a40c7825 */ /* 0x000fc800078e0208 */
[----:B------:R-:W-:Y:S01]  /*16810*/  IMAD.WIDE R154, R164, 0x2, R10 ;  /* 0x00000002a49a7825 */ /* 0x000fe200078e020a */
[----:B------:R-:W-:Y:S03]  /*16820*/  STL [R1+0x658], R30 ;  /* 0x0006581e01007387 */ /* 0x000fe60000100800 */
[C---:B0-----:R-:W-:Y:S01]  /*16830*/  IMAD.WIDE R152, R2.reuse, 0x2, R22 ;  /* 0x0000000202987825 */ /* 0x041fe200078e0216 */
[----:B------:R-:W-:Y:S03]  /*16840*/  STL [R1+0x654], R29 ;  /* 0x0006541d01007387 */ /* 0x000fe60000100800 */
[C---:B------:R-:W-:Y:S01]  /*16850*/  IMAD.WIDE R22, R2.reuse, 0x2, R12 ;  /* 0x0000000202167825 */ /* 0x040fe200078e020c */
[----:B------:R-:W-:Y:S03]  /*16860*/  STL [R1+0x650], R28 ;  /* 0x0006501c01007387 */ /* 0x000fe60000100800 */
[----:B------:R-:W-:Y:S01]  /*16870*/  IMAD.WIDE R12, R2, 0x2, R154 ;  /* 0x00000002020c7825 */ /* 0x000fe200078e029a */
[----:B------:R-:W-:Y:S04]  /*16880*/  STL [R1+0x64c], R27 ;  /* 0x00064c1b01007387 */ /* 0x000fe80000100800 */
[----:B------:R0:W4:Y:S04]  /*16890*/  LDG.E.U16 R117, desc[UR56][R152.64] ;  /* 0x0000003898757981 */ /* 0x000128000c1e1500 */
[----:B------:R-:W-:Y:S04]  /*168a0*/  STL [R1+0x648], R26 ;  /* 0x0006481a01007387 */ /* 0x000fe80000100800 */
[----:B------:R-:W4:Y:S04]  /*168b0*/  LDG.E.U16 R116, desc[UR56][R22.64] ;  /* 0x0000003816747981 */ /* 0x000f28000c1e1500 */
[----:B------:R1:W4:Y:S04]  /*168c0*/  LDG.E.U16 R115, desc[UR56][R12.64] ;  /* 0x000000380c737981 */ /* 0x000328000c1e1500 */
[----:B------:R0:W-:Y:S04]  /*168d0*/  STL [R1+0x644], R14 ;  /* 0x0006440e01007387 */ /* 0x0001e80000100800 */
[----:B0-----:R-:W4:Y:S01]  /*168e0*/  LDG.E.U16 R14, desc[UR56][R160.64] ;  /* 0x00000038a00e7981 */ /* 0x001f22000c1e1500 */
[----:B------:R-:W-:-:S04]  /*168f0*/  IMAD R21, R3, 0x27, RZ ;  /* 0x0000002703157824 */ /* 0x000fc800078e02ff */
[----:B------:R-:W-:-:S04]  /*16900*/  IMAD.WIDE R158, R21, 0x2, R4 ;  /* 0x00000002159e7825 */ /* 0x000fc800078e0204 */
[----:B------:R-:W-:-:S04]  /*16910*/  IMAD.WIDE R154, R21, 0x2, R8 ;  /* 0x00000002159a7825 */ /* 0x000fc800078e0208 */
[----:B------:R-:W-:-:S04]  /*16920*/  IMAD.WIDE R156, R21, 0x2, R6 ;  /* 0x00000002159c7825 */ /* 0x000fc800078e0206 */
[----:B------:R-:W-:-:S04]  /*16930*/  IMAD.WIDE R152, R2, 0x2, R158 ;  /* 0x0000000202987825 */ /* 0x000fc800078e029e */
[C---:B-1----:R-:W-:Y:S01]  /*16940*/  IMAD.WIDE R12, R2.reuse, 0x2, R154 ;  /* 0x00000002020c7825 */ /* 0x042fe200078e029a */
[----:B------:R0:W4:Y:S03]  /*16950*/  LDG.E.U16 R66, desc[UR56][R152.64] ;  /* 0x0000003898427981 */ /* 0x000126000c1e1500 */
[----:B------:R-:W-:Y:S01]  /*16960*/  IMAD.WIDE R22, R2, 0x2, R156 ;  /* 0x0000000202167825 */ /* 0x000fe200078e029c */
[----:B------:R-:W4:Y:S03]  /*16970*/  LDG.E.U16 R64, desc[UR56][R12.64] ;  /* 0x000000380c407981 */ /* 0x000f26000c1e1500 */
[----:B------:R-:W-:Y:S01]  /*16980*/  IMAD.WIDE R154, R21, 0x2, R10 ;  /* 0x00000002159a7825 */ /* 0x000fe200078e020a */
[----:B------:R1:W4:Y:S03]  /*16990*/  LDG.E.U16 R65, desc[UR56][R22.64] ;  /* 0x0000003816417981 */ /* 0x000326000c1e1500 */
[----:B------:R-:W-:-:S02]  /*169a0*/  IMAD R158, R3, 0x28, RZ ;  /* 0x00000028039e7824 */ /* 0x000fc400078e02ff */
[----:B------:R-:W-:-:S04]  /*169b0*/  IMAD.WIDE R154, R2, 0x2, R154 ;  /* 0x00000002029a7825 */ /* 0x000fc800078e029a */
[C---:B0-----:R-:W-:Y:S01]  /*169c0*/  IMAD.WIDE R152, R158.reuse, 0x2, R4 ;  /* 0x000000029e987825 */ /* 0x041fe200078e0204 */
[----:B------:R0:W4:Y:S03]  /*169d0*/  LDG.E.U16 R63, desc[UR56][R154.64] ;  /* 0x000000389a3f7981 */ /* 0x000126000c1e1500 */
[----:B-1----:R-:W-:-:S04]  /*169e0*/  IMAD.WIDE R22, R158, 0x2, R6 ;  /* 0x000000029e167825 */ /* 0x002fc800078e0206 */
[----:B------:R-:W-:Y:S02]  /*169f0*/  IMAD R162, R3, 0x29, RZ ;  /* 0x0000002903a27824 */ /* 0x000fe400078e02ff */
[----:B------:R-:W-:-:S04]  /*16a00*/  IMAD.WIDE R12, R158, 0x2, R8 ;  /* 0x000000029e0c7825 */ /* 0x000fc800078e0208 */
[----:B------:R-:W-:-:S04]  /*16a10*/  IMAD.WIDE R158, R158, 0x2, R10 ;  /* 0x000000029e9e7825 */ /* 0x000fc800078e020a */
[----:B------:R-:W-:-:S04]  /*16a20*/  IMAD.WIDE R156, R2, 0x2, R152 ;  /* 0x00000002029c7825 */ /* 0x000fc800078e0298 */
[----:B------:R-:W-:-:S04]  /*16a30*/  IMAD.WIDE R160, R162, 0x2, R4 ;  /* 0x00000002a2a07825 */ /* 0x000fc800078e0204 */
[----:B0-----:R-:W-:-:S04]  /*16a40*/  IMAD.WIDE R154, R2, 0x2, R22 ;  /* 0x00000002029a7825 */ /* 0x001fc800078e0216 */
[----:B------:R-:W-:-:S04]  /*16a50*/  IMAD.WIDE R152, R2, 0x2, R12 ;  /* 0x0000000202987825 */ /* 0x000fc800078e020c */
[----:B------:R-:W-:-:S04]  /*16a60*/  IMAD.WIDE R22, R2, 0x2, R158 ;  /* 0x0000000202167825 */ /* 0x000fc800078e029e */
[----:B------:R-:W-:Y:S01]  /*16a70*/  IMAD.WIDE R12, R2, 0x2, R160 ;  /* 0x00000002020c7825 */ /* 0x000fe200078e02a0 */
[----:B--2---:R-:W-:Y:S04]  /*16a80*/  STL [R1+0x1ca4], R131 ;  /* 0x001ca48301007387 */ /* 0x004fe80000100800 */
[----:B---3--:R-:W-:Y:S04]  /*16a90*/  STL [R1+0x1ca8], R132 ;  /* 0x001ca88401007387 */ /* 0x008fe80000100800 */
[----:B----4-:R-:W-:Y:S04]  /*16aa0*/  STL [R1+0x1cac], R133 ;  /* 0x001cac8501007387 */ /* 0x010fe80000100800 */
[----:B------:R-:W-:Y:S04]  /*16ab0*/  STL [R1+0x640], R25 ;  /* 0x0006401901007387 */ /* 0x000fe80000100800 */
[----:B------:R-:W-:Y:S04]  /*16ac0*/  STL [R1+0x1cb0], R134 ;  /* 0x001cb08601007387 */ /* 0x000fe80000100800 */
[----:B------:R-:W-:Y:S04]  /*16ad0*/  STL [R1+0x63c], R24 ;  /* 0x00063c1801007387 */ /* 0x000fe80000100800 */
[----:B------:R0:W-:Y:S04]  /*16ae0*/  STL [R1+0x638], R19 ;  /* 0x0006381301007387 */ /* 0x0001e80000100800 */
[----:B------:R1:W-:Y:S04]  /*16af0*/  STL [R1+0x634], R18 ;  /* 0x0006341201007387 */ /* 0x0003e80000100800 */
[----:B------:R-:W-:Y:S04]  /*16b00*/  STL [R1+0x1cb4], R118 ;  /* 0x001cb47601007387 */ /* 0x000fe80000100800 */
[----:B------:R2:W-:Y:S04]  /*16b10*/  STL [R1+0x630], R16 ;  /* 0x0006301001007387 */ /* 0x0005e80000100800 */
[----:B0-----:R-:W3:Y:S04]  /*16b20*/  LDG.E.U16 R19, desc[UR56][R156.64] ;  /* 0x000000389c137981 */ /* 0x001ee8000c1e1500 */
[----:B------:R0:W-:Y:S04]  /*16b30*/  STL [R1+0x62c], R15 ;  /* 0x00062c0f01007387 */ /* 0x0001e80000100800 */
[----:B-1----:R-:W4:Y:S04]  /*16b40*/  LDG.E.U16 R18, desc[UR56][R154.64] ;  /* 0x000000389a127981 */ /* 0x002f28000c1e1500 */
[----:B------:R-:W-:Y:S04]  /*16b50*/  STL [R1+0x1cb8], R117 ;  /* 0x001cb87501007387 */ /* 0x000fe80000100800 */
[----:B--2---:R1:W2:Y:S04]  /*16b60*/  LDG.E.U16 R16, desc[UR56][R152.64] ;  /* 0x0000003898107981 */ /* 0x0042a8000c1e1500 */
[----:B------:R-:W-:Y:S04]  /*16b70*/  STL [R1+0x1cbc], R116 ;  /* 0x001cbc7401007387 */ /* 0x000fe80000100800 */
[----:B0-----:R0:W2:Y:S04]  /*16b80*/  LDG.E.U16 R15, desc[UR56][R22.64] ;  /* 0x00000038160f7981 */ /* 0x0010a8000c1e1500 */
[----:B------:R-:W-:Y:S04]  /*16b90*/  STL [R1+0x1cc0], R115 ;  /* 0x001cc07301007387 */ /* 0x000fe80000100800 */
[----:B------:R1:W-:Y:S04]  /*16ba0*/  STL [R1+0x628], R14 ;  /* 0x0006280e01007387 */ /* 0x0003e80000100800 */
[----:B-1----:R1:W2:Y:S01]  /*16bb0*/  LDG.E.U16 R14, desc[UR56][R12.64] ;  /* 0x000000380c0e7981 */ /* 0x0022a2000c1e1500 */
[----:B------:R-:W-:-:S04]  /*16bc0*/  IMAD.WIDE R152, R162, 0x2, R6 ;  /* 0x00000002a2987825 */ /* 0x000fc800078e0206 */
[----:B------:R-:W-:Y:S02]  /*16bd0*/  IMAD R21, R3, 0x2a, RZ ;  /* 0x0000002a03157824 */ /* 0x000fe400078e02ff */
[----:B0-----:R-:W-:-:S04]  /*16be0*/  IMAD.WIDE R22, R162, 0x2, R8 ;  /* 0x00000002a2167825 */ /* 0x001fc800078e0208 */
[----:B-1----:R-:W-:-:S04]  /*16bf0*/  IMAD.WIDE R12, R162, 0x2, R10 ;  /* 0x00000002a20c7825 */ /* 0x002fc800078e020a */
[----:B------:R-:W-:-:S04]  /*16c00*/  IMAD.WIDE R152, R2, 0x2, R152 ;  /* 0x0000000202987825 */ /* 0x000fc800078e0298 */
[C---:B------:R-:W-:Y:S01]  /*16c10*/  IMAD.WIDE R158, R21.reuse, 0x2, R4 ;  /* 0x00000002159e7825 */ /* 0x040fe200078e0204 */
[----:B------:R0:W2:Y:S03]  /*16c20*/  LDG.E.U16 R29, desc[UR56][R152.64] ;  /* 0x00000038981d7981 */ /* 0x0000a6000c1e1500 */
[----:B------:R-:W-:-:S04]  /*16c30*/  IMAD.WIDE R160, R21, 0x2, R6 ;  /* 0x0000000215a07825 */ /* 0x000fc800078e0206 */
[----:B------:R-:W-:-:S04]  /*16c40*/  IMAD.WIDE R162, R21, 0x2, R8 ;  /* 0x0000000215a27825 */ /* 0x000fc800078e0208 */
[----:B------:R-:W-:-:S04]  /*16c50*/  IMAD.WIDE R156, R2, 0x2, R22 ;  /* 0x00000002029c7825 */ /* 0x000fc800078e0216 */
[C---:B------:R-:W-:Y:S01]  /*16c60*/  IMAD.WIDE R154, R2.reuse, 0x2, R12 ;  /* 0x00000002029a7825 */ /* 0x040fe200078e020c */
[----:B------:R-:W-:Y:S03]  /*16c70*/  STL [R1+0x1cc4], R66 ;  /* 0x001cc44201007387 */ /* 0x000fe60000100800 */
[C---:B0-----:R-:W-:Y:S01]  /*16c80*/  IMAD.WIDE R152, R2.reuse, 0x2, R158 ;  /* 0x0000000202987825 */ /* 0x041fe200078e029e */
[----:B------:R-:W2:Y:S03]  /*16c90*/  LDG.E.U16 R27, desc[UR56][R154.64] ;  /* 0x000000389a1b7981 */ /* 0x000ea6000c1e1500 */
[C---:B------:R-:W-:Y:S01]  /*16ca0*/  IMAD.WIDE R22, R2.reuse, 0x2, R160 ;  /* 0x0000000202167825 */ /* 0x040fe200078e02a0 */
[----:B------:R0:W2:Y:S03]  /*16cb0*/  LDG.E.U16 R26, desc[UR56][R152.64] ;  /* 0x00000038981a7981 */ /* 0x0000a6000c1e1500 */
[----:B------:R-:W-:Y:S01]  /*16cc0*/  IMAD.WIDE R12, R2, 0x2, R162 ;  /* 0x00000002020c7825 */ /* 0x000fe200078e02a2 */
[----:B------:R1:W2:Y:S03]  /*16cd0*/  LDG.E.U16 R25, desc[UR56][R22.64] ;  /* 0x0000003816197981 */ /* 0x0002a6000c1e1500 */
[----:B------:R-:W-:Y:S01]  /*16ce0*/  IMAD R158, R3, 0x2b, RZ ;  /* 0x0000002b039e7824 */ /* 0x000fe200078e02ff */
[----:B------:R1:W2:Y:S01]  /*16cf0*/  LDG.E.U16 R24, desc[UR56][R12.64] ;  /* 0x000000380c187981 */ /* 0x0002a2000c1e1500 */
[----:B0-----:R-:W-:-:S03]  /*16d00*/  IMAD.WIDE R152, R21, 0x2, R10 ;  /* 0x0000000215987825 */ /* 0x001fc600078e020a */
[----:B------:R0:W2:Y:S01]  /*16d10*/  LDG.E.U16 R28, desc[UR56][R156.64] ;  /* 0x000000389c1c7981 */ /* 0x0000a2000c1e1500 */
[----:B-1----:R-:W-:-:S04]  /*16d20*/  IMAD.WIDE R22, R158, 0x2, R4 ;  /* 0x000000029e167825 */ /* 0x002fc800078e0204 */
[----:B------:R-:W-:-:S04]  /*16d30*/  IMAD.WIDE R12, R158, 0x2, R6 ;  /* 0x000000029e0c7825 */ /* 0x000fc800078e0206 */
[C---:B------:R-:W-:Y:S01]  /*16d40*/  IMAD.WIDE R154, R158.reuse, 0x2, R8 ;  /* 0x000000029e9a7825 */ /* 0x040fe200078e0208 */
[----:B------:R-:W-:Y:S03]  /*16d50*/  STL [R1+0x1cc8], R65 ;  /* 0x001cc84101007387 */ /* 0x000fe60000100800 */
[----:B------:R-:W-:Y:S02]  /*16d60*/  IMAD R164, R3, 0x2c, RZ ;  /* 0x0000002c03a47824 */ /* 0x000fe400078e02ff */
[----:B------:R-:W-:Y:S01]  /*16d70*/  IMAD.WIDE R158, R158, 0x2, R10 ;  /* 0x000000029e9e7825 */ /* 0x000fe200078e020a */
[----:B------:R-:W-:Y:S03]  /*16d80*/  STL [R1+0x1ccc], R64 ;  /* 0x001ccc4001007387 */ /* 0x000fe60000100800 */
[C---:B------:R-:W-:Y:S01]  /*16d90*/  IMAD.WIDE R160, R2.reuse, 0x2, R152 ;  /* 0x0000000202a07825 */ /* 0x040fe200078e0298 */
[----:B------:R-:W-:Y:S03]  /*16da0*/  STL [R1+0x1cd0], R63 ;  /* 0x001cd03f01007387 */ /* 0x000fe60000100800 */
[----:B0-----:R-:W-:-:S04]  /*16db0*/  IMAD.WIDE R156, R2, 0x2, R22 ;  /* 0x00000002029c7825 */ /* 0x001fc800078e0216 */
[----:B------:R-:W-:-:S04]  /*16dc0*/  IMAD.WIDE R162, R164, 0x2, R4 ;  /* 0x00000002a4a27825 */ /* 0x000fc800078e0204 */
[----:B------:R-:W-:-:S04]  /*16dd0*/  IMAD.WIDE R152, R2, 0x2, R12 ;  /* 0x0000000202987825 */ /* 0x000fc800078e020c */
[----:B------:R-:W-:-:S04]  /*16de0*/  IMAD.WIDE R22, R2, 0x2, R154 ;  /* 0x0000000202167825 */ /* 0x000fc800078e029a */
[----:B------:R-:W-:-:S04]  /*16df0*/  IMAD.WIDE R12, R2, 0x2, R158 ;  /* 0x00000002020c7825 */ /* 0x000fc800078e029e */
[----:B------:R-:W-:Y:S02]  /*16e00*/  IMAD R21, R3, 0x2d, RZ ;  /* 0x0000002d03157824 */ /* 0x000fe400078e02ff */
[----:B------:R-:W-:-:S04]  /*16e10*/  IMAD.WIDE R154, R164, 0x2, R10 ;  /* 0x00000002a49a7825 */ /* 0x000fc800078e020a */
[----:B------:R-:W-:Y:S01]  /*16e20*/  IMAD.WIDE R158, R21, 0x2, R4 ;  /* 0x00000002159e7825 */ /* 0x000fe200078e0204 */
[----:B---3--:R0:W-:Y:S04]  /*16e30*/  STL [R1+0x5f4], R19 ;  /* 0x0005f41301007387 */ /* 0x0081e80000100800 */
[----:B----4-:R1:W-:Y:S04]  /*16e40*/  STL [R1+0x5f0], R18 ;  /* 0x0005f01201007387 */ /* 0x0103e80000100800 */
[----:B0-----:R-:W3:Y:S04]  /*16e50*/  LDG.E.U16 R19, desc[UR56][R160.64] ;  /* 0x00000038a0137981 */ /* 0x001ee8000c1e1500 */
[----:B--2---:R0:W-:Y:S04]  /*16e60*/  STL [R1+0x5ec], R16 ;  /* 0x0005ec1001007387 */ /* 0x0041e80000100800 */
[----:B-1----:R-:W2:Y:S04]  /*16e70*/  LDG.E.U16 R18, desc[UR56][R156.64] ;  /* 0x000000389c127981 */ /* 0x002ea8000c1e1500 */
[----:B------:R1:W-:Y:S04]  /*16e80*/  STL [R1+0x5e8], R15 ;  /* 0x0005e80f01007387 */ /* 0x0003e80000100800 */
[----:B0-----:R0:W4:Y:S04]  /*16e90*/  LDG.E.U16 R16, desc[UR56][R152.64] ;  /* 0x0000003898107981 */ /* 0x001128000c1e1500 */
[----:B-1----:R1:W4:Y:S01]  /*16ea0*/  LDG.E.U16 R15, desc[UR56][R22.64] ;  /* 0x00000038160f7981 */ /* 0x002322000c1e1500 */
[----:B0-----:R-:W-:-:S05]  /*16eb0*/  IMAD.WIDE R152, R2, 0x2, R162 ;  /* 0x0000000202987825 */ /* 0x001fca00078e02a2 */
[----:B------:R0:W3:Y:S01]  /*16ec0*/  LDG.E.U16 R134, desc[UR56][R152.64] ;  /* 0x0000003898867981 */ /* 0x0000e2000c1e1500 */
[----:B-1----:R-:W-:-:S04]  /*16ed0*/  IMAD.WIDE R22, R164, 0x2, R6 ;  /* 0x00000002a4167825 */ /* 0x002fc800078e0206 */
[----:B------:R-:W-:-:S04]  /*16ee0*/  IMAD.WIDE R156, R21, 0x2, R6 ;  /* 0x00000002159c7825 */ /* 0x000fc800078e0206 */
[----:B0-----:R-:W-:-:S05]  /*16ef0*/  IMAD.WIDE R152, R2, 0x2, R22 ;  /* 0x0000000202987825 */ /* 0x001fca00078e0216 */
[----:B------:R0:W2:Y:S02]  /*16f00*/  LDG.E.U16 R133, desc[UR56][R152.64] ;  /* 0x0000003898857981 */ /* 0x0000a4000c1e1500 */
[----:B0-----:R-:W-:-:S05]  /*16f10*/  IMAD.WIDE R152, R2, 0x2, R158 ;  /* 0x0000000202987825 */ /* 0x001fca00078e029e */
[----:B------:R-:W4:Y:S04]  /*16f20*/  LDG.E.U16 R51, desc[UR56][R152.64] ;  /* 0x0000003898337981 */ /* 0x000f28000c1e1500 */
[----:B------:R0:W-:Y:S04]  /*16f30*/  STL [R1+0x5e4], R14 ;  /* 0x0005e40e01007387 */ /* 0x0001e80000100800 */
[----:B0-----:R0:W4:Y:S02]  /*16f40*/  LDG.E.U16 R14, desc[UR56][R12.64] ;  /* 0x000000380c0e7981 */ /* 0x001124000c1e1500 */
[----:B0-----:R-:W-:-:S04]  /*16f50*/  IMAD.WIDE R12, R164, 0x2, R8 ;  /* 0x00000002a40c7825 */ /* 0x001fc800078e0208 */
[----:B------:R-:W-:-:S04]  /*16f60*/  IMAD.WIDE R22, R2, 0x2, R12 ;  /* 0x0000000202167825 */ /* 0x000fc800078e020c */
[C---:B------:R-:W-:Y:S01]  /*16f70*/  IMAD.WIDE R12, R2.reuse, 0x2, R154 ;  /* 0x00000002020c7825 */ /* 0x040fe200078e029a */
[----:B------:R0:W4:Y:S04]  /*16f80*/  LDG.E.U16 R132, desc[UR56][R22.64] ;  /* 0x0000003816847981 */ /* 0x000128000c1e1500 */
[----:B------:R1:W4:Y:S01]  /*16f90*/  LDG.E.U16 R131, desc[UR56][R12.64] ;  /* 0x000000380c837981 */ /* 0x000322000c1e1500 */
[----:B0-----:R-:W-:-:S05]  /*16fa0*/  IMAD.WIDE R22, R2, 0x2, R156 ;  /* 0x0000000202167825 */ /* 0x001fca00078e029c */
[----:B------:R-:W4:Y:S01]  /*16fb0*/  LDG.E.U16 R50, desc[UR56][R22.64] ;  /* 0x0000003816327981 */ /* 0x000f22000c1e1500 */
[----:B------:R-:W-:-:S04]  /*16fc0*/  IMAD.WIDE R154, R21, 0x2, R8 ;  /* 0x00000002159a7825 */ /* 0x000fc800078e0208 */
[----:B-1----:R-:W-:-:S05]  /*16fd0*/  IMAD.WIDE R12, R2, 0x2, R154 ;  /* 0x00000002020c7825 */ /* 0x002fca00078e029a */
[----:B------:R0:W4:Y:S01]  /*16fe0*/  LDG.E.U16 R49, desc[UR56][R12.64] ;  /* 0x000000380c317981 */ /* 0x000122000c1e1500 */
[----:B------:R-:W-:Y:S02]  /*16ff0*/  IMAD R158, R3, 0x2e, RZ ;  /* 0x0000002e039e7824 */ /* 0x000fe400078e02ff */
[----:B------:R-:W-:-:S04]  /*17000*/  IMAD.WIDE R154, R21, 0x2, R10 ;  /* 0x00000002159a7825 */ /* 0x000fc800078e020a */
[----:B------:R-:W-:-:S04]  /*17010*/  IMAD.WIDE R152, R158, 0x2, R4 ;  /* 0x000000029e987825 */ /* 0x000fc800078e0204 */
[----:B0-----:R-:W-:-:S04]  /*17020*/  IMAD.WIDE R12, R158, 0x2, R8 ;  /* 0x000000029e0c7825 */ /* 0x001fc800078e0208 */
[----:B------:R-:W-:Y:S02]  /*17030*/  IMAD R162, R3, 0x2f, RZ ;  /* 0x0000002f03a27824 */ /* 0x000fe400078e02ff */
[----:B------:R-:W-:-:S04]  /*17040*/  IMAD.WIDE R22, R158, 0x2, R6 ;  /* 0x000000029e167825 */ /* 0x000fc800078e0206 */
[----:B------:R-:W-:-:S04]  /*17050*/  IMAD.WIDE R154, R2, 0x2, R154 ;  /* 0x00000002029a7825 */ /* 0x000fc800078e029a */
[----:B------:R-:W-:Y:S01]  /*17060*/  IMAD.WIDE R156, R2, 0x2, R152 ;  /* 0x00000002029c7825 */ /* 0x000fe200078e0298 */
[----:B------:R0:W4:Y:S03]  /*17070*/  LDG.E.U16 R48, desc[UR56][R154.64] ;  /* 0x000000389a307981 */ /* 0x000126000c1e1500 */
[----:B------:R-:W-:Y:S01]  /*17080*/  IMAD.WIDE R158, R158, 0x2, R10 ;  /* 0x000000029e9e7825 */ /* 0x000fe200078e020a */
[----:B------:R-:W-:Y:S03]  /*17090*/  STL [R1+0x5e0], R29 ;  /* 0x0005e01d01007387 */ /* 0x000fe60000100800 */
[----:B------:R-:W-:Y:S01]  /*170a0*/  IMAD.WIDE R152, R2, 0x2, R12 ;  /* 0x0000000202987825 */ /* 0x000fe200078e020c */
[----:B------:R-:W4:Y:S03]  /*170b0*/  LDG.E.U16 R114, desc[UR56][R156.64] ;  /* 0x000000389c727981 */ /* 0x000f26000c1e1500 */
[----:B------:R-:W-:Y:S01]  /*170c0*/  IMAD.WIDE R160, R162, 0x2, R4 ;  /* 0x00000002a2a07825 */ /* 0x000fe200078e0204 */
[----:B------:R1:W4:Y:S03]  /*170d0*/  LDG.E.U16 R112, desc[UR56][R152.64] ;  /* 0x0000003898707981 */ /* 0x000326000c1e1500 */
[----:B0-----:R-:W-:-:S04]  /*170e0*/  IMAD.WIDE R154, R2, 0x2, R22 ;  /* 0x00000002029a7825 */ /* 0x001fc800078e0216 */
[----:B------:R-:W-:Y:S01]  /*170f0*/  IMAD.WIDE R22, R2, 0x2, R158 ;  /* 0x0000000202167825 */ /* 0x000fe200078e029e */
[----:B------:R-:W4:Y:S03]  /*17100*/  LDG.E.U16 R113, desc[UR56][R154.64] ;  /* 0x000000389a717981 */ /* 0x000f26000c1e1500 */
[----:B-1----:R-:W-:Y:S01]  /*17110*/  IMAD.WIDE R152, R162, 0x2, R6 ;  /* 0x00000002a2987825 */ /* 0x002fe200078e0206 */
[----:B------:R0:W4:Y:S03]  /*17120*/  LDG.E.U16 R111, desc[UR56][R22.64] ;  /* 0x00000038166f7981 */ /* 0x000126000c1e1500 */
[----:B------:R-:W-:-:S04]  /*17130*/  IMAD.WIDE R12, R2, 0x2, R160 ;  /* 0x00000002020c7825 */ /* 0x000fc800078e02a0 */
[----:B------:R-:W-:Y:S01]  /*17140*/  IMAD R21, R3, 0x30, RZ ;  /* 0x0000003003157824 */ /* 0x000fe200078e02ff */
[----:B------:R1:W4:Y:S01]  /*17150*/  LDG.E.U16 R62, desc[UR56][R12.64] ;  /* 0x000000380c3e7981 */ /* 0x000322000c1e1500 */
[----:B------:R-:W-:-:S04]  /*17160*/  IMAD.WIDE R152, R2, 0x2, R152 ;  /* 0x0000000202987825 */ /* 0x000fc800078e0298 */
[----:B0-----:R-:W-:Y:S01]  /*17170*/  IMAD.WIDE R22, R162, 0x2, R8 ;  /* 0x00000002a2167825 */ /* 0x001fe200078e0208 */
[----:B------:R0:W4:Y:S03]  /*17180*/  LDG.E.U16 R61, desc[UR56][R152.64] ;  /* 0x00000038983d7981 */ /* 0x000126000c1e1500 */
[----:B------:R-:W-:-:S04]  /*17190*/  IMAD.WIDE R158, R21, 0x2, R4 ;  /* 0x00000002159e7825 */ /* 0x000fc800078e0204 */
[----:B-1----:R-:W-:-:S04]  /*171a0*/  IMAD.WIDE R12, R162, 0x2, R10 ;  /* 0x00000002a20c7825 */ /* 0x002fc800078e020a */
[----:B------:R-:W-:-:S04]  /*171b0*/  IMAD.WIDE R160, R21, 0x2, R6 ;  /* 0x0000000215a07825 */ /* 0x000fc800078e0206 */
[----:B------:R-:W-:-:S04]  /*171c0*/  IMAD.WIDE R162, R21, 0x2, R8 ;  /* 0x0000000215a27825 */ /* 0x000fc800078e0208 */
[----:B------:R-:W-:-:S04]  /*171d0*/  IMAD.WIDE R156, R2, 0x2, R22 ;  /* 0x00000002029c7825 */ /* 0x000fc800078e0216 */
[C---:B0-----:R-:W-:Y:S01]  /*171e0*/  IMAD.WIDE R152, R2.reuse, 0x2, R158 ;  /* 0x0000000202987825 */ /* 0x041fe200078e029e */
[----:B------:R-:W4:Y:S03]  /*171f0*/  LDG.E.U16 R60, desc[UR56][R156.64] ;  /* 0x000000389c3c7981 */ /* 0x000f26000c1e1500 */
[----:B------:R-:W-:-:S04]  /*17200*/  IMAD.WIDE R154, R2, 0x2, R12 ;  /* 0x00000002029a7825 */ /* 0x000fc800078e020c */
[C---:B------:R-:W-:Y:S01]  /*17210*/  IMAD.WIDE R22, R2.reuse, 0x2, R160 ;  /* 0x0000000202167825 */ /* 0x040fe200078e02a0 */
[----:B------:R0:W4:Y:S04]  /*17220*/  LDG.E.U16 R59, desc[UR56][R154.64] ;  /* 0x000000389a3b7981 */ /* 0x000128000c1e1500 */
[----:B---3--:R-:W-:Y:S04]  /*17230*/  STL [R1+0x1cd4], R134 ;  /* 0x001cd48601007387 */ /* 0x008fe80000100800 */
[----:B------:R-:W-:Y:S04]  /*17240*/  STL [R1+0x5dc], R28 ;  /* 0x0005dc1c01007387 */ /* 0x000fe80000100800 */
[----:B------:R-:W-:Y:S04]  /*17250*/  STL [R1+0x5d8], R27 ;  /* 0x0005d81b01007387 */ /* 0x000fe80000100800 */
[----:B------:R-:W-:Y:S04]  /*17260*/  STL [R1+0x5d4], R26 ;  /* 0x0005d41a01007387 */ /* 0x000fe80000100800 */
[----:B------:R-:W-:Y:S04]  /*17270*/  STL [R1+0x5d0], R25 ;  /* 0x0005d01901007387 */ /* 0x000fe80000100800 */
[----:B------:R-:W-:Y:S04]  /*17280*/  STL [R1+0x5cc], R24 ;  /* 0x0005cc1801007387 */ /* 0x000fe80000100800 */
[----:B--2---:R-:W-:Y:S01]  /*17290*/  STL [R1+0x1cd8], R133 ;  /* 0x001cd88501007387 */ /* 0x004fe20000100800 */
[----:B------:R-:W-:-:S04]  /*172a0*/  IMAD.WIDE R12, R2, 0x2, R162 ;  /* 0x00000002020c7825 */ /* 0x000fc800078e02a2 */
[----:B------:R-:W-:-:S04]  /*172b0*/  IMAD R158, R3, 0x31, RZ ;  /* 0x00000031039e7824 */ /* 0x000fc800078e02ff */
[----:B0-----:R-:W-:Y:S01]  /*172c0*/  IMAD.WIDE R154, R158, 0x2, R8 ;  /* 0x000000029e9a7825 */ /* 0x001fe200078e0208 */
[----:B----4-:R-:W-:Y:S04]  /*172d0*/  STL [R1+0x1cdc], R132 ;  /* 0x001cdc8401007387 */ /* 0x010fe80000100800 */
[----:B------:R-:W-:Y:S04]  /*172e0*/  STL [R1+0x1ce0], R131 ;  /* 0x001ce08301007387 */ /* 0x000fe80000100800 */
[----:B------:R-:W-:Y:S04]  /*172f0*/  STL [R1+0x1ce4], R51 ;  /* 0x001ce43301007387 */ /* 0x000fe80000100800 */
[----:B------:R-:W-:Y:S04]  /*17300*/  STL [R1+0x5c8], R19 ;  /* 0x0005c81301007387 */ /* 0x000fe80000100800 */
[----:B------:R0:W-:Y:S04]  /*17310*/  STL [R1+0x5c4], R18 ;  /* 0x0005c41201007387 */ /* 0x0001e80000100800 */
[----:B------:R-:W-:Y:S04]  /*17320*/  STL [R1+0x1ce8], R50 ;  /* 0x001ce83201007387 */ /* 0x000fe80000100800 */
[----:B------:R1:W-:Y:S04]  /*17330*/  STL [R1+0x5c0], R16 ;  /* 0x0005c01001007387 */ /* 0x0003e80000100800 */
[----:B0-----:R0:W2:Y:S04]  /*17340*/  LDG.E.U16 R18, desc[UR56][R152.64] ;  /* 0x0000003898127981 */ /* 0x0010a8000c1e1500 */
[----:B------:R3:W-:Y:S04]  /*17350*/  STL [R1+0x5bc], R15 ;  /* 0x0005bc0f01007387 */ /* 0x0007e80000100800 */
[----:B-1----:R1:W4:Y:S01]  /*17360*/  LDG.E.U16 R16, desc[UR56][R22.64] ;  /* 0x0000003816107981 */ /* 0x002322000c1e1500 */
[----:B0-----:R-:W-:-:S03]  /*17370*/  IMAD.WIDE R152, R21, 0x2, R10 ;  /* 0x0000000215987825 */ /* 0x001fc600078e020a */
[----:B---3--:R0:W3:Y:S01]  /*17380*/  LDG.E.U16 R15, desc[UR56][R12.64] ;  /* 0x000000380c0f7981 */ /* 0x0080e2000c1e1500 */
[----:B-1----:R-:W-:-:S04]  /*17390*/  IMAD.WIDE R22, R158, 0x2, R4 ;  /* 0x000000029e167825 */ /* 0x002fc800078e0204 */
[----:B0-----:R-:W-:-:S04]  /*173a0*/  IMAD.WIDE R12, R158, 0x2, R6 ;  /* 0x000000029e0c7825 */ /* 0x001fc800078e0206 */
[----:B------:R-:W-:-:S04]  /*173b0*/  IMAD.WIDE R158, R158, 0x2, R10 ;  /* 0x000000029e9e7825 */ /* 0x000fc800078e020a */
[----:B------:R-:W-:-:S04]  /*173c0*/  IMAD.WIDE R160, R2, 0x2, R152 ;  /* 0x0000000202a07825 */ /* 0x000fc800078e0298 */
[C---:B------:R-:W-:Y:S01]  /*173d0*/  IMAD.WIDE R156, R2.reuse, 0x2, R22 ;  /* 0x00000002029c7825 */ /* 0x040fe200078e0216 */
[----:B------:R-:W3:Y:S03]  /*173e0*/  LDG.E.U16 R30, desc[UR56][R160.64] ;  /* 0x00000038a01e7981 */ /* 0x000ee6000c1e1500 */
[C---:B------:R-:W-:Y:S01]  /*173f0*/  IMAD.WIDE R152, R2.reuse, 0x2, R12 ;  /* 0x0000000202987825 */ /* 0x040fe200078e020c */
[----:B------:R-:W3:Y:S03]  /*17400*/  LDG.E.U16 R29, desc[UR56][R156.64] ;  /* 0x000000389c1d7981 */ /* 0x000ee6000c1e1500 */
[C---:B------:R-:W-:Y:S01]  /*17410*/  IMAD.WIDE R22, R2.reuse, 0x2, R154 ;  /* 0x0000000202167825 */ /* 0x040fe200078e029a */
[----:B------:R-:W-:Y:S03]  /*17420*/  STL [R1+0x1cec], R49 ;  /* 0x001cec3101007387 */ /* 0x000fe60000100800 */
[----:B------:R-:W-:Y:S01]  /*17430*/  IMAD.WIDE R12, R2, 0x2, R158 ;  /* 0x00000002020c7825 */ /* 0x000fe200078e029e */
[----:B------:R-:W3:Y:S04]  /*17440*/  LDG.E.U16 R28, desc[UR56][R152.64] ;  /* 0x00000038981c7981 */ /* 0x000ee8000c1e1500 */
[----:B------:R0:W-:Y:S04]  /*17450*/  STL [R1+0x5b8], R14 ;  /* 0x0005b80e01007387 */ /* 0x0001e80000100800 */
[----:B------:R1:W3:Y:S04]  /*17460*/  LDG.E.U16 R27, desc[UR56][R22.64] ;  /* 0x00000038161b7981 */ /* 0x0002e8000c1e1500 */
[----:B0-----:R0:W3:Y:S01]  /*17470*/  LDG.E.U16 R14, desc[UR56][R12.64] ;  /* 0x000000380c0e7981 */ /* 0x0010e2000c1e1500 */
[----:B------:R-:W-:-:S04]  /*17480*/  IMAD R164, R3, 0x32, RZ ;  /* 0x0000003203a47824 */ /* 0x000fc800078e02ff */
[----:B------:R-:W-:-:S04]  /*17490*/  IMAD.WIDE R162, R164, 0x2, R4 ;  /* 0x00000002a4a27825 */ /* 0x000fc800078e0204 */
[----:B-1----:R-:W-:-:S04]  /*174a0*/  IMAD.WIDE R22, R164, 0x2, R6 ;  /* 0x00000002a4167825 */ /* 0x002fc800078e0206 */
[----:B------:R-:W-:-:S04]  /*174b0*/  IMAD.WIDE R152, R2, 0x2, R162 ;  /* 0x0000000202987825 */ /* 0x000fc800078e02a2 */
[C---:B0-----:R-:W-:Y:S01]  /*174c0*/  IMAD.WIDE R12, R164.reuse, 0x2, R8 ;  /* 0x00000002a40c7825 */ /* 0x041fe200078e0208 */
[----:B------:R0:W3:Y:S03]  /*174d0*/  LDG.E.U16 R26, desc[UR56][R152.64] ;  /* 0x00000038981a7981 */ /* 0x0000e6000c1e1500 */
[----:B------:R-:W-:-:S04]  /*174e0*/  IMAD.WIDE R154, R164, 0x2, R10 ;  /* 0x00000002a49a7825 */ /* 0x000fc800078e020a */
[----:B------:R-:W-:Y:S02]  /*174f0*/  IMAD R21, R3, 0x33, RZ ;  /* 0x0000003303157824 */ /* 0x000fe400078e02ff */
[C---:B0-----:R-:W-:Y:S01]  /*17500*/  IMAD.WIDE R152, R2.reuse, 0x2, R22 ;  /* 0x0000000202987825 */ /* 0x041fe200078e0216 */
[----:B------:R-:W-:Y:S03]  /*17510*/  STL [R1+0x1cf0], R48 ;  /* 0x001cf03001007387 */ /* 0x000fe60000100800 */
[C---:B------:R-:W-:Y:S01]  /*17520*/  IMAD.WIDE R22, R2.reuse, 0x2, R12 ;  /* 0x0000000202167825 */ /* 0x040fe200078e020c */
[----:B------:R-:W-:Y:S03]  /*17530*/  STL [R1+0x1cf4], R114 ;  /* 0x001cf47201007387 */ /* 0x000fe60000100800 */
[C---:B------:R-:W-:Y:S01]  /*17540*/  IMAD.WIDE R12, R2.reuse, 0x2, R154 ;  /* 0x00000002020c7825 */ /* 0x040fe200078e029a */
[----:B------:R-:W-:Y:S03]  /*17550*/  STL [R1+0x1cf8], R113 ;  /* 0x001cf87101007387 */ /* 0x000fe60000100800 */
[C---:B------:R-:W-:Y:S01]  /*17560*/  IMAD.WIDE R158, R21.reuse, 0x2, R4 ;  /* 0x00000002159e7825 */ /* 0x040fe200078e0204 */
[----:B------:R-:W-:Y:S03]  /*17570*/  STL [R1+0x1cfc], R112 ;  /* 0x001cfc7001007387 */ /* 0x000fe60000100800 */
[C---:B------:R-:W-:Y:S01]  /*17580*/  IMAD.WIDE R154, R21.reuse, 0x2, R8 ;  /* 0x00000002159a7825 */ /* 0x040fe200078e0208 */
[----:B------:R-:W-:Y:S03]  /*17590*/  STL [R1+0x1d00], R111 ;  /* 0x001d006f01007387 */ /* 0x000fe60000100800 */
[----:B------:R-:W-:Y:S01]  /*175a0*/  IMAD.WIDE R156, R21, 0x2, R6 ;  /* 0x00000002159c7825 */ /* 0x000fe200078e0206 */
[----:B------:R-:W-:Y:S04]  /*175b0*/  STL [R1+0x1d04], R62 ;  /* 0x001d043e01007387 */ /* 0x000fe80000100800 */
[----:B------:R0:W3:Y:S04]  /*175c0*/  LDG.E.U16 R25, desc[UR56][R152.64] ;  /* 0x0000003898197981 */ /* 0x0000e8000c1e1500 */
[----:B------:R1:W3:Y:S04]  /*175d0*/  LDG.E.U16 R19, desc[UR56][R12.64] ;  /* 0x000000380c137981 */ /* 0x0002e8000c1e1500 */
[----:B------:R-:W-:Y:S01]  /*175e0*/  STL [R1+0x1d08], R61 ;  /* 0x001d083d01007387 */ /* 0x000fe20000100800 */
[----:B0-----:R-:W-:-:S03]  /*175f0*/  IMAD.WIDE R152, R2, 0x2, R158 ;  /* 0x0000000202987825 */ /* 0x001fc600078e029e */
[----:B------:R0:W3:Y:S01]  /*17600*/  LDG.E.U16 R24, desc[UR56][R22.64] ;  /* 0x0000003816187981 */ /* 0x0000e2000c1e1500 */
[----:B-1----:R-:W-:-:S03]  /*17610*/  IMAD.WIDE R12, R2, 0x2, R154 ;  /* 0x00000002020c7825 */ /* 0x002fc600078e029a */
[----:B------:R-:W-:Y:S01]  /*17620*/  STL [R1+0x1d0c], R60 ;  /* 0x001d0c3c01007387 */ /* 0x000fe20000100800 */
[----:B------:R-:W-:-:S03]  /*17630*/  IMAD.WIDE R154, R21, 0x2, R10 ;  /* 0x00000002159a7825 */ /* 0x000fc600078e020a */
[----:B------:R-:W-:Y:S01]  /*17640*/  STL [R1+0x1d10], R59 ;  /* 0x001d103b01007387 */ /* 0x000fe20000100800 */
[----:B0-----:R-:W-:-:S04]  /*17650*/  IMAD.WIDE R22, R2, 0x2, R156 ;  /* 0x0000000202167825 */ /* 0x001fc800078e029c */
[----:B------:R-:W-:Y:S02]  /*17660*/  IMAD R158, R3, 0x34, RZ ;  /* 0x00000034039e7824 */ /* 0x000fe400078e02ff */
[----:B------:R-:W-:-:S04]  /*17670*/  IMAD.WIDE R154, R2, 0x2, R154 ;  /* 0x00000002029a7825 */ /* 0x000fc800078e029a */
[----:B------:R-:W-:-:S04]  /*17680*/  IMAD R162, R3, 0x35, RZ ;  /* 0x0000003503a27824 */ /* 0x000fc800078e02ff */
[--C-:B------:R-:W-:Y:S01]  /*17690*/  IMAD.WIDE R160, R162, 0x2, R4.reuse ;  /* 0x00000002a2a07825 */ /* 0x100fe200078e0204 */
[----:B--2---:R0:W-:Y:S04]  /*176a0*/  STL [R1+0x574], R18 ;  /* 0x0005741201007387 */ /* 0x0041e80000100800 */
[----:B----4-:R1:W-:Y:S04]  /*176b0*/  STL [R1+0x570], R16 ;  /* 0x0005701001007387 */ /* 0x0103e80000100800 */
[----:B0-----:R0:W2:Y:S04]  /*176c0*/  LDG.E.U16 R18, desc[UR56][R152.64] ;  /* 0x0000003898127981 */ /* 0x0010a8000c1e1500 */
[----:B---3--:R3:W-:Y:S04]  /*176d0*/  STL [R1+0x56c], R15 ;  /* 0x00056c0f01007387 */ /* 0x0087e80000100800 */
[----:B-1----:R1:W4:Y:S01]  /*176e0*/  LDG.E.U16 R16, desc[UR56][R22.64] ;  /* 0x0000003816107981 */ /* 0x002322000c1e1500 */
[----:B0-----:R-:W-:-:S03]  /*176f0*/  IMAD.WIDE R152, R158, 0x2, R4 ;  /* 0x000000029e987825 */ /* 0x001fc600078e0204 */
[----:B---3--:R0:W3:Y:S01]  /*17700*/  LDG.E.U16 R15, desc[UR56][R12.64] ;  /* 0x000000380c0f7981 */ /* 0x0080e2000c1e1500 */
[----:B-1----:R-:W-:-:S04]  /*17710*/  IMAD.WIDE R22, R158, 0x2, R6 ;  /* 0x000000029e167825 */ /* 0x002fc800078e0206 */
[C---:B0-----:R-:W-:Y:S01]  /*17720*/  IMAD.WIDE R12, R158.reuse, 0x2, R8 ;  /* 0x000000029e0c7825 */ /* 0x041fe200078e0208 */
[----:B------:R-:W-:Y:S03]  /*17730*/  STL [R1+0x568], R30 ;  /* 0x0005681e01007387 */ /* 0x000fe60000100800 */
[----:B------:R-:W-:Y:S01]  /*17740*/  IMAD.WIDE R158, R158, 0x2, R10 ;  /* 0x000000029e9e7825 */ /* 0x000fe200078e020a */
[----:B------:R-:W-:Y:S03]  /*17750*/  STL [R1+0x564], R29 ;  /* 0x0005641d01007387 */ /* 0x000fe60000100800 */
[C---:B------:R-:W-:Y:S01]  /*17760*/  IMAD.WIDE R156, R2.reuse, 0x2, R152 ;  /* 0x00000002029c7825 */ /* 0x040fe200078e0298 */
[----:B------:R-:W-:Y:S03]  /*17770*/  STL [R1+0x560], R28 ;  /* 0x0005601c01007387 */ /* 0x000fe60000100800 */
[C---:B------:R-:W-:Y:S01]  /*17780*/  IMAD.WIDE R152, R2.reuse, 0x2, R12 ;  /* 0x0000000202987825 */ /* 0x040fe200078e020c */
[----:B------:R-:W2:Y:S04]  /*17790*/  LDG.E.U16 R67, desc[UR56][R156.64] ;  /* 0x000000389c437981 */ /* 0x000ea8000c1e1500 */
[----:B------:R-:W-:Y:S01]  /*177a0*/  STL [R1+0x55c], R27 ;  /* 0x00055c1b01007387 */ /* 0x000fe20000100800 */
[----:B------:R-:W-:-:S03]  /*177b0*/  IMAD.WIDE R12, R2, 0x2, R160 ;  /* 0x00000002020c7825 */ /* 0x000fc600078e02a0 */
[----:B------:R0:W4:Y:S04]  /*177c0*/  LDG.E.U16 R69, desc[UR56][R152.64] ;  /* 0x0000003898457981 */ /* 0x000128000c1e1500 */
[----:B------:R1:W-:Y:S04]  /*177d0*/  STL [R1+0x558], R14 ;  /* 0x0005580e01007387 */ /* 0x0003e80000100800 */
[----:B------:R-:W3:Y:S04]  /*177e0*/  LDG.E.U16 R47, desc[UR56][R12.64] ;  /* 0x000000380c2f7981 */ /* 0x000ee8000c1e1500 */
[----:B-1----:R1:W3:Y:S01]  /*177f0*/  LDG.E.U16 R14, desc[UR56][R154.64] ;  /* 0x000000389a0e7981 */ /* 0x0022e2000c1e1500 */
[----:B0-----:R-:W-:-:S04]  /*17800*/  IMAD.WIDE R152, R162, 0x2, R6 ;  /* 0x00000002a2987825 */ /* 0x001fc800078e0206 */
[----:B-1----:R-:W-:-:S04]  /*17810*/  IMAD.WIDE R154, R2, 0x2, R22 ;  /* 0x00000002029a7825 */ /* 0x002fc800078e0216 */
[C---:B------:R-:W-:Y:S01]  /*17820*/  IMAD.WIDE R22, R2.reuse, 0x2, R158 ;  /* 0x0000000202167825 */ /* 0x040fe200078e029e */
[----:B------:R-:W4:Y:S04]  /*17830*/  LDG.E.U16 R68, desc[UR56][R154.64] ;  /* 0x000000389a447981 */ /* 0x000f28000c1e1500 */
[----:B------:R0:W3:Y:S01]  /*17840*/  LDG.E.U16 R70, desc[UR56][R22.64] ;  /* 0x0000003816467981 */ /* 0x0000e2000c1e1500 */
[----:B------:R-:W-:-:S05]  /*17850*/  IMAD.WIDE R152, R2, 0x2, R152 ;  /* 0x0000000202987825 */ /* 0x000fca00078e0298 */
[----:B------:R1:W3:Y:S01]  /*17860*/  LDG.E.U16 R46, desc[UR56][R152.64] ;  /* 0x00000038982e7981 */ /* 0x0002e2000c1e1500 */
[----:B0-----:R-:W-:-:S04]  /*17870*/  IMAD.WIDE R22, R162, 0x2, R8 ;  /* 0x00000002a2167825 */ /* 0x001fc800078e0208 */
[----:B------:R-:W-:-:S05]  /*17880*/  IMAD.WIDE R156, R2, 0x2, R22 ;  /* 0x00000002029c7825 */ /* 0x000fca00078e0216 */
[----:B------:R-:W3:Y:S01]  /*17890*/  LDG.E.U16 R45, desc[UR56][R156.64] ;  /* 0x000000389c2d7981 */ /* 0x000ee2000c1e1500 */
[----:B------:R-:W-:Y:S02]  /*178a0*/  IMAD R21, R3, 0x36, RZ ;  /* 0x0000003603157824 */ /* 0x000fe400078e02ff */
[----:B------:R-:W-:-:S04]  /*178b0*/  IMAD.WIDE R12, R162, 0x2, R10 ;  /* 0x00000002a20c7825 */ /* 0x000fc800078e020a */
[----:B------:R-:W-:-:S04]  /*178c0*/  IMAD.WIDE R158, R21, 0x2, R4 ;  /* 0x00000002159e7825 */ /* 0x000fc800078e0204 */
[----:B------:R-:W-:-:S04]  /*178d0*/  IMAD.WIDE R162, R21, 0x2, R8 ;  /* 0x0000000215a27825 */ /* 0x000fc800078e0208 */
[----:B------:R-:W-:-:S04]  /*178e0*/  IMAD.WIDE R160, R21, 0x2, R6 ;  /* 0x0000000215a07825 */ /* 0x000fc800078e0206 */
[----:B------:R-:W-:-:S04]  /*178f0*/  IMAD.WIDE R154, R2, 0x2, R12 ;  /* 0x00000002029a7825 */ /* 0x000fc800078e020c */
[C---:B-1----:R-:W-:Y:S01]  /*17900*/  IMAD.WIDE R152, R2.reuse, 0x2, R158 ;  /* 0x0000000202987825 */ /* 0x042fe200078e029e */
[----:B------:R-:W3:Y:S03]  /*17910*/  LDG.E.U16 R44, desc[UR56][R154.64] ;  /* 0x000000389a2c7981 */ /* 0x000ee6000c1e1500 */
[C---:B------:R-:W-:Y:S01]  /*17920*/  IMAD.WIDE R12, R2.reuse, 0x2, R162 ;  /* 0x00000002020c7825 */ /* 0x040fe200078e02a2 */
[----:B------:R0:W3:Y:S03]  /*17930*/  LDG.E.U16 R110, desc[UR56][R152.64] ;  /* 0x00000038986e7981 */ /* 0x0000e6000c1e1500 */
[----:B------:R-:W-:Y:S01]  /*17940*/  IMAD.WIDE R22, R2, 0x2, R160 ;  /* 0x0000000202167825 */ /* 0x000fe200078e02a0 */
[----:B------:R1:W3:Y:S03]  /*17950*/  LDG.E.U16 R108, desc[UR56][R12.64] ;  /* 0x000000380c6c7981 */ /* 0x0002e6000c1e1500 */
[----:B------:R-:W-:Y:S01]  /*17960*/  IMAD R158, R3, 0x37, RZ ;  /* 0x00000037039e7824 */ /* 0x000fe200078e02ff */
[----:B------:R1:W3:Y:S01]  /*17970*/  LDG.E.U16 R109, desc[UR56][R22.64] ;  /* 0x00000038166d7981 */ /* 0x0002e2000c1e1500 */
[----:B0-----:R-:W-:-:S04]  /*17980*/  IMAD.WIDE R152, R21, 0x2, R10 ;  /* 0x0000000215987825 */ /* 0x001fc800078e020a */
[----:B-1----:R-:W-:-:S04]  /*17990*/  IMAD.WIDE R12, R158, 0x2, R6 ;  /* 0x000000029e0c7825 */ /* 0x002fc800078e0206 */
[----:B------:R-:W-:Y:S02]  /*179a0*/  IMAD R164, R3, 0x38, RZ ;  /* 0x0000003803a47824 */ /* 0x000fe400078e02ff */
        /* <DEDUP_REMOVED lines=15> */
[----:B--2---:R-:W-:Y:S04]  /*17aa0*/  STL [R1+0x1d14], R67 ;  /* 0x001d144301007387 */ /* 0x004fe80000100800 */
[----:B------:R-:W-:Y:S04]  /*17ab0*/  STL [R1+0x554], R26 ;  /* 0x0005541a01007387 */ /* 0x000fe80000100800 */
[----:B----4-:R-:W-:Y:S04]  /*17ac0*/  STL [R1+0x1d18], R68 ;  /* 0x001d184401007387 */ /* 0x010fe80000100800 */
[----:B------:R-:W-:Y:S04]  /*17ad0*/  STL [R1+0x1d1c], R69 ;  /* 0x001d1c4501007387 */ /* 0x000fe80000100800 */
        /* <DEDUP_REMOVED lines=14> */
[----:B------:R-:W-:Y:S02]  /*17bc0*/  IMAD R21, R3, 0x39, RZ ;  /* 0x0000003903157824 */ /* 0x000fe400078e02ff */
[----:B------:R-:W-:-:S04]  /*17bd0*/  IMAD.WIDE R154, R164, 0x2, R10 ;  /* 0x00000002a49a7825 */ /* 0x000fc800078e020a */
[----:B------:R-:W-:-:S04]  /*17be0*/  IMAD.WIDE R158, R21, 0x2, R4 ;  /* 0x00000002159e7825 */ /* 0x000fc800078e0204 */
[----:B--2---:R-:W-:-:S04]  /*17bf0*/  IMAD.WIDE R152, R2, 0x2, R22 ;  /* 0x0000000202987825 */ /* 0x004fc800078e0216 */
[----:B------:R-:W-:Y:S01]  /*17c00*/  IMAD.WIDE R156, R21, 0x2, R6 ;  /* 0x00000002159c7825 */ /* 0x000fe200078e0206 */
[----:B------:R0:W2:Y:S03]  /*17c10*/  LDG.E.U16 R29, desc[UR56][R152.64] ;  /* 0x00000038981d7981 */ /* 0x0000a6000c1e1500 */
[----:B------:R-:W-:-:S04]  /*17c20*/  IMAD.WIDE R22, R2, 0x2, R12 ;  /* 0x0000000202167825 */ /* 0x000fc800078e020c */
[C---:B------:R-:W-:Y:S01]  /*17c30*/  IMAD.WIDE R12, R2.reuse, 0x2, R154 ;  /* 0x00000002020c7825 */ /* 0x040fe200078e029a */
[----:B------:R1:W4:Y:S03]  /*17c40*/  LDG.E.U16 R28, desc[UR56][R22.64] ;  /* 0x00000038161c7981 */ /* 0x000326000c1e1500 */
[----:B------:R-:W-:Y:S01]  /*17c50*/  IMAD.WIDE R154, R21, 0x2, R8 ;  /* 0x00000002159a7825 */ /* 0x000fe200078e0208 */
[----:B------:R1:W4:Y:S03]  /*17c60*/  LDG.E.U16 R27, desc[UR56][R12.64] ;  /* 0x000000380c1b7981 */ /* 0x000326000c1e1500 */
[----:B0-----:R-:W-:-:S04]  /*17c70*/  IMAD.WIDE R152, R2, 0x2, R158 ;  /* 0x0000000202987825 */ /* 0x001fc800078e029e */
[C---:B-1----:R-:W-:Y:S01]  /*17c80*/  IMAD.WIDE R22, R2.reuse, 0x2, R156 ;  /* 0x0000000202167825 */ /* 0x042fe200078e029c */
[----:B------:R0:W4:Y:S03]  /*17c90*/  LDG.E.U16 R26, desc[UR56][R152.64] ;  /* 0x00000038981a7981 */ /* 0x000126000c1e1500 */
[----:B------:R-:W-:Y:S01]  /*17ca0*/  IMAD R156, R3, 0x3a, RZ ;  /* 0x0000003a039c7824 */ /* 0x000fe200078e02ff */
[----:B------:R1:W4:Y:S01]  /*17cb0*/  LDG.E.U16 R25, desc[UR56][R22.64] ;  /* 0x0000003816197981 */ /* 0x000322000c1e1500 */
[----:B------:R-:W-:-:S04]  /*17cc0*/  IMAD.WIDE R12, R2, 0x2, R154 ;  /* 0x00000002020c7825 */ /* 0x000fc800078e029a */
[----:B0-----:R-:W-:Y:S01]  /*17cd0*/  IMAD.WIDE R152, R21, 0x2, R10 ;  /* 0x0000000215987825 */ /* 0x001fe200078e020a */
[----:B------:R0:W4:Y:S03]  /*17ce0*/  LDG.E.U16 R24, desc[UR56][R12.64] ;  /* 0x000000380c187981 */ /* 0x000126000c1e1500 */
[C---:B-1----:R-:W-:Y:S01]  /*17cf0*/  IMAD.WIDE R22, R156.reuse, 0x2, R4 ;  /* 0x000000029c167825 */ /* 0x042fe200078e0204 */
[----:B------:R-:W-:Y:S03]  /*17d00*/  STL [R1+0x1d30], R44 ;  /* 0x001d302c01007387 */ /* 0x000fe60000100800 */
[C---:B------:R-:W-:Y:S01]  /*17d10*/  IMAD.WIDE R158, R156.reuse, 0x2, R8 ;  /* 0x000000029c9e7825 */ /* 0x040fe200078e0208 */
[----:B------:R-:W-:Y:S03]  /*17d20*/  STL [R1+0x1d34], R110 ;  /* 0x001d346e01007387 */ /* 0x000fe60000100800 */
[----:B0-----:R-:W-:-:S04]  /*17d30*/  IMAD.WIDE R12, R156, 0x2, R6 ;  /* 0x000000029c0c7825 */ /* 0x001fc800078e0206 */
[----:B------:R-:W-:Y:S01]  /*17d40*/  IMAD.WIDE R154, R2, 0x2, R152 ;  /* 0x00000002029a7825 */ /* 0x000fe200078e0298 */
[----:B------:R-:W-:Y:S03]  /*17d50*/  STL [R1+0x1d38], R109 ;  /* 0x001d386d01007387 */ /* 0x000fe60000100800 */
[----:B------:R-:W-:-:S04]  /*17d60*/  IMAD.WIDE R156, R156, 0x2, R10 ;  /* 0x000000029c9c7825 */ /* 0x000fc800078e020a */
[C---:B------:R-:W-:Y:S01]  /*17d70*/  IMAD.WIDE R152, R2.reuse, 0x2, R22 ;  /* 0x0000000202987825 */ /* 0x040fe200078e0216 */
[----:B------:R-:W-:Y:S03]  /*17d80*/  STL [R1+0x1d3c], R108 ;  /* 0x001d3c6c01007387 */ /* 0x000fe60000100800 */
[----:B------:R-:W-:Y:S01]  /*17d90*/  IMAD R21, R3, 0x3b, RZ ;  /* 0x0000003b03157824 */ /* 0x000fe200078e02ff */
[----:B------:R-:W-:Y:S01]  /*17da0*/  STL [R1+0x1d40], R107 ;  /* 0x001d406b01007387 */ /* 0x000fe20000100800 */
[----:B------:R-:W-:-:S03]  /*17db0*/  IMAD.WIDE R22, R2, 0x2, R12 ;  /* 0x0000000202167825 */ /* 0x000fc600078e020c */
[----:B------:R0:W4:Y:S01]  /*17dc0*/  LDG.E.U16 R19, desc[UR56][R154.64] ;  /* 0x000000389a137981 */ /* 0x000122000c1e1500 */
[----:B------:R-:W-:-:S03]  /*17dd0*/  IMAD.WIDE R12, R2, 0x2, R158 ;  /* 0x00000002020c7825 */ /* 0x000fc600078e029e */
[----:B------:R1:W4:Y:S04]  /*17de0*/  LDG.E.U16 R18, desc[UR56][R152.64] ;  /* 0x0000003898127981 */ /* 0x000328000c1e1500 */
[----:B------:R-:W-:Y:S01]  /*17df0*/  STL [R1+0x1d44], R58 ;  /* 0x001d443a01007387 */ /* 0x000fe20000100800 */
[----:B0-----:R-:W-:-:S03]  /*17e00*/  IMAD.WIDE R154, R21, 0x2, R4 ;  /* 0x00000002159a7825 */ /* 0x001fc600078e0204 */
[----:B------:R-:W-:Y:S01]  /*17e10*/  STL [R1+0x1d48], R57 ;  /* 0x001d483901007387 */ /* 0x000fe20000100800 */
[----:B-1----:R-:W-:-:S03]  /*17e20*/  IMAD.WIDE R152, R2, 0x2, R156 ;  /* 0x0000000202987825 */ /* 0x002fc600078e029c */
[----:B------:R-:W-:Y:S04]  /*17e30*/  STL [R1+0x1d4c], R56 ;  /* 0x001d4c3801007387 */ /* 0x000fe80000100800 */
[----:B------:R-:W-:Y:S04]  /*17e40*/  STL [R1+0x1d50], R55 ;  /* 0x001d503701007387 */ /* 0x000fe80000100800 */
[----:B------:R0:W4:Y:S04]  /*17e50*/  LDG.E.U16 R16, desc[UR56][R22.64] ;  /* 0x0000003816107981 */ /* 0x000128000c1e1500 */
[----:B------:R1:W4:Y:S01]  /*17e60*/  LDG.E.U16 R15, desc[UR56][R12.64] ;  /* 0x000000380c0f7981 */ /* 0x000322000c1e1500 */
[----:B0-----:R-:W-:-:S04]  /*17e70*/  IMAD.WIDE R22, R2, 0x2, R154 ;  /* 0x0000000202167825 */ /* 0x001fc800078e029a */
[C---:B-1----:R-:W-:Y:S01]  /*17e80*/  IMAD.WIDE R12, R21.reuse, 0x2, R6 ;  /* 0x00000002150c7825 */ /* 0x042fe200078e0206 */
[----:B------:R0:W4:Y:S03]  /*17e90*/  LDG.E.U16 R59, desc[UR56][R22.64] ;  /* 0x00000038163b7981 */ /* 0x000126000c1e1500 */
[----:B------:R-:W-:-:S04]  /*17ea0*/  IMAD.WIDE R154, R21, 0x2, R8 ;  /* 0x00000002159a7825 */ /* 0x000fc800078e0208 */
[----:B0-----:R-:W-:-:S04]  /*17eb0*/  IMAD.WIDE R22, R2, 0x2, R12 ;  /* 0x0000000202167825 */ /* 0x001fc800078e020c */
[----:B------:R-:W-:Y:S01]  /*17ec0*/  IMAD.WIDE R12, R2, 0x2, R154 ;  /* 0x00000002020c7825 */ /* 0x000fe200078e029a */
[----:B------:R-:W4:Y:S04]  /*17ed0*/  LDG.E.U16 R60, desc[UR56][R22.64] ;  /* 0x00000038163c7981 */ /* 0x000f28000c1e1500 */
[----:B------:R-:W4:Y:S04]  /*17ee0*/  LDG.E.U16 R61, desc[UR56][R12.64] ;  /* 0x000000380c3d7981 */ /* 0x000f28000c1e1500 */
[----:B---3--:R0:W-:Y:S04]  /*17ef0*/  STL [R1+0x4f4], R14 ;  /* 0x0004f40e01007387 */ /* 0x0081e80000100800 */
[----:B0-----:R0:W3:Y:S02]  /*17f00*/  LDG.E.U16 R14, desc[UR56][R152.64] ;  /* 0x00000038980e7981 */ /* 0x0010e4000c1e1500 */
[----:B0-----:R-:W-:-:S04]  /*17f10*/  IMAD.WIDE R152, R21, 0x2, R10 ;  /* 0x0000000215987825 */ /* 0x001fc800078e020a */
[----:B------:R-:W-:Y:S02]  /*17f20*/  IMAD R21, R3, 0x3c, RZ ;  /* 0x0000003c03157824 */ /* 0x000fe400078e02ff */
[----:B------:R-:W-:-:S04]  /*17f30*/  IMAD.WIDE R152, R2, 0x2, R152 ;  /* 0x0000000202987825 */ /* 0x000fc800078e0298 */
[----:B------:R-:W-:Y:S01]  /*17f40*/  IMAD.WIDE R156, R21, 0x2, R4 ;  /* 0x00000002159c7825 */ /* 0x000fe200078e0204 */
[----:B------:R0:W3:Y:S03]  /*17f50*/  LDG.E.U16 R62, desc[UR56][R152.64] ;  /* 0x00000038983e7981 */ /* 0x0000e6000c1e1500 */
[----:B0-----:R-:W-:-:S05]  /*17f60*/  IMAD.WIDE R152, R2, 0x2, R156 ;  /* 0x0000000202987825 */ /* 0x001fca00078e029c */
[----:B------:R-:W3:Y:S01]  /*17f70*/  LDG.E.U16 R119, desc[UR56][R152.64] ;  /* 0x0000003898777981 */ /* 0x000ee2000c1e1500 */
[----:B------:R-:W-:-:S04]  /*17f80*/  IMAD.WIDE R154, R21, 0x2, R6 ;  /* 0x00000002159a7825 */ /* 0x000fc800078e0206 */
[----:B------:R-:W-:-:S04]  /*17f90*/  IMAD.WIDE R12, R21, 0x2, R8 ;  /* 0x00000002150c7825 */ /* 0x000fc800078e0208 */
[----:B------:R-:W-:-:S04]  /*17fa0*/  IMAD.WIDE R22, R2, 0x2, R154 ;  /* 0x0000000202167825 */ /* 0x000fc800078e029a */
[----:B------:R-:W-:Y:S01]  /*17fb0*/  IMAD.WIDE R12, R2, 0x2, R12 ;  /* 0x00000002020c7825 */ /* 0x000fe200078e020c */
[----:B------:R0:W3:Y:S03]  /*17fc0*/  LDG.E.U16 R120, desc[UR56][R22.64] ;  /* 0x0000003816787981 */ /* 0x0000e6000c1e1500 */
[----:B------:R-:W-:Y:S01]  /*17fd0*/  IMAD R156, R3, 0x3d, RZ ;  /* 0x0000003d039c7824 */ /* 0x000fe200078e02ff */
[----:B------:R1:W3:Y:S01]  /*17fe0*/  LDG.E.U16 R121, desc[UR56][R12.64] ;  /* 0x000000380c797981 */ /* 0x0002e2000c1e1500 */
[----:B------:R-:W-:-:S04]  /*17ff0*/  IMAD.WIDE R154, R21, 0x2, R10 ;  /* 0x00000002159a7825 */ /* 0x000fc800078e020a */
[----:B------:R-:W-:-:S04]  /*18000*/  IMAD.WIDE R158, R156, 0x2, R6 ;  /* 0x000000029c9e7825 */ /* 0x000fc800078e0206 */
[----:B0-----:R-:W-:-:S04]  /*18010*/  IMAD.WIDE R22, R156, 0x2, R4 ;  /* 0x000000029c167825 */ /* 0x001fc800078e0204 */
[----:B-1----:R-:W-:-:S04]  /*18020*/  IMAD.WIDE R12, R156, 0x2, R8 ;  /* 0x000000029c0c7825 */ /* 0x002fc800078e0208 */
[----:B------:R-:W-:-:S04]  /*18030*/  IMAD.WIDE R152, R2, 0x2, R22 ;  /* 0x0000000202987825 */ /* 0x000fc800078e0216 */
[----:B------:R-:W-:Y:S01]  /*18040*/  IMAD.WIDE R156, R156, 0x2, R10 ;  /* 0x000000029c9c7825 */ /* 0x000fe200078e020a */
[----:B------:R-:W3:Y:S03]  /*18050*/  LDG.E.U16 R43, desc[UR56][R152.64] ;  /* 0x00000038982b7981 */ /* 0x000ee6000c1e1500 */
[----:B------:R-:W-:-:S04]  /*18060*/  IMAD.WIDE R22, R2, 0x2, R158 ;  /* 0x0000000202167825 */ /* 0x000fc800078e029e */
[C---:B------:R-:W-:Y:S01]  /*18070*/  IMAD.WIDE R12, R2.reuse, 0x2, R12 ;  /* 0x00000002020c7825 */ /* 0x040fe200078e020c */
[----:B------:R0:W3:Y:S03]  /*18080*/  LDG.E.U16 R42, desc[UR56][R22.64] ;  /* 0x00000038162a7981 */ /* 0x0000e6000c1e1500 */
[C---:B------:R-:W-:Y:S01]  /*18090*/  IMAD.WIDE R154, R2.reuse, 0x2, R154 ;  /* 0x00000002029a7825 */ /* 0x040fe200078e029a */
[----:B------:R1:W3:Y:S03]  /*180a0*/  LDG.E.U16 R41, desc[UR56][R12.64] ;  /* 0x000000380c297981 */ /* 0x0002e6000c1e1500 */
[----:B------:R-:W-:Y:S01]  /*180b0*/  IMAD R158, R3, 0x3e, RZ ;  /* 0x0000003e039e7824 */ /* 0x000fe200078e02ff */
[----:B------:R2:W3:Y:S01]  /*180c0*/  LDG.E.U16 R122, desc[UR56][R154.64] ;  /* 0x000000389a7a7981 */ /* 0x0004e2000c1e1500 */
[----:B0-----:R-:W-:-:S04]  /*180d0*/  IMAD.WIDE R22, R2, 0x2, R156 ;  /* 0x0000000202167825 */ /* 0x001fc800078e029c */
[C---:B-1----:R-:W-:Y:S01]  /*180e0*/  IMAD.WIDE R12, R158.reuse, 0x2, R6 ;  /* 0x000000029e0c7825 */ /* 0x042fe200078e0206 */
[----:B------:R0:W3:Y:S03]  /*180f0*/  LDG.E.U16 R40, desc[UR56][R22.64] ;  /* 0x0000003816287981 */ /* 0x0000e6000c1e1500 */
[----:B--2---:R-:W-:-:S04]  /*18100*/  IMAD.WIDE R154, R158, 0x2, R8 ;  /* 0x000000029e9a7825 */ /* 0x004fc800078e0208 */
[----:B------:R-:W-:-:S04]  /*18110*/  IMAD.WIDE R156, R158, 0x2, R4 ;  /* 0x000000029e9c7825 */ /* 0x000fc800078e0204 */
[----:B------:R-:W-:Y:S02]  /*18120*/  IMAD R21, R3, 0x3f, RZ ;  /* 0x0000003f03157824 */ /* 0x000fe400078e02ff */
[----:B0-----:R-:W-:-:S04]  /*18130*/  IMAD.WIDE R22, R2, 0x2, R12 ;  /* 0x0000000202167825 */ /* 0x001fc800078e020c */
[C---:B------:R-:W-:Y:S01]  /*18140*/  IMAD.WIDE R12, R2.reuse, 0x2, R154 ;  /* 0x00000002020c7825 */ /* 0x040fe200078e029a */
[----:B------:R-:W-:Y:S03]  /*18150*/  STL [R1+0x4f0], R29 ;  /* 0x0004f01d01007387 */ /* 0x000fe60000100800 */
[----:B------:R-:W-:Y:S01]  /*18160*/  IMAD.WIDE R156, R2, 0x2, R156 ;  /* 0x00000002029c7825 */ /* 0x000fe200078e029c */
[----:B------:R-:W2:Y:S03]  /*18170*/  LDG.E.U16 R105, desc[UR56][R22.64] ;  /* 0x0000003816697981 */ /* 0x000ea6000c1e1500 */
[----:B------:R-:W-:-:S04]  /*18180*/  IMAD.WIDE R152, R158, 0x2, R10 ;  /* 0x000000029e987825 */ /* 0x000fc800078e020a */
[C---:B------:R-:W-:Y:S01]  /*18190*/  IMAD.WIDE R154, R21.reuse, 0x2, R6 ;  /* 0x00000002159a7825 */ /* 0x040fe200078e0206 */
[----:B----4-:R-:W-:Y:S03]  /*181a0*/  STL [R1+0x4ec], R28 ;  /* 0x0004ec1c01007387 */ /* 0x010fe60000100800 */
[C---:B------:R-:W-:Y:S01]  /*181b0*/  IMAD.WIDE R158, R21.reuse, 0x2, R4 ;  /* 0x00000002159e7825 */ /* 0x040fe200078e0204 */
[----:B------:R0:W4:Y:S03]  /*181c0*/  LDG.E.U16 R106, desc[UR56][R156.64] ;  /* 0x000000389c6a7981 */ /* 0x000126000c1e1500 */
[----:B------:R-:W-:Y:S01]  /*181d0*/  IMAD.WIDE R152, R2, 0x2, R152 ;  /* 0x0000000202987825 */ /* 0x000fe200078e0298 */
[----:B------:R1:W2:Y:S04]  /*181e0*/  LDG.E.U16 R104, desc[UR56][R12.64] ;  /* 0x000000380c687981 */ /* 0x0002a8000c1e1500 */
[----:B------:R-:W-:Y:S01]  /*181f0*/  STL [R1+0x1d54], R59 ;  /* 0x001d543b01007387 */ /* 0x000fe20000100800 */
[----:B0-----:R-:W-:-:S03]  /*18200*/  IMAD.WIDE R156, R21, 0x2, R8 ;  /* 0x00000002159c7825 */ /* 0x001fc600078e0208 */
[----:B------:R-:W-:Y:S01]  /*18210*/  STL [R1+0x4e8], R27 ;  /* 0x0004e81b01007387 */ /* 0x000fe20000100800 */
[----:B-1----:R-:W-:-:S03]  /*18220*/  IMAD.WIDE R12, R2, 0x2, R154 ;  /* 0x00000002020c7825 */ /* 0x002fc600078e029a */
[----:B------:R-:W-:Y:S01]  /*18230*/  STL [R1+0x4e4], R26 ;  /* 0x0004e41a01007387 */ /* 0x000fe20000100800 */
[----:B------:R-:W-:-:S03]  /*18240*/  IMAD.WIDE R154, R21, 0x2, R10 ;  /* 0x00000002159a7825 */ /* 0x000fc600078e020a */
[----:B------:R-:W-:Y:S01]  /*18250*/  STL [R1+0x4e0], R25 ;  /* 0x0004e01901007387 */ /* 0x000fe20000100800 */
[----:B------:R-:W-:-:S03]  /*18260*/  IMAD.WIDE R22, R2, 0x2, R158 ;  /* 0x0000000202167825 */ /* 0x000fc600078e029e */
[----:B------:R-:W-:Y:S04]  /*18270*/  STL [R1+0x1d58], R60 ;  /* 0x001d583c01007387 */ /* 0x000fe80000100800 */
[----:B------:R-:W-:Y:S04]  /*18280*/  STL [R1+0x4dc], R24 ;  /* 0x0004dc1801007387 */ /* 0x000fe80000100800 */
[----:B------:R0:W2:Y:S04]  /*18290*/  LDG.E.U16 R103, desc[UR56][R152.64] ;  /* 0x0000003898677981 */ /* 0x0000a8000c1e1500 */
[----:B------:R-:W-:Y:S04]  /*182a0*/  STL [R1+0x1d5c], R61 ;  /* 0x001d5c3d01007387 */ /* 0x000fe80000100800 */
[----:B------:R-:W2:Y:S01]  /*182b0*/  LDG.E.U16 R54, desc[UR56][R22.64] ;  /* 0x0000003816367981 */ /* 0x000ea2000c1e1500 */
[----:B0-----:R-:W-:-:S03]  /*182c0*/  IMAD.WIDE R152, R2, 0x2, R156 ;  /* 0x0000000202987825 */ /* 0x001fc600078e029c */
[----:B------:R0:W2:Y:S01]  /*182d0*/  LDG.E.U16 R53, desc[UR56][R12.64] ;  /* 0x000000380c357981 */ /* 0x0000a2000c1e1500 */
[----:B------:R-:W-:-:S03]  /*182e0*/  IMAD.WIDE R156, R2, 0x2, R154 ;  /* 0x00000002029c7825 */ /* 0x000fc600078e029a */
[----:B------:R1:W2:Y:S04]  /*182f0*/  LDG.E.U16 R52, desc[UR56][R152.64] ;  /* 0x0000003898347981 */ /* 0x0002a8000c1e1500 */
[----:B---3--:R-:W-:Y:S04]  /*18300*/  STL [R1+0x1d60], R62 ;  /* 0x001d603e01007387 */ /* 0x008fe80000100800 */
[----:B------:R-:W-:Y:S04]  /*18310*/  STL [R1+0x4d8], R19 ;  /* 0x0004d81301007387 */ /* 0x000fe80000100800 */
[----:B------:R-:W-:Y:S04]  /*18320*/  STL [R1+0x1d64], R119 ;  /* 0x001d647701007387 */ /* 0x000fe80000100800 */
[----:B------:R-:W-:Y:S04]  /*18330*/  STL [R1+0x4d4], R18 ;  /* 0x0004d41201007387 */ /* 0x000fe80000100800 */
[----:B------:R3:W-:Y:S04]  /*18340*/  STL [R1+0x4d0], R16 ;  /* 0x0004d01001007387 */ /* 0x0007e80000100800 */
[----:B---3--:R-:W3:Y:S01]  /*18350*/  LDG.E.U16 R16, desc[UR56][R156.64] ;  /* 0x000000389c107981 */ /* 0x008ee2000c1e1500 */
[----:B------:R-:W-:-:S05]  /*18360*/  SHF.L.U32 R158, R3, 0x6, RZ ;  /* 0x00000006039e7819 */ /* 0x000fca00000006ff */
[C---:B0-----:R-:W-:Y:S01]  /*18370*/  IMAD.WIDE R12, R158.reuse, 0x2, R6 ;  /* 0x000000029e0c7825 */ /* 0x041fe200078e0206 */
[----:B------:R-:W-:Y:S03]  /*18380*/  STL [R1+0x1d68], R120 ;  /* 0x001d687801007387 */ /* 0x000fe60000100800 */
[C---:B------:R-:W-:Y:S01]  /*18390*/  IMAD.WIDE R22, R158.reuse, 0x2, R4 ;  /* 0x000000029e167825 */ /* 0x040fe200078e0204 */
[----:B------:R0:W-:Y:S03]  /*183a0*/  STL [R1+0x4cc], R15 ;  /* 0x0004cc0f01007387 */ /* 0x0001e60000100800 */
[----:B------:R-:W-:Y:S01]  /*183b0*/  IMAD.WIDE R160, R158, 0x2, R8 ;  /* 0x000000029ea07825 */ /* 0x000fe200078e0208 */
[----:B------:R-:W-:Y:S03]  /*183c0*/  STL [R1+0x1d6c], R121 ;  /* 0x001d6c7901007387 */ /* 0x000fe60000100800 */
[----:B-1----:R-:W-:Y:S01]  /*183d0*/  IMAD.WIDE R152, R2, 0x2, R12 ;  /* 0x0000000202987825 */ /* 0x002fe200078e020c */
[----:B------:R1:W-:Y:S03]  /*183e0*/  STL [R1+0x4c8], R14 ;  /* 0x0004c80e01007387 */ /* 0x0003e60000100800 */
[----:B------:R-:W-:Y:S01]  /*183f0*/  IMAD.WIDE R158, R158, 0x2, R10 ;  /* 0x000000029e9e7825 */ /* 0x000fe200078e020a */
[----:B------:R0:W3:Y:S03]  /*18400*/  LDG.E.U16 R24, desc[UR56][R152.64] ;  /* 0x0000003898187981 */ /* 0x0000e6000c1e1500 */
[----:B------:R-:W-:-:S04]  /*18410*/  IMAD.WIDE R154, R2, 0x2, R22 ;  /* 0x00000002029a7825 */ /* 0x000fc800078e0216 */
[C---:B------:R-:W-:Y:S01]  /*18420*/  IMAD.WIDE R22, R2.reuse, 0x2, R160 ;  /* 0x0000000202167825 */ /* 0x040fe200078e02a0 */
[----:B------:R-:W3:Y:S03]  /*18430*/  LDG.E.U16 R25, desc[UR56][R154.64] ;  /* 0x000000389a197981 */ /* 0x000ee6000c1e1500 */
[----:B0-----:R-:W-:Y:S01]  /*18440*/  IMAD.WIDE R152, R165, 0x2, R4 ;  /* 0x00000002a5987825 */ /* 0x001fe200078e0204 */
[----:B------:R0:W3:Y:S04]  /*18450*/  LDG.E.U16 R19, desc[UR56][R22.64] ;  /* 0x0000003816137981 */ /* 0x0000e8000c1e1500 */
[----:B------:R-:W-:Y:S01]  /*18460*/  STL [R1+0x1d70], R122 ;  /* 0x001d707a01007387 */ /* 0x000fe20000100800 */
[----:B------:R-:W-:-:S03]  /*18470*/  IMAD.WIDE R12, R2, 0x2, R158 ;  /* 0x00000002020c7825 */ /* 0x000fc600078e029e */
[----:B------:R-:W-:Y:S01]  /*18480*/  STL [R1+0x1d74], R43 ;  /* 0x001d742b01007387 */ /* 0x000fe20000100800 */
[----:B------:R-:W-:-:S03]  /*18490*/  IMAD R21, R3, 0x42, RZ ;  /* 0x0000004203157824 */ /* 0x000fc600078e02ff */
[----:B------:R-:W-:Y:S04]  /*184a0*/  STL [R1+0x1d78], R42 ;  /* 0x001d782a01007387 */ /* 0x000fe80000100800 */
[----:B------:R-:W-:Y:S04]  /*184b0*/  STL [R1+0x1d7c], R41 ;  /* 0x001d7c2901007387 */ /* 0x000fe80000100800 */
[----:B------:R-:W-:Y:S01]  /*184c0*/  STL [R1+0x1d80], R40 ;  /* 0x001d802801007387 */ /* 0x000fe20000100800 */
[----:B0-----:R-:W-:-:S03]  /*184d0*/  IMAD.WIDE R22, R165, 0x2, R6 ;  /* 0x00000002a5167825 */ /* 0x001fc600078e0206 */
[----:B------:R0:W3:Y:S01]  /*184e0*/  LDG.E.U16 R18, desc[UR56][R12.64] ;  /* 0x000000380c127981 */ /* 0x0000e2000c1e1500 */
[----:B------:R-:W-:-:S04]  /*184f0*/  IMAD.WIDE R152, R2, 0x2, R152 ;  /* 0x0000000202987825 */ /* 0x000fc800078e0298 */
[----:B------:R-:W-:-:S04]  /*18500*/  IMAD.WIDE R158, R21, 0x2, R4 ;  /* 0x00000002159e7825 */ /* 0x000fc800078e0204 */
[----:B------:R-:W-:-:S04]  /*18510*/  IMAD.WIDE R160, R21, 0x2, R6 ;  /* 0x0000000215a07825 */ /* 0x000fc800078e0206 */
[--C-:B0-----:R-:W-:Y:S01]  /*18520*/  IMAD.WIDE R12, R165, 0x2, R8.reuse ;  /* 0x00000002a50c7825 */ /* 0x101fe200078e0208 */
[----:B----4-:R-:W-:Y:S04]  /*18530*/  STL [R1+0x1d84], R106 ;  /* 0x001d846a01007387 */ /* 0x010fe80000100800 */
[----:B--2---:R-:W-:Y:S04]  /*18540*/  STL [R1+0x1d88], R105 ;  /* 0x001d886901007387 */ /* 0x004fe80000100800 */
[----:B------:R-:W-:Y:S01]  /*18550*/  STL [R1+0x1d8c], R104 ;  /* 0x001d8c6801007387 */ /* 0x000fe20000100800 */
[----:B------:R-:W-:-:S04]  /*18560*/  IMAD.WIDE R162, R21, 0x2, R8 ;  /* 0x0000000215a27825 */ /* 0x000fc800078e0208 */
[----:B------:R-:W-:-:S04]  /*18570*/  IMAD.WIDE R156, R2, 0x2, R22 ;  /* 0x00000002029c7825 */ /* 0x000fc800078e0216 */
[C---:B------:R-:W-:Y:S01]  /*18580*/  IMAD.WIDE R22, R2.reuse, 0x2, R160 ;  /* 0x0000000202167825 */ /* 0x040fe200078e02a0 */
[----:B------:R-:W2:Y:S03]  /*18590*/  LDG.E.U16 R15, desc[UR56][R156.64] ;  /* 0x000000389c0f7981 */ /* 0x000ea6000c1e1500 */
[C---:B------:R-:W-:Y:S01]  /*185a0*/  IMAD.WIDE R154, R2.reuse, 0x2, R12 ;  /* 0x00000002029a7825 */ /* 0x040fe200078e020c */
[----:B------:R-:W4:Y:S04]  /*185b0*/  LDG.E.U16 R61, desc[UR56][R22.64] ;  /* 0x00000038163d7981 */ /* 0x000f28000c1e1500 */
[----:B------:R-:W-:Y:S01]  /*185c0*/  STL [R1+0x1d90], R103 ;  /* 0x001d906701007387 */ /* 0x000fe20000100800 */
[----:B------:R-:W-:-:S03]  /*185d0*/  IMAD.WIDE R12, R2, 0x2, R162 ;  /* 0x00000002020c7825 */ /* 0x000fc600078e02a2 */
[----:B-1----:R-:W2:Y:S04]  /*185e0*/  LDG.E.U16 R14, desc[UR56][R154.64] ;  /* 0x000000389a0e7981 */ /* 0x002ea8000c1e1500 */
[----:B------:R-:W-:Y:S04]  /*185f0*/  STL [R1+0x1d94], R54 ;  /* 0x001d943601007387 */ /* 0x000fe80000100800 */
[----:B------:R-:W-:Y:S04]  /*18600*/  STL [R1+0x1d98], R53 ;  /* 0x001d983501007387 */ /* 0x000fe80000100800 */
[----:B------:R-:W-:Y:S04]  /*18610*/  STL [R1+0x1d9c], R52 ;  /* 0x001d9c3401007387 */ /* 0x000fe80000100800 */
[----:B------:R-:W2:Y:S04]  /*18620*/  LDG.E.U16 R60, desc[UR56][R12.64] ;  /* 0x000000380c3c7981 */ /* 0x000ea8000c1e1500 */
[----:B---3--:R0:W-:Y:S04]  /*18630*/  STL [R1+0x1da0], R16 ;  /* 0x001da01001007387 */ /* 0x0081e80000100800 */
[----:B0-----:R0:W3:Y:S02]  /*18640*/  LDG.E.U16 R16, desc[UR56][R152.64] ;  /* 0x0000003898107981 */ /* 0x0010e4000c1e1500 */
[----:B0-----:R-:W-:-:S04]  /*18650*/  IMAD.WIDE R152, R2, 0x2, R158 ;  /* 0x0000000202987825 */ /* 0x001fc800078e029e */
[----:B------:R-:W-:Y:S01]  /*18660*/  IMAD R158, R3, 0x43, RZ ;  /* 0x00000043039e7824 */ /* 0x000fe200078e02ff */
[----:B------:R0:W4:Y:S03]  /*18670*/  LDG.E.U16 R62, desc[UR56][R152.64] ;  /* 0x00000038983e7981 */ /* 0x000126000c1e1500 */
[----:B------:R-:W-:-:S04]  /*18680*/  IMAD.WIDE R22, R158, 0x2, R4 ;  /* 0x000000029e167825 */ /* 0x000fc800078e0204 */
[----:B------:R-:W-:-:S04]  /*18690*/  IMAD.WIDE R12, R158, 0x2, R6 ;  /* 0x000000029e0c7825 */ /* 0x000fc800078e0206 */
[----:B0-----:R-:W-:-:S04]  /*186a0*/  IMAD.WIDE R152, R21, 0x2, R10 ;  /* 0x0000000215987825 */ /* 0x001fc800078e020a */
[----:B------:R-:W-:-:S04]  /*186b0*/  IMAD.WIDE R154, R158, 0x2, R8 ;  /* 0x000000029e9a7825 */ /* 0x000fc800078e0208 */
[----:B------:R-:W-:-:S04]  /*186c0*/  IMAD.WIDE R158, R158, 0x2, R10 ;  /* 0x000000029e9e7825 */ /* 0x000fc800078e020a */
[----:B------:R-:W-:-:S04]  /*186d0*/  IMAD.WIDE R160, R2, 0x2, R152 ;  /* 0x0000000202a07825 */ /* 0x000fc800078e0298 */
[C---:B------:R-:W-:Y:S01]  /*186e0*/  IMAD.WIDE R156, R2.reuse, 0x2, R22 ;  /* 0x00000002029c7825 */ /* 0x040fe200078e0216 */
[----:B------:R-:W3:Y:S03]  /*186f0*/  LDG.E.U16 R59, desc[UR56][R160.64] ;  /* 0x00000038a03b7981 */ /* 0x000ee6000c1e1500 */
[C---:B------:R-:W-:Y:S01]  /*18700*/  IMAD.WIDE R152, R2.reuse, 0x2, R12 ;  /* 0x0000000202987825 */ /* 0x040fe200078e020c */
[----:B------:R-:W3:Y:S03]  /*18710*/  LDG.E.U16 R111, desc[UR56][R156.64] ;  /* 0x000000389c6f7981 */ /* 0x000ee6000c1e1500 */
[C---:B------:R-:W-:Y:S01]  /*18720*/  IMAD.WIDE R22, R2.reuse, 0x2, R154 ;  /* 0x0000000202167825 */ /* 0x040fe200078e029a */
[----:B------:R-:W3:Y:S03]  /*18730*/  LDG.E.U16 R112, desc[UR56][R152.64] ;  /* 0x0000003898707981 */ /* 0x000ee6000c1e1500 */
[----:B------:R-:W-:Y:S01]  /*18740*/  IMAD.WIDE R12, R2, 0x2, R158 ;  /* 0x00000002020c7825 */ /* 0x000fe200078e029e */
[----:B------:R0:W3:Y:S04]  /*18750*/  LDG.E.U16 R113, desc[UR56][R22.64] ;  /* 0x0000003816717981 */ /* 0x0000e8000c1e1500 */
[----:B------:R1:W3:Y:S01]  /*18760*/  LDG.E.U16 R114, desc[UR56][R12.64] ;  /* 0x000000380c727981 */ /* 0x0002e2000c1e1500 */
[----:B------:R-:W-:-:S04]  /*18770*/  IMAD R164, R3, 0x44, RZ ;  /* 0x0000004403a47824 */ /* 0x000fc800078e02ff */
[----:B------:R-:W-:-:S04]  /*18780*/  IMAD.WIDE R162, R164, 0x2, R4 ;  /* 0x00000002a4a27825 */ /* 0x000fc800078e0204 */
[----:B0-----:R-:W-:-:S04]  /*18790*/  IMAD.WIDE R22, R164, 0x2, R6 ;  /* 0x00000002a4167825 */ /* 0x001fc800078e0206 */
[----:B------:R-:W-:-:S04]  /*187a0*/  IMAD.WIDE R152, R2, 0x2, R162 ;  /* 0x0000000202987825 */ /* 0x000fc800078e02a2 */
[C---:B-1----:R-:W-:Y:S01]  /*187b0*/  IMAD.WIDE R12, R164.reuse, 0x2, R8 ;  /* 0x00000002a40c7825 */ /* 0x042fe200078e0208 */
[----:B------:R0:W3:Y:S03]  /*187c0*/  LDG.E.U16 R82, desc[UR56][R152.64] ;  /* 0x0000003898527981 */ /* 0x0000e6000c1e1500 */
[----:B------:R-:W-:-:S04]  /*187d0*/  IMAD.WIDE R154, R164, 0x2, R10 ;  /* 0x00000002a49a7825 */ /* 0x000fc800078e020a */
[----:B------:R-:W-:Y:S02]  /*187e0*/  IMAD R21, R3, 0x45, RZ ;  /* 0x0000004503157824 */ /* 0x000fe400078e02ff */
[----:B0-----:R-:W-:-:S04]  /*187f0*/  IMAD.WIDE R152, R2, 0x2, R22 ;  /* 0x0000000202987825 */ /* 0x001fc800078e0216 */
[C---:B------:R-:W-:Y:S01]  /*18800*/  IMAD.WIDE R22, R2.reuse, 0x2, R12 ;  /* 0x0000000202167825 */ /* 0x040fe200078e020c */
[----:B------:R0:W3:Y:S03]  /*18810*/  LDG.E.U16 R81, desc[UR56][R152.64] ;  /* 0x0000003898517981 */ /* 0x0000e6000c1e1500 */
[----:B------:R-:W-:Y:S01]  /*18820*/  IMAD.WIDE R12, R2, 0x2, R154 ;  /* 0x00000002020c7825 */ /* 0x000fe200078e029a */
[----:B------:R-:W3:Y:S03]  /*18830*/  LDG.E.U16 R80, desc[UR56][R22.64] ;  /* 0x0000003816507981 */ /* 0x000ee6000c1e1500 */
[C---:B------:R-:W-:Y:S01]  /*18840*/  IMAD.WIDE R158, R21.reuse, 0x2, R4 ;  /* 0x00000002159e7825 */ /* 0x040fe200078e0204 */
[----:B------:R1:W3:Y:S03]  /*18850*/  LDG.E.U16 R79, desc[UR56][R12.64] ;  /* 0x000000380c4f7981 */ /* 0x0002e6000c1e1500 */
[----:B------:R-:W-:-:S04]  /*18860*/  IMAD.WIDE R154, R21, 0x2, R8 ;  /* 0x00000002159a7825 */ /* 0x000fc800078e0208 */
[----:B------:R-:W-:-:S04]  /*18870*/  IMAD.WIDE R156, R21, 0x2, R6 ;  /* 0x00000002159c7825 */ /* 0x000fc800078e0206 */
[----:B0-----:R-:W-:-:S04]  /*18880*/  IMAD.WIDE R152, R2, 0x2, R158 ;  /* 0x0000000202987825 */ /* 0x001fc800078e029e */
[----:B-1----:R-:W-:-:S04]  /*18890*/  IMAD.WIDE R12, R2, 0x2, R154 ;  /* 0x00000002020c7825 */ /* 0x002fc800078e029a */
[----:B------:R-:W-:-:S04]  /*188a0*/  IMAD.WIDE R22, R2, 0x2, R156 ;  /* 0x0000000202167825 */ /* 0x000fc800078e029c */
[----:B------:R-:W-:-:S04]  /*188b0*/  IMAD.WIDE R154, R21, 0x2, R10 ;  /* 0x00000002159a7825 */ /* 0x000fc800078e020a */
[----:B------:R-:W-:Y:S02]  /*188c0*/  IMAD R158, R3, 0x46, RZ ;  /* 0x00000046039e7824 */ /* 0x000fe400078e02ff */
[----:B------:R-:W-:-:S05]  /*188d0*/  IMAD.WIDE R154, R2, 0x2, R154 ;  /* 0x00000002029a7825 */ /* 0x000fca00078e029a */
[----:B------:R-:W3:Y:S04]  /*188e0*/  LDG.E.U16 R151, desc[UR56][R154.64] ;  /* 0x000000389a977981 */ /* 0x000ee8000c1e1500 */
[----:B----4-:R-:W-:Y:S04]  /*188f0*/  STL [R1+0x1da4], R62 ;  /* 0x001da43e01007387 */ /* 0x010fe80000100800 */
[----:B------:R-:W-:Y:S04]  /*18900*/  STL [R1+0x1da8], R61 ;  /* 0x001da83d01007387 */ /* 0x000fe80000100800 */
[----:B--2---:R-:W-:Y:S04]  /*18910*/  STL [R1+0x1dac], R60 ;  /* 0x001dac3c01007387 */ /* 0x004fe80000100800 */
[----:B------:R-:W-:Y:S04]  /*18920*/  STL [R1+0x474], R25 ;  /* 0x0004741901007387 */ /* 0x000fe80000100800 */
[----:B------:R-:W-:Y:S04]  /*18930*/  STL [R1+0x470], R24 ;  /* 0x0004701801007387 */ /* 0x000fe80000100800 */
[----:B------:R-:W-:Y:S04]  /*18940*/  STL [R1+0x46c], R19 ;  /* 0x00046c1301007387 */ /* 0x000fe80000100800 */
[----:B------:R-:W-:Y:S04]  /*18950*/  STL [R1+0x468], R18 ;  /* 0x0004681201007387 */ /* 0x000fe80000100800 */
[----:B---3--:R-:W-:Y:S04]  /*18960*/  STL [R1+0x1db0], R59 ;  /* 0x001db03b01007387 */ /* 0x008fe80000100800 */
[----:B------:R0:W-:Y:S04]  /*18970*/  STL [R1+0x1db4], R111 ;  /* 0x001db46f01007387 */ /* 0x0001e80000100800 */
[----:B------:R-:W-:Y:S04]  /*18980*/  STL [R1+0x464], R16 ;  /* 0x0004641001007387 */ /* 0x000fe80000100800 */
[----:B------:R-:W-:Y:S01]  /*18990*/  STL [R1+0x1db8], R112 ;  /* 0x001db87001007387 */ /* 0x000fe20000100800 */
[----:B0-----:R-:W-:-:S03]  /*189a0*/  MOV R111, R0 ;  /* 0x00000000006f7202 */ /* 0x001fc60000000f00 */
[----:B------:R-:W-:Y:S04]  /*189b0*/  STL [R1+0x1dbc], R113 ;  /* 0x001dbc7101007387 */ /* 0x000fe80000100800 */
[----:B------:R0:W-:Y:S04]  /*189c0*/  STL [R1+0x460], R15 ;  /* 0x0004600f01007387 */ /* 0x0001e80000100800 */
[----:B------:R-:W-:Y:S04]  /*189d0*/  STL [R1+0x1dc0], R114 ;  /* 0x001dc07201007387 */ /* 0x000fe80000100800 */
[----:B------:R1:W-:Y:S04]  /*189e0*/  STL [R1+0x45c], R14 ;  /* 0x00045c0e01007387 */ /* 0x0003e80000100800 */
[----:B------:R2:W3:Y:S04]  /*189f0*/  LDG.E.U16 R0, desc[UR56][R152.64] ;  /* 0x0000003898007981 */ /* 0x0004e8000c1e1500 */
[----:B0-----:R-:W4:Y:S04]  /*18a00*/  LDG.E.U16 R15, desc[UR56][R12.64] ;  /* 0x000000380c0f7981 */ /* 0x001f28000c1e1500 */
[----:B-1----:R0:W4:Y:S01]  /*18a10*/  LDG.E.U16 R14, desc[UR56][R22.64] ;  /* 0x00000038160e7981 */ /* 0x002122000c1e1500 */
[----:B--2---:R-:W-:-:S04]  /*18a20*/  IMAD.WIDE R152, R158, 0x2, R4 ;  /* 0x000000029e987825 */ /* 0x004fc800078e0204 */
[----:B0-----:R-:W-:-:S04]  /*18a30*/  IMAD.WIDE R22, R158, 0x2, R6 ;  /* 0x000000029e167825 */ /* 0x001fc800078e0206 */
[----:B------:R-:W-:-:S04]  /*18a40*/  IMAD.WIDE R156, R2, 0x2, R152 ;  /* 0x00000002029c7825 */ /* 0x000fc800078e0298 */
[----:B------:R-:W-:Y:S01]  /*18a50*/  IMAD.WIDE R154, R2, 0x2, R22 ;  /* 0x00000002029a7825 */ /* 0x000fe200078e0216 */
[----:B------:R-:W2:Y:S04]  /*18a60*/  LDG.E.U16 R102, desc[UR56][R156.64] ;  /* 0x000000389c667981 */ /* 0x000ea8000c1e1500 */
[----:B------:R-:W2:Y:S01]  /*18a70*/  LDG.E.U16 R101, desc[UR56][R154.64] ;  /* 0x000000389a657981 */ /* 0x000ea2000c1e1500 */
[----:B------:R-:W-:-:S04]  /*18a80*/  IMAD.WIDE R12, R158, 0x2, R8 ;  /* 0x000000029e0c7825 */ /* 0x000fc800078e0208 */
[----:B------:R-:W-:Y:S01]  /*18a90*/  IMAD R162, R3, 0x47, RZ ;  /* 0x0000004703a27824 */ /* 0x000fe200078e02ff */
[----:B------:R-:W-:Y:S01]  /*18aa0*/  STL [R1+0x1dc4], R82 ;  /* 0x001dc45201007387 */ /* 0x000fe20000100800 */
[----:B------:R-:W-:-:S03]  /*18ab0*/  IMAD.WIDE R158, R158, 0x2, R10 ;  /* 0x000000029e9e7825 */ /* 0x000fc600078e020a */
[----:B------:R-:W-:Y:S01]  /*18ac0*/  STL [R1+0x1dc8], R81 ;  /* 0x001dc85101007387 */ /* 0x000fe20000100800 */
[----:B------:R-:W-:-:S04]  /*18ad0*/  IMAD.WIDE R160, R162, 0x2, R4 ;  /* 0x00000002a2a07825 */ /* 0x000fc800078e0204 */
[C---:B------:R-:W-:Y:S01]  /*18ae0*/  IMAD.WIDE R152, R2.reuse, 0x2, R12 ;  /* 0x0000000202987825 */ /* 0x040fe200078e020c */
[----:B------:R-:W-:Y:S04]  /*18af0*/  STL [R1+0x1dcc], R80 ;  /* 0x001dcc5001007387 */ /* 0x000fe80000100800 */
[----:B------:R-:W-:Y:S01]  /*18b00*/  STL [R1+0x1dd0], R79 ;  /* 0x001dd04f01007387 */ /* 0x000fe20000100800 */
[----:B------:R-:W-:-:S03]  /*18b10*/  IMAD.WIDE R22, R2, 0x2, R158 ;  /* 0x0000000202167825 */ /* 0x000fc600078e029e */
[----:B------:R0:W2:Y:S01]  /*18b20*/  LDG.E.U16 R100, desc[UR56][R152.64] ;  /* 0x0000003898647981 */ /* 0x0000a2000c1e1500 */
[----:B------:R-:W-:-:S03]  /*18b30*/  IMAD.WIDE R12, R2, 0x2, R160 ;  /* 0x00000002020c7825 */ /* 0x000fc600078e02a0 */
[----:B------:R1:W2:Y:S01]  /*18b40*/  LDG.E.U16 R99, desc[UR56][R22.64] ;  /* 0x0000003816637981 */ /* 0x0002a2000c1e1500 */
        /* <DEDUP_REMOVED lines=8> */
[C---:B0-----:R-:W-:Y:S01]  /*18bd0*/  IMAD.WIDE R152, R2.reuse, 0x2, R158 ;  /* 0x0000000202987825 */ /* 0x041fe200078e029e */
[----:B------:R-:W2:Y:S03]  /*18be0*/  LDG.E.U16 R19, desc[UR56][R156.64] ;  /* 0x000000389c137981 */ /* 0x000ea6000c1e1500 */
[----:B------:R-:W-:Y:S01]  /*18bf0*/  IMAD.WIDE R22, R2, 0x2, R160 ;  /* 0x0000000202167825 */ /* 0x000fe200078e02a0 */
[----:B------:R0:W2:Y:S03]  /*18c00*/  LDG.E.U16 R59, desc[UR56][R152.64] ;  /* 0x00000038983b7981 */ /* 0x0000a6000c1e1500 */
[C---:B------:R-:W-:Y:S01]  /*18c10*/  IMAD R158, R3.reuse, 0x49, RZ ;  /* 0x00000049039e7824 */ /* 0x040fe200078e02ff */
[----:B------:R1:W2:Y:S01]  /*18c20*/  LDG.E.U16 R60, desc[UR56][R22.64] ;  /* 0x00000038163c7981 */ /* 0x0002a2000c1e1500 */
[----:B------:R-:W-:-:S02]  /*18c30*/  IMAD R164, R3, 0x4a, RZ ;  /* 0x0000004a03a47824 */ /* 0x000fc400078e02ff */
[----:B0-----:R-:W-:-:S04]  /*18c40*/  IMAD.WIDE R152, R21, 0x2, R10 ;  /* 0x0000000215987825 */ /* 0x001fc800078e020a */
[----:B-1----:R-:W-:-:S04]  /*18c50*/  IMAD.WIDE R22, R158, 0x2, R4 ;  /* 0x000000029e167825 */ /* 0x002fc800078e0204 */
[----:B------:R-:W-:-:S04]  /*18c60*/  IMAD.WIDE R160, R2, 0x2, R152 ;  /* 0x0000000202a07825 */ /* 0x000fc800078e0298 */
[----:B------:R-:W-:Y:S01]  /*18c70*/  IMAD.WIDE R156, R2, 0x2, R22 ;  /* 0x00000002029c7825 */ /* 0x000fe200078e0216 */
[----:B------:R-:W2:Y:S04]  /*18c80*/  LDG.E.U16 R62, desc[UR56][R160.64] ;  /* 0x00000038a03e7981 */ /* 0x000ea8000c1e1500 */
[----:B------:R-:W2:Y:S04]  /*18c90*/  LDG.E.U16 R16, desc[UR56][R156.64] ;  /* 0x000000389c107981 */ /* 0x000ea8000c1e1500 */
[----:B---3--:R-:W-:Y:S04]  /*18ca0*/  STL [R1+0x1dd4], R0 ;  /* 0x001dd40001007387 */ /* 0x008fe80000100800 */
[----:B----4-:R-:W-:Y:S04]  /*18cb0*/  STL [R1+0x1dd8], R14 ;  /* 0x001dd80e01007387 */ /* 0x010fe80000100800 */
[----:B------:R-:W-:Y:S04]  /*18cc0*/  STL [R1+0x1ddc], R15 ;  /* 0x001ddc0f01007387 */ /* 0x000fe80000100800 */
[----:B------:R-:W-:Y:S04]  /*18cd0*/  STL [R1+0x1de0], R151 ;  /* 0x001de09701007387 */ /* 0x000fe80000100800 */
[----:B--2---:R-:W-:Y:S04]  /*18ce0*/  STL [R1+0x1de4], R102 ;  /* 0x001de46601007387 */ /* 0x004fe80000100800 */
[----:B------:R0:W-:Y:S02]  /*18cf0*/  STL [R1+0x1de8], R101 ;  /* 0x001de86501007387 */ /* 0x0001e40000100800 */
[----:B0-----:R-:W-:-:S02]  /*18d00*/  IMAD.MOV.U32 R101, RZ, RZ, R17 ;  /* 0x000000ffff657224 */ /* 0x001fc400078e0011 */
[----:B------:R0:W2:Y:S02]  /*18d10*/  LDG.E.U16 R17, desc[UR56][R12.64] ;  /* 0x000000380c117981 */ /* 0x0000a4000c1e1500 */
[----:B0-----:R-:W-:-:S04]  /*18d20*/  IMAD.WIDE R12, R162, 0x2, R10 ;  /* 0x00000002a20c7825 */ /* 0x001fc800078e020a */
[----:B------:R-:W-:-:S04]  /*18d30*/  IMAD.WIDE R162, R21, 0x2, R8 ;  /* 0x0000000215a27825 */ /* 0x000fc800078e0208 */
[----:B------:R-:W-:-:S04]  /*18d40*/  IMAD.WIDE R154, R2, 0x2, R12 ;  /* 0x00000002029a7825 */ /* 0x000fc800078e020c */
[----:B------:R-:W-:Y:S01]  /*18d50*/  IMAD.WIDE R12, R2, 0x2, R162 ;  /* 0x00000002020c7825 */ /* 0x000fe200078e02a2 */
[----:B------:R0:W3:Y:S04]  /*18d60*/  LDG.E.U16 R24, desc[UR56][R154.64] ;  /* 0x000000389a187981 */ /* 0x0000e8000c1e1500 */
[----:B------:R1:W4:Y:S01]  /*18d70*/  LDG.E.U16 R61, desc[UR56][R12.64] ;  /* 0x000000380c3d7981 */ /* 0x000322000c1e1500 */
[----:B0-----:R-:W-:-:S04]  /*18d80*/  IMAD.WIDE R154, R158, 0x2, R8 ;  /* 0x000000029e9a7825 */ /* 0x001fc800078e0208 */
[----:B-1----:R-:W-:-:S04]  /*18d90*/  IMAD.WIDE R12, R158, 0x2, R6 ;  /* 0x000000029e0c7825 */ /* 0x002fc800078e0206 */
[----:B------:R-:W-:-:S04]  /*18da0*/  IMAD.WIDE R158, R158, 0x2, R10 ;  /* 0x000000029e9e7825 */ /* 0x000fc800078e020a */
[----:B------:R-:W-:-:S04]  /*18db0*/  IMAD.WIDE R162, R164, 0x2, R4 ;  /* 0x00000002a4a27825 */ /* 0x000fc800078e0204 */
[----:B------:R-:W-:-:S04]  /*18dc0*/  IMAD.WIDE R152, R2, 0x2, R12 ;  /* 0x0000000202987825 */ /* 0x000fc800078e020c */
[C---:B------:R-:W-:Y:S01]  /*18dd0*/  IMAD.WIDE R22, R2.reuse, 0x2, R154 ;  /* 0x0000000202167825 */ /* 0x040fe200078e029a */
[----:B------:R0:W4:Y:S03]  /*18de0*/  LDG.E.U16 R52, desc[UR56][R152.64] ;  /* 0x0000003898347981 */ /* 0x000126000c1e1500 */
[C---:B------:R-:W-:Y:S01]  /*18df0*/  IMAD.WIDE R12, R2.reuse, 0x2, R158 ;  /* 0x00000002020c7825 */ /* 0x040fe200078e029e */
[----:B------:R1:W4:Y:S04]  /*18e00*/  LDG.E.U16 R53, desc[UR56][R22.64] ;  /* 0x0000003816357981 */ /* 0x000328000c1e1500 */
[----:B------:R1:W4:Y:S01]  /*18e10*/  LDG.E.U16 R54, desc[UR56][R12.64] ;  /* 0x000000380c367981 */ /* 0x000322000c1e1500 */
[----:B0-----:R-:W-:-:S04]  /*18e20*/  IMAD.WIDE R152, R2, 0x2, R162 ;  /* 0x0000000202987825 */ /* 0x001fc800078e02a2 */
[C---:B-1----:R-:W-:Y:S01]  /*18e30*/  IMAD.WIDE R22, R164.reuse, 0x2, R6 ;  /* 0x00000002a4167825 */ /* 0x042fe200078e0206 */
[----:B------:R0:W4:Y:S03]  /*18e40*/  LDG.E.U16 R55, desc[UR56][R152.64] ;  /* 0x0000003898377981 */ /* 0x000126000c1e1500 */
[----:B------:R-:W-:-:S04]  /*18e50*/  IMAD.WIDE R12, R164, 0x2, R8 ;  /* 0x00000002a40c7825 */ /* 0x000fc800078e0208 */
[----:B------:R-:W-:-:S04]  /*18e60*/  IMAD.WIDE R154, R164, 0x2, R10 ;  /* 0x00000002a49a7825 */ /* 0x000fc800078e020a */
[----:B------:R-:W-:Y:S02]  /*18e70*/  IMAD R21, R3, 0x4b, RZ ;  /* 0x0000004b03157824 */ /* 0x000fe400078e02ff */
[----:B0-----:R-:W-:-:S04]  /*18e80*/  IMAD.WIDE R152, R2, 0x2, R22 ;  /* 0x0000000202987825 */ /* 0x001fc800078e0216 */
[C---:B------:R-:W-:Y:S01]  /*18e90*/  IMAD.WIDE R22, R2.reuse, 0x2, R12 ;  /* 0x0000000202167825 */ /* 0x040fe200078e020c */
[----:B------:R0:W4:Y:S03]  /*18ea0*/  LDG.E.U16 R56, desc[UR56][R152.64] ;  /* 0x0000003898387981 */ /* 0x000126000c1e1500 */
[----:B------:R-:W-:Y:S01]  /*18eb0*/  IMAD.WIDE R12, R2, 0x2, R154 ;  /* 0x00000002020c7825 */ /* 0x000fe200078e029a */
[----:B------:R-:W4:Y:S03]  /*18ec0*/  LDG.E.U16 R57, desc[UR56][R22.64] ;  /* 0x0000003816397981 */ /* 0x000f26000c1e1500 */
[C---:B------:R-:W-:Y:S01]  /*18ed0*/  IMAD.WIDE R158, R21.reuse, 0x2, R4 ;  /* 0x00000002159e7825 */ /* 0x040fe200078e0204 */
[----:B------:R1:W4:Y:S03]  /*18ee0*/  LDG.E.U16 R58, desc[UR56][R12.64] ;  /* 0x000000380c3a7981 */ /* 0x000326000c1e1500 */
[----:B------:R-:W-:-:S04]  /*18ef0*/  IMAD.WIDE R154, R21, 0x2, R8 ;  /* 0x00000002159a7825 */ /* 0x000fc800078e0208 */
[----:B------:R-:W-:-:S04]  /*18f00*/  IMAD.WIDE R156, R21, 0x2, R6 ;  /* 0x00000002159c7825 */ /* 0x000fc800078e0206 */
[----:B0-----:R-:W-:-:S04]  /*18f10*/  IMAD.WIDE R152, R2, 0x2, R158 ;  /* 0x0000000202987825 */ /* 0x001fc800078e029e */
[C---:B-1----:R-:W-:Y:S01]  /*18f20*/  IMAD.WIDE R12, R2.reuse, 0x2, R154 ;  /* 0x00000002020c7825 */ /* 0x042fe200078e029a */
[----:B------:R0:W4:Y:S03]  /*18f30*/  LDG.E.U16 R48, desc[UR56][R152.64] ;  /* 0x0000003898307981 */ /* 0x000126000c1e1500 */
[----:B------:R-:W-:Y:S01]  /*18f40*/  IMAD.WIDE R154, R21, 0x2, R10 ;  /* 0x00000002159a7825 */ /* 0x000fe200078e020a */
[----:B------:R1:W4:Y:S03]  /*18f50*/  LDG.E.U16 R50, desc[UR56][R12.64] ;  /* 0x000000380c327981 */ /* 0x000326000c1e1500 */
[----:B------:R-:W-:Y:S02]  /*18f60*/  IMAD R158, R3, 0x4c, RZ ;  /* 0x0000004c039e7824 */ /* 0x000fe400078e02ff */
[----:B------:R-:W-:-:S04]  /*18f70*/  IMAD.WIDE R22, R2, 0x2, R156 ;  /* 0x0000000202167825 */ /* 0x000fc800078e029c */
[----:B0-----:R-:W-:Y:S01]  /*18f80*/  IMAD.WIDE R152, R158, 0x2, R4 ;  /* 0x000000029e987825 */ /* 0x001fe200078e0204 */
[----:B------:R0:W4:Y:S03]  /*18f90*/  LDG.E.U16 R49, desc[UR56][R22.64] ;  /* 0x0000003816317981 */ /* 0x000126000c1e1500 */
[----:B------:R-:W-:-:S04]  /*18fa0*/  IMAD.WIDE R154, R2, 0x2, R154 ;  /* 0x00000002029a7825 */ /* 0x000fc800078e029a */
[C---:B-1----:R-:W-:Y:S01]  /*18fb0*/  IMAD.WIDE R12, R158.reuse, 0x2, R8 ;  /* 0x000000029e0c7825 */ /* 0x042fe200078e0208 */
[----:B------:R1:W4:Y:S03]  /*18fc0*/  LDG.E.U16 R51, desc[UR56][R154.64] ;  /* 0x000000389a337981 */ /* 0x000326000c1e1500 */
[----:B------:R-:W-:Y:S02]  /*18fd0*/  IMAD R162, R3, 0x4d, RZ ;  /* 0x0000004d03a27824 */ /* 0x000fe400078e02ff */
[----:B0-----:R-:W-:-:S04]  /*18fe0*/  IMAD.WIDE R22, R158, 0x2, R6 ;  /* 0x000000029e167825 */ /* 0x001fc800078e0206 */
[----:B------:R-:W-:-:S04]  /*18ff0*/  IMAD.WIDE R158, R158, 0x2, R10 ;  /* 0x000000029e9e7825 */ /* 0x000fc800078e020a */
[----:B------:R-:W-:-:S04]  /*19000*/  IMAD.WIDE R156, R2, 0x2, R152 ;  /* 0x00000002029c7825 */ /* 0x000fc800078e0298 */
[----:B------:R-:W-:Y:S01]  /*19010*/  IMAD.WIDE R160, R162, 0x2, R4 ;  /* 0x00000002a2a07825 */ /* 0x000fe200078e0204 */
[----:B------:R-:W4:Y:S03]  /*19020*/  LDG.E.U16 R71, desc[UR56][R156.64] ;  /* 0x000000389c477981 */ /* 0x000f26000c1e1500 */
[----:B------:R-:W-:-:S04]  /*19030*/  IMAD.WIDE R152, R2, 0x2, R12 ;  /* 0x0000000202987825 */ /* 0x000fc800078e020c */
[C---:B-1----:R-:W-:Y:S01]  /*19040*/  IMAD.WIDE R154, R2.reuse, 0x2, R22 ;  /* 0x00000002029a7825 */ /* 0x042fe200078e0216 */
[----:B------:R0:W4:Y:S03]  /*19050*/  LDG.E.U16 R73, desc[UR56][R152.64] ;  /* 0x0000003898497981 */ /* 0x000126000c1e1500 */
[C---:B------:R-:W-:Y:S01]  /*19060*/  IMAD.WIDE R22, R2.reuse, 0x2, R158 ;  /* 0x0000000202167825 */ /* 0x040fe200078e029e */
[----:B------:R-:W4:Y:S03]  /*19070*/  LDG.E.U16 R72, desc[UR56][R154.64] ;  /* 0x000000389a487981 */ /* 0x000f26000c1e1500 */
[----:B------:R-:W-:Y:S01]  /*19080*/  IMAD.WIDE R12, R2, 0x2, R160 ;  /* 0x00000002020c7825 */ /* 0x000fe200078e02a0 */
[----:B------:R1:W4:Y:S03]  /*19090*/  LDG.E.U16 R74, desc[UR56][R22.64] ;  /* 0x00000038164a7981 */ /* 0x000326000c1e1500 */
[----:B0-----:R-:W-:Y:S01]  /*190a0*/  IMAD.WIDE R152, R162, 0x2, R6 ;  /* 0x00000002a2987825 */ /* 0x001fe200078e0206 */
[----:B------:R0:W4:Y:S03]  /*190b0*/  LDG.E.U16 R150, desc[UR56][R12.64] ;  /* 0x000000380c967981 */ /* 0x000126000c1e1500 */
[----:B------:R-:W-:-:S02]  /*190c0*/  IMAD R21, R3, 0x4e, RZ ;  /* 0x0000004e03157824 */ /* 0x000fc400078e02ff */
[----:B------:R-:W-:-:S04]  /*190d0*/  IMAD.WIDE R152, R2, 0x2, R152 ;  /* 0x0000000202987825 */ /* 0x000fc800078e0298 */
[C---:B-1----:R-:W-:Y:S01]  /*190e0*/  IMAD.WIDE R22, R162.reuse, 0x2, R8 ;  /* 0x00000002a2167825 */ /* 0x042fe200078e0208 */
[----:B------:R1:W4:Y:S03]  /*190f0*/  LDG.E.U16 R149, desc[UR56][R152.64] ;  /* 0x0000003898957981 */ /* 0x000326000c1e1500 */
[----:B0-----:R-:W-:-:S04]  /*19100*/  IMAD.WIDE R12, R162, 0x2, R10 ;  /* 0x00000002a20c7825 */ /* 0x001fc800078e020a */
[----:B------:R-:W-:-:S04]  /*19110*/  IMAD.WIDE R158, R21, 0x2, R4 ;  /* 0x00000002159e7825 */ /* 0x000fc800078e0204 */
[----:B------:R-:W-:-:S04]  /*19120*/  IMAD.WIDE R160, R21, 0x2, R6 ;  /* 0x0000000215a07825 */ /* 0x000fc800078e0206 */
[----:B------:R-:W-:-:S04]  /*19130*/  IMAD.WIDE R162, R21, 0x2, R8 ;  /* 0x0000000215a27825 */ /* 0x000fc800078e0208 */
[----:B------:R-:W-:-:S04]  /*19140*/  IMAD.WIDE R156, R2, 0x2, R22 ;  /* 0x00000002029c7825 */ /* 0x000fc800078e0216 */
[C---:B------:R-:W-:Y:S01]  /*19150*/  IMAD.WIDE R154, R2.reuse, 0x2, R12 ;  /* 0x00000002029a7825 */ /* 0x040fe200078e020c */
[----:B------:R-:W4:Y:S03]  /*19160*/  LDG.E.U16 R148, desc[UR56][R156.64] ;  /* 0x000000389c947981 */ /* 0x000f26000c1e1500 */
[C---:B-1----:R-:W-:Y:S01]  /*19170*/  IMAD.WIDE R152, R2.reuse, 0x2, R158 ;  /* 0x0000000202987825 */ /* 0x042fe200078e029e */
[----:B------:R-:W4:Y:S03]  /*19180*/  LDG.E.U16 R147, desc[UR56][R154.64] ;  /* 0x000000389a937981 */ /* 0x000f26000c1e1500 */
[C---:B------:R-:W-:Y:S01]  /*19190*/  IMAD.WIDE R22, R2.reuse, 0x2, R160 ;  /* 0x0000000202167825 */ /* 0x040fe200078e02a0 */
[----:B------:R0:W4:Y:S03]  /*191a0*/  LDG.E.U16 R98, desc[UR56][R152.64] ;  /* 0x0000003898627981 */ /* 0x000126000c1e1500 */
[----:B------:R-:W-:Y:S01]  /*191b0*/  IMAD.WIDE R12, R2, 0x2, R162 ;  /* 0x00000002020c7825 */ /* 0x000fe200078e02a2 */
[----:B------:R1:W4:Y:S03]  /*191c0*/  LDG.E.U16 R97, desc[UR56][R22.64] ;  /* 0x0000003816617981 */ /* 0x000326000c1e1500 */
[----:B------:R-:W-:Y:S01]  /*191d0*/  IMAD R158, R3, 0x4f, RZ ;  /* 0x0000004f039e7824 */ /* 0x000fe200078e02ff */
[----:B------:R1:W4:Y:S01]  /*191e0*/  LDG.E.U16 R96, desc[UR56][R12.64] ;  /* 0x000000380c607981 */ /* 0x000322000c1e1500 */
[----:B0-----:R-:W-:-:S04]  /*191f0*/  IMAD.WIDE R152, R21, 0x2, R10 ;  /* 0x0000000215987825 */ /* 0x001fc800078e020a */
[----:B-1----:R-:W-:-:S04]  /*19200*/  IMAD.WIDE R22, R158, 0x2, R4 ;  /* 0x000000029e167825 */ /* 0x002fc800078e0204 */
[----:B------:R-:W-:-:S04]  /*19210*/  IMAD.WIDE R12, R158, 0x2, R6 ;  /* 0x000000029e0c7825 */ /* 0x000fc800078e0206 */
[----:B------:R-:W-:-:S04]  /*19220*/  IMAD.WIDE R154, R158, 0x2, R8 ;  /* 0x000000029e9a7825 */ /* 0x000fc800078e0208 */
[----:B------:R-:W-:-:S04]  /*19230*/  IMAD.WIDE R158, R158, 0x2, R10 ;  /* 0x000000029e9e7825 */ /* 0x000fc800078e020a */
[----:B------:R-:W-:Y:S02]  /*19240*/  IMAD R164, R3, 0x50, RZ ;  /* 0x0000005003a47824 */ /* 0x000fe400078e02ff */
[----:B------:R-:W-:-:S04]  /*19250*/  IMAD.WIDE R160, R2, 0x2, R152 ;  /* 0x0000000202a07825 */ /* 0x000fc800078e0298 */
[----:B------:R-:W-:Y:S01]  /*19260*/  IMAD.WIDE R156, R2, 0x2, R22 ;  /* 0x00000002029c7825 */ /* 0x000fe200078e0216 */
[----:B------:R-:W4:Y:S03]  /*19270*/  LDG.E.U16 R95, desc[UR56][R160.64] ;  /* 0x00000038a05f7981 */ /* 0x000f26000c1e1500 */
[----:B------:R-:W-:Y:S01]  /*19280*/  IMAD.WIDE R162, R164, 0x2, R4 ;  /* 0x00000002a4a27825 */ /* 0x000fe200078e0204 */
[----:B------:R-:W4:Y:S03]  /*19290*/  LDG.E.U16 R25, desc[UR56][R156.64] ;  /* 0x000000389c197981 */ /* 0x000f26000c1e1500 */
        /* <DEDUP_REMOVED lines=17> */
[----:B------:R-:W-:-:S04]  /*193b0*/  IMAD.WIDE R12, R2, 0x2, R154 ;  /* 0x00000002020c7825 */ /* 0x000fc800078e029a */
[C---:B------:R-:W-:Y:S01]  /*193c0*/  IMAD.WIDE R154, R21.reuse, 0x2, R8 ;  /* 0x00000002159a7825 */ /* 0x040fe200078e0208 */
[----:B------:R1:W4:Y:S03]  /*193d0*/  LDG.E.U16 R14, desc[UR56][R12.64] ;  /* 0x000000380c0e7981 */ /* 0x000326000c1e1500 */
[----:B------:R-:W-:-:S04]  /*193e0*/  IMAD.WIDE R156, R21, 0x2, R6 ;  /* 0x00000002159c7825 */ /* 0x000fc800078e0206 */
[----:B0-----:R-:W-:-:S04]  /*193f0*/  IMAD.WIDE R152, R2, 0x2, R158 ;  /* 0x0000000202987825 */ /* 0x001fc800078e029e */
[C---:B-1----:R-:W-:Y:S01]  /*19400*/  IMAD.WIDE R12, R2.reuse, 0x2, R154 ;  /* 0x00000002020c7825 */ /* 0x042fe200078e029a */
[----:B------:R0:W4:Y:S03]  /*19410*/  LDG.E.U16 R103, desc[UR56][R152.64] ;  /* 0x0000003898677981 */ /* 0x000126000c1e1500 */
[----:B------:R-:W-:Y:S01]  /*19420*/  IMAD R158, R3, 0x52, RZ ;  /* 0x00000052039e7824 */ /* 0x000fe200078e02ff */
[----:B------:R1:W4:Y:S01]  /*19430*/  LDG.E.U16 R105, desc[UR56][R12.64] ;  /* 0x000000380c697981 */ /* 0x000322000c1e1500 */
[----:B------:R-:W-:-:S04]  /*19440*/  IMAD.WIDE R22, R2, 0x2, R156 ;  /* 0x0000000202167825 */ /* 0x000fc800078e029c */
[----:B------:R-:W-:Y:S01]  /*19450*/  IMAD.WIDE R154, R21, 0x2, R10 ;  /* 0x00000002159a7825 */ /* 0x000fe200078e020a */
[----:B------:R2:W4:Y:S03]  /*19460*/  LDG.E.U16 R104, desc[UR56][R22.64] ;  /* 0x0000003816687981 */ /* 0x000526000c1e1500 */
[----:B0-----:R-:W-:-:S04]  /*19470*/  IMAD.WIDE R152, R158, 0x2, R4 ;  /* 0x000000029e987825 */ /* 0x001fc800078e0204 */
[----:B-1----:R-:W-:-:S04]  /*19480*/  IMAD.WIDE R12, R158, 0x2, R8 ;  /* 0x000000029e0c7825 */ /* 0x002fc800078e0208 */
[----:B------:R-:W-:Y:S02]  /*19490*/  IMAD R162, R3, 0x53, RZ ;  /* 0x0000005303a27824 */ /* 0x000fe400078e02ff */
[----:B--2---:R-:W-:-:S04]  /*194a0*/  IMAD.WIDE R22, R158, 0x2, R6 ;  /* 0x000000029e167825 */ /* 0x004fc800078e0206 */
[----:B------:R-:W-:-:S04]  /*194b0*/  IMAD.WIDE R154, R2, 0x2, R154 ;  /* 0x00000002029a7825 */ /* 0x000fc800078e029a */
[----:B------:R-:W-:Y:S01]  /*194c0*/  IMAD.WIDE R158, R158, 0x2, R10 ;  /* 0x000000029e9e7825 */ /* 0x000fe200078e020a */
[----:B------:R0:W2:Y:S03]  /*194d0*/  LDG.E.U16 R106, desc[UR56][R154.64] ;  /* 0x000000389a6a7981 */ /* 0x0000a6000c1e1500 */
[----:B------:R-:W-:-:S04]  /*194e0*/  IMAD.WIDE R156, R2, 0x2, R152 ;  /* 0x00000002029c7825 */ /* 0x000fc800078e0298 */
[----:B------:R-:W-:Y:S01]  /*194f0*/  IMAD.WIDE R160, R162, 0x2, R4 ;  /* 0x00000002a2a07825 */ /* 0x000fe200078e0204 */
[----:B------:R-:W2:Y:S03]  /*19500*/  LDG.E.U16 R107, desc[UR56][R156.64] ;  /* 0x000000389c6b7981 */ /* 0x000ea6000c1e1500 */
[----:B------:R-:W-:-:S04]  /*19510*/  IMAD.WIDE R152, R2, 0x2, R12 ;  /* 0x0000000202987825 */ /* 0x000fc800078e020c */
[C---:B0-----:R-:W-:Y:S01]  /*19520*/  IMAD.WIDE R154, R2.reuse, 0x2, R22 ;  /* 0x00000002029a7825 */ /* 0x041fe200078e0216 */
[----:B------:R0:W2:Y:S03]  /*19530*/  LDG.E.U16 R109, desc[UR56][R152.64] ;  /* 0x00000038986d7981 */ /* 0x0000a6000c1e1500 */
[C---:B------:R-:W-:Y:S01]  /*19540*/  IMAD.WIDE R22, R2.reuse, 0x2, R158 ;  /* 0x0000000202167825 */ /* 0x040fe200078e029e */
[----:B------:R-:W2:Y:S03]  /*19550*/  LDG.E.U16 R108, desc[UR56][R154.64] ;  /* 0x000000389a6c7981 */ /* 0x000ea6000c1e1500 */
[----:B------:R-:W-:Y:S01]  /*19560*/  IMAD.WIDE R12, R2, 0x2, R160 ;  /* 0x00000002020c7825 */ /* 0x000fe200078e02a0 */
[----:B------:R1:W2:Y:S03]  /*19570*/  LDG.E.U16 R110, desc[UR56][R22.64] ;  /* 0x00000038166e7981 */ /* 0x0002a6000c1e1500 */
[----:B0-----:R-:W-:Y:S01]  /*19580*/  IMAD.WIDE R152, R162, 0x2, R6 ;  /* 0x00000002a2987825 */ /* 0x001fe200078e0206 */
[----:B------:R0:W2:Y:S03]  /*19590*/  LDG.E.U16 R131, desc[UR56][R12.64] ;  /* 0x000000380c837981 */ /* 0x0000a6000c1e1500 */
[----:B------:R-:W-:-:S02]  /*195a0*/  IMAD R21, R3, 0x54, RZ ;  /* 0x0000005403157824 */ /* 0x000fc400078e02ff */
[----:B------:R-:W-:-:S04]  /*195b0*/  IMAD.WIDE R152, R2, 0x2, R152 ;  /* 0x0000000202987825 */ /* 0x000fc800078e0298 */
[C---:B-1----:R-:W-:Y:S01]  /*195c0*/  IMAD.WIDE R22, R162.reuse, 0x2, R8 ;  /* 0x00000002a2167825 */ /* 0x042fe200078e0208 */
[----:B------:R1:W2:Y:S03]  /*195d0*/  LDG.E.U16 R132, desc[UR56][R152.64] ;  /* 0x0000003898847981 */ /* 0x0002a6000c1e1500 */
[----:B0-----:R-:W-:-:S04]  /*195e0*/  IMAD.WIDE R12, R162, 0x2, R10 ;  /* 0x00000002a20c7825 */ /* 0x001fc800078e020a */
[----:B------:R-:W-:-:S04]  /*195f0*/  IMAD.WIDE R158, R21, 0x2, R4 ;  /* 0x00000002159e7825 */ /* 0x000fc800078e0204 */
[----:B------:R-:W-:-:S04]  /*19600*/  IMAD.WIDE R160, R21, 0x2, R6 ;  /* 0x0000000215a07825 */ /* 0x000fc800078e0206 */
[----:B------:R-:W-:-:S04]  /*19610*/  IMAD.WIDE R162, R21, 0x2, R8 ;  /* 0x0000000215a27825 */ /* 0x000fc800078e0208 */
[----:B------:R-:W-:-:S04]  /*19620*/  IMAD.WIDE R156, R2, 0x2, R22 ;  /* 0x00000002029c7825 */ /* 0x000fc800078e0216 */
[C---:B------:R-:W-:Y:S01]  /*19630*/  IMAD.WIDE R154, R2.reuse, 0x2, R12 ;  /* 0x00000002029a7825 */ /* 0x040fe200078e020c */
[----:B------:R-:W2:Y:S03]  /*19640*/  LDG.E.U16 R133, desc[UR56][R156.64] ;  /* 0x000000389c857981 */ /* 0x000ea6000c1e1500 */
[C---:B-1----:R-:W-:Y:S01]  /*19650*/  IMAD.WIDE R152, R2.reuse, 0x2, R158 ;  /* 0x0000000202987825 */ /* 0x042fe200078e029e */
[----:B------:R-:W2:Y:S03]  /*19660*/  LDG.E.U16 R134, desc[UR56][R154.64] ;  /* 0x000000389a867981 */ /* 0x000ea6000c1e1500 */
[C---:B------:R-:W-:Y:S01]  /*19670*/  IMAD.WIDE R22, R2.reuse, 0x2, R160 ;  /* 0x0000000202167825 */ /* 0x040fe200078e02a0 */
[----:B------:R0:W2:Y:S03]  /*19680*/  LDG.E.U16 R123, desc[UR56][R152.64] ;  /* 0x00000038987b7981 */ /* 0x0000a6000c1e1500 */
[----:B------:R-:W-:Y:S01]  /*19690*/  IMAD.WIDE R12, R2, 0x2, R162 ;  /* 0x00000002020c7825 */ /* 0x000fe200078e02a2 */
[----:B------:R1:W2:Y:S03]  /*196a0*/  LDG.E.U16 R124, desc[UR56][R22.64] ;  /* 0x00000038167c7981 */ /* 0x0002a6000c1e1500 */
[----:B------:R-:W-:Y:S01]  /*196b0*/  IMAD R158, R3, 0x55, RZ ;  /* 0x00000055039e7824 */ /* 0x000fe200078e02ff */
[----:B------:R3:W2:Y:S01]  /*196c0*/  LDG.E.U16 R125, desc[UR56][R12.64] ;  /* 0x000000380c7d7981 */ /* 0x0006a2000c1e1500 */
[----:B0-----:R-:W-:-:S04]  /*196d0*/  IMAD.WIDE R152, R21, 0x2, R10 ;  /* 0x0000000215987825 */ /* 0x001fc800078e020a */
[----:B-1----:R-:W-:-:S04]  /*196e0*/  IMAD.WIDE R22, R158, 0x2, R4 ;  /* 0x000000029e167825 */ /* 0x002fc800078e0204 */
[----:B---3--:R-:W-:-:S04]  /*196f0*/  IMAD.WIDE R12, R158, 0x2, R6 ;  /* 0x000000029e0c7825 */ /* 0x008fc800078e0206 */
[----:B------:R-:W-:-:S04]  /*19700*/  IMAD.WIDE R154, R158, 0x2, R8 ;  /* 0x000000029e9a7825 */ /* 0x000fc800078e0208 */
[----:B------:R-:W-:-:S04]  /*19710*/  IMAD.WIDE R158, R158, 0x2, R10 ;  /* 0x000000029e9e7825 */ /* 0x000fc800078e020a */
[----:B------:R-:W-:Y:S02]  /*19720*/  IMAD R164, R3, 0x56, RZ ;  /* 0x0000005603a47824 */ /* 0x000fe400078e02ff */
[----:B------:R-:W-:-:S04]  /*19730*/  IMAD.WIDE R160, R2, 0x2, R152 ;  /* 0x0000000202a07825 */ /* 0x000fc800078e0298 */
[----:B------:R-:W-:Y:S01]  /*19740*/  IMAD.WIDE R156, R2, 0x2, R22 ;  /* 0x00000002029c7825 */ /* 0x000fe200078e0216 */
[----:B------:R-:W3:Y:S03]  /*19750*/  LDG.E.U16 R126, desc[UR56][R160.64] ;  /* 0x00000038a07e7981 */ /* 0x000ee6000c1e1500 */
[----:B------:R-:W-:Y:S01]  /*19760*/  IMAD.WIDE R162, R164, 0x2, R4 ;  /* 0x00000002a4a27825 */ /* 0x000fe200078e0204 */
[----:B------:R-:W3:Y:S03]  /*19770*/  LDG.E.U16 R146, desc[UR56][R156.64] ;  /* 0x000000389c927981 */ /* 0x000ee6000c1e1500 */
[----:B------:R-:W-:-:S04]  /*19780*/  IMAD.WIDE R152, R2, 0x2, R12 ;  /* 0x0000000202987825 */ /* 0x000fc800078e020c */
[C---:B------:R-:W-:Y:S01]  /*19790*/  IMAD.WIDE R22, R2.reuse, 0x2, R154 ;  /* 0x0000000202167825 */ /* 0x040fe200078e029a */
[----:B------:R0:W3:Y:S03]  /*197a0*/  LDG.E.U16 R145, desc[UR56][R152.64] ;  /* 0x0000003898917981 */ /* 0x0000e6000c1e1500 */
[C---:B------:R-:W-:Y:S01]  /*197b0*/  IMAD.WIDE R12, R2.reuse, 0x2, R158 ;  /* 0x00000002020c7825 */ /* 0x040fe200078e029e */
[----:B------:R1:W3:Y:S04]  /*197c0*/  LDG.E.U16 R144, desc[UR56][R22.64] ;  /* 0x0000003816907981 */ /* 0x0002e8000c1e1500 */
[----:B------:R1:W3:Y:S01]  /*197d0*/  LDG.E.U16 R143, desc[UR56][R12.64] ;  /* 0x000000380c8f7981 */ /* 0x0002e2000c1e1500 */
[----:B0-----:R-:W-:-:S04]  /*197e0*/  IMAD.WIDE R152, R2, 0x2, R162 ;  /* 0x0000000202987825 */ /* 0x001fc800078e02a2 */
[C---:B-1----:R-:W-:Y:S01]  /*197f0*/  IMAD.WIDE R22, R164.reuse, 0x2, R6 ;  /* 0x00000002a4167825 */ /* 0x042fe200078e0206 */
[----:B------:R0:W3:Y:S03]  /*19800*/  LDG.E.U16 R94, desc[UR56][R152.64] ;  /* 0x00000038985e7981 */ /* 0x0000e6000c1e1500 */
[----:B------:R-:W-:-:S04]  /*19810*/  IMAD.WIDE R12, R164, 0x2, R8 ;  /* 0x00000002a40c7825 */ /* 0x000fc800078e0208 */
[----:B------:R-:W-:-:S04]  /*19820*/  IMAD.WIDE R154, R164, 0x2, R10 ;  /* 0x00000002a49a7825 */ /* 0x000fc800078e020a */
[----:B------:R-:W-:Y:S02]  /*19830*/  IMAD R21, R3, 0x57, RZ ;  /* 0x0000005703157824 */ /* 0x000fe400078e02ff */
[----:B0-----:R-:W-:-:S04]  /*19840*/  IMAD.WIDE R152, R2, 0x2, R22 ;  /* 0x0000000202987825 */ /* 0x001fc800078e0216 */
[C---:B------:R-:W-:Y:S01]  /*19850*/  IMAD.WIDE R22, R2.reuse, 0x2, R12 ;  /* 0x0000000202167825 */ /* 0x040fe200078e020c */
[----:B------:R0:W3:Y:S03]  /*19860*/  LDG.E.U16 R93, desc[UR56][R152.64] ;  /* 0x00000038985d7981 */ /* 0x0000e6000c1e1500 */
[----:B------:R-:W-:Y:S01]  /*19870*/  IMAD.WIDE R158, R21, 0x2, R4 ;  /* 0x00000002159e7825 */ /* 0x000fe200078e0204 */
[----:B------:R-:W3:Y:S03]  /*19880*/  LDG.E.U16 R92, desc[UR56][R22.64] ;  /* 0x00000038165c7981 */ /* 0x000ee6000c1e1500 */
[----:B------:R-:W-:-:S04]  /*19890*/  IMAD.WIDE R12, R2, 0x2, R154 ;  /* 0x00000002020c7825 */ /* 0x000fc800078e029a */
[C---:B------:R-:W-:Y:S01]  /*198a0*/  IMAD.WIDE R154, R21.reuse, 0x2, R8 ;  /* 0x00000002159a7825 */ /* 0x040fe200078e0208 */
[----:B------:R1:W3:Y:S03]  /*198b0*/  LDG.E.U16 R91, desc[UR56][R12.64] ;  /* 0x000000380c5b7981 */ /* 0x0002e6000c1e1500 */
[----:B------:R-:W-:-:S04]  /*198c0*/  IMAD.WIDE R156, R21, 0x2, R6 ;  /* 0x00000002159c7825 */ /* 0x000fc800078e0206 */
[----:B0-----:R-:W-:-:S04]  /*198d0*/  IMAD.WIDE R152, R2, 0x2, R158 ;  /* 0x0000000202987825 */ /* 0x001fc800078e029e */
[C---:B-1----:R-:W-:Y:S01]  /*198e0*/  IMAD.WIDE R12, R2.reuse, 0x2, R154 ;  /* 0x00000002020c7825 */ /* 0x042fe200078e029a */
[----:B------:R0:W3:Y:S03]  /*198f0*/  LDG.E.U16 R29, desc[UR56][R152.64] ;  /* 0x00000038981d7981 */ /* 0x0000e6000c1e1500 */
[----:B------:R-:W-:Y:S01]  /*19900*/  IMAD R158, R3, 0x58, RZ ;  /* 0x00000058039e7824 */ /* 0x000fe200078e02ff */
[----:B------:R1:W3:Y:S01]  /*19910*/  LDG.E.U16 R31, desc[UR56][R12.64] ;  /* 0x000000380c1f7981 */ /* 0x0002e2000c1e1500 */
[----:B------:R-:W-:-:S04]  /*19920*/  IMAD.WIDE R22, R2, 0x2, R156 ;  /* 0x0000000202167825 */ /* 0x000fc800078e029c */
[----:B------:R-:W-:Y:S01]  /*19930*/  IMAD.WIDE R154, R21, 0x2, R10 ;  /* 0x00000002159a7825 */ /* 0x000fe200078e020a */
[----:B------:R1:W3:Y:S03]  /*19940*/  LDG.E.U16 R30, desc[UR56][R22.64] ;  /* 0x00000038161e7981 */ /* 0x0002e6000c1e1500 */
[----:B0-----:R-:W-:-:S04]  /*19950*/  IMAD.WIDE R152, R158, 0x2, R4 ;  /* 0x000000029e987825 */ /* 0x001fc800078e0204 */
[----:B-1----:R-:W-:-:S04]  /*19960*/  IMAD.WIDE R12, R158, 0x2, R8 ;  /* 0x000000029e0c7825 */ /* 0x002fc800078e0208 */
[----:B------:R-:W-:Y:S02]  /*19970*/  IMAD R162, R3, 0x59, RZ ;  /* 0x0000005903a27824 */ /* 0x000fe400078e02ff */
[----:B------:R-:W-:-:S04]  /*19980*/  IMAD.WIDE R22, R158, 0x2, R6 ;  /* 0x000000029e167825 */ /* 0x000fc800078e0206 */
[----:B------:R-:W-:-:S04]  /*19990*/  IMAD.WIDE R154, R2, 0x2, R154 ;  /* 0x00000002029a7825 */ /* 0x000fc800078e029a */
[----:B------:R-:W-:Y:S01]  /*199a0*/  IMAD.WIDE R158, R158, 0x2, R10 ;  /* 0x000000029e9e7825 */ /* 0x000fe200078e020a */
[----:B------:R0:W3:Y:S03]  /*199b0*/  LDG.E.U16 R32, desc[UR56][R154.64] ;  /* 0x000000389a207981 */ /* 0x0000e6000c1e1500 */
[----:B------:R-:W-:-:S04]  /*199c0*/  IMAD.WIDE R156, R2, 0x2, R152 ;  /* 0x00000002029c7825 */ /* 0x000fc800078e0298 */
[----:B------:R-:W-:Y:S01]  /*199d0*/  IMAD.WIDE R160, R162, 0x2, R4 ;  /* 0x00000002a2a07825 */ /* 0x000fe200078e0204 */
[----:B------:R-:W2:Y:S03]  /*199e0*/  LDG.E.U16 R0, desc[UR56][R156.64] ;  /* 0x000000389c007981 */ /* 0x000ea6000c1e1500 */
[----:B------:R-:W-:-:S04]  /*199f0*/  IMAD.WIDE R152, R2, 0x2, R12 ;  /* 0x0000000202987825 */ /* 0x000fc800078e020c */
[C---:B0-----:R-:W-:Y:S01]  /*19a00*/  IMAD.WIDE R154, R2.reuse, 0x2, R22 ;  /* 0x00000002029a7825 */ /* 0x041fe200078e0216 */
[----:B------:R0:W3:Y:S03]  /*19a10*/  LDG.E.U16 R80, desc[UR56][R152.64] ;  /* 0x0000003898507981 */ /* 0x0000e6000c1e1500 */
[C---:B------:R-:W-:Y:S01]  /*19a20*/  IMAD.WIDE R22, R2.reuse, 0x2, R158 ;  /* 0x0000000202167825 */ /* 0x040fe200078e029e */
[----:B------:R-:W3:Y:S03]  /*19a30*/  LDG.E.U16 R79, desc[UR56][R154.64] ;  /* 0x000000389a4f7981 */ /* 0x000ee6000c1e1500 */
[----:B------:R-:W-:Y:S01]  /*19a40*/  IMAD.WIDE R12, R2, 0x2, R160 ;  /* 0x00000002020c7825 */ /* 0x000fe200078e02a0 */
[----:B------:R1:W3:Y:S03]  /*19a50*/  LDG.E.U16 R81, desc[UR56][R22.64] ;  /* 0x0000003816517981 */ /* 0x0002e6000c1e1500 */
[----:B0-----:R-:W-:Y:S01]  /*19a60*/  IMAD.WIDE R152, R162, 0x2, R6 ;  /* 0x00000002a2987825 */ /* 0x001fe200078e0206 */
[----:B------:R0:W3:Y:S03]  /*19a70*/  LDG.E.U16 R40, desc[UR56][R12.64] ;  /* 0x000000380c287981 */ /* 0x0000e6000c1e1500 */
[----:B------:R-:W-:-:S02]  /*19a80*/  IMAD R21, R3, 0x5a, RZ ;  /* 0x0000005a03157824 */ /* 0x000fc400078e02ff */
[----:B------:R-:W-:-:S04]  /*19a90*/  IMAD.WIDE R152, R2, 0x2, R152 ;  /* 0x0000000202987825 */ /* 0x000fc800078e0298 */
[C---:B-1----:R-:W-:Y:S01]  /*19aa0*/  IMAD.WIDE R22, R162.reuse, 0x2, R8 ;  /* 0x00000002a2167825 */ /* 0x042fe200078e0208 */
[----:B------:R1:W3:Y:S03]  /*19ab0*/  LDG.E.U16 R41, desc[UR56][R152.64] ;  /* 0x0000003898297981 */ /* 0x0002e6000c1e1500 */
[----:B0-----:R-:W-:-:S04]  /*19ac0*/  IMAD.WIDE R12, R162, 0x2, R10 ;  /* 0x00000002a20c7825 */ /* 0x001fc800078e020a */
[----:B------:R-:W-:-:S04]  /*19ad0*/  IMAD.WIDE R158, R21, 0x2, R4 ;  /* 0x00000002159e7825 */ /* 0x000fc800078e0204 */
[----:B------:R-:W-:-:S04]  /*19ae0*/  IMAD.WIDE R160, R21, 0x2, R6 ;  /* 0x0000000215a07825 */ /* 0x000fc800078e0206 */
[----:B------:R-:W-:-:S04]  /*19af0*/  IMAD.WIDE R162, R21, 0x2, R8 ;  /* 0x0000000215a27825 */ /* 0x000fc800078e0208 */
[----:B------:R-:W-:-:S04]  /*19b00*/  IMAD.WIDE R156, R2, 0x2, R22 ;  /* 0x00000002029c7825 */ /* 0x000fc800078e0216 */
[C---:B------:R-:W-:Y:S01]  /*19b10*/  IMAD.WIDE R154, R2.reuse, 0x2, R12 ;  /* 0x00000002029a7825 */ /* 0x040fe200078e020c */
[----:B------:R-:W3:Y:S03]  /*19b20*/  LDG.E.U16 R42, desc[UR56][R156.64] ;  /* 0x000000389c2a7981 */ /* 0x000ee6000c1e1500 */
        /* <DEDUP_REMOVED lines=10> */
[----:B----4-:R-:W-:-:S04]  /*19bd0*/  IMAD.WIDE R12, R158, 0x2, R6 ;  /* 0x000000029e0c7825 */ /* 0x010fc800078e0206 */
        /* <DEDUP_REMOVED lines=40> */
[----:B------:R-:W-:-:S04]  /*19e60*/  IMAD.WIDE R22, R158, 0x2, R6 ;  /* 0x000000029e167825 */ /* 0x000fc800078e0206 */
[----:B------:R-:W-:-:S04]  /*19e70*/  IMAD.WIDE R154, R2, 0x2, R154 ;  /* 0x00000002029a7825 */ /* 0x000fc800078e029a */
[----:B------:R-:W-:Y:S01]  /*19e80*/  IMAD.WIDE R158, R158, 0x2, R10 ;  /* 0x000000029e9e7825 */ /* 0x000fe200078e020a */
[----:B------:R0:W4:Y:S03]  /*19e90*/  LDG.E.U16 R139, desc[UR56][R154.64] ;  /* 0x000000389a8b7981 */ /* 0x000126000c1e1500 */
[----:B------:R-:W-:-:S04]  /*19ea0*/  IMAD.WIDE R156, R2, 0x2, R152 ;  /* 0x00000002029c7825 */ /* 0x000fc800078e0298 */
[----:B------:R-:W-:Y:S01]  /*19eb0*/  IMAD.WIDE R160, R162, 0x2, R4 ;  /* 0x00000002a2a07825 */ /* 0x000fe200078e0204 */
[----:B------:R-:W4:Y:S03]  /*19ec0*/  LDG.E.U16 R90, desc[UR56][R156.64] ;  /* 0x000000389c5a7981 */ /* 0x000f26000c1e1500 */
[----:B------:R-:W-:-:S04]  /*19ed0*/  IMAD.WIDE R152, R2, 0x2, R12 ;  /* 0x0000000202987825 */ /* 0x000fc800078e020c */
[C---:B0-----:R-:W-:Y:S01]  /*19ee0*/  IMAD.WIDE R154, R2.reuse, 0x2, R22 ;  /* 0x00000002029a7825 */ /* 0x041fe200078e0216 */
        /* <DEDUP_REMOVED lines=46> */
[----:B--2---:R-:W-:-:S04]  /*1a1d0*/  IMAD.WIDE R12, R164, 0x2, R8 ;  /* 0x00000002a40c7825 */ /* 0x004fc800078e0208 */
[----:B------:R-:W-:-:S04]  /*1a1e0*/  IMAD.WIDE R154, R164, 0x2, R10 ;  /* 0x00000002a49a7825 */ /* 0x000fc800078e020a */
[----:B------:R-:W-:Y:S02]  /*1a1f0*/  IMAD R21, R3, 0x63, RZ ;  /* 0x0000006303157824 */ /* 0x000fe400078e02ff */
[----:B0-----:R-:W-:-:S04]  /*1a200*/  IMAD.WIDE R152, R2, 0x2, R22 ;  /* 0x0000000202987825 */ /* 0x001fc800078e0216 */
[C---:B------:R-:W-:Y:S01]  /*1a210*/  IMAD.WIDE R22, R2.reuse, 0x2, R12 ;  /* 0x0000000202167825 */ /* 0x040fe200078e020c */
[----:B------:R0:W2:Y:S03]  /*1a220*/  LDG.E.U16 R69, desc[UR56][R152.64] ;  /* 0x0000003898457981 */ /* 0x0000a6000c1e1500 */
[----:B------:R-:W-:Y:S01]  /*1a230*/  IMAD.WIDE R158, R21, 0x2, R4 ;  /* 0x00000002159e7825 */ /* 0x000fe200078e0204 */
[----:B------:R-:W2:Y:S03]  /*1a240*/  LDG.E.U16 R68, desc[UR56][R22.64] ;  /* 0x0000003816447981 */ /* 0x000ea6000c1e1500 */
[----:B------:R-:W-:-:S04]  /*1a250*/  IMAD.WIDE R12, R2, 0x2, R154 ;  /* 0x00000002020c7825 */ /* 0x000fc800078e029a */
[C---:B------:R-:W-:Y:S01]  /*1a260*/  IMAD.WIDE R154, R21.reuse, 0x2, R8 ;  /* 0x00000002159a7825 */ /* 0x040fe200078e0208 */
[----:B------:R1:W2:Y:S03]  /*1a270*/  LDG.E.U16 R67, desc[UR56][R12.64] ;  /* 0x000000380c437981 */ /* 0x0002a6000c1e1500 */
[----:B------:R-:W-:-:S04]  /*1a280*/  IMAD.WIDE R156, R21, 0x2, R6 ;  /* 0x00000002159c7825 */ /* 0x000fc800078e0206 */
[----:B0-----:R-:W-:-:S04]  /*1a290*/  IMAD.WIDE R152, R2, 0x2, R158 ;  /* 0x0000000202987825 */ /* 0x001fc800078e029e */
[C---:B-1----:R-:W-:Y:S01]  /*1a2a0*/  IMAD.WIDE R12, R2.reuse, 0x2, R154 ;  /* 0x00000002020c7825 */ /* 0x042fe200078e029a */
[----:B------:R0:W2:Y:S03]  /*1a2b0*/  LDG.E.U16 R115, desc[UR56][R152.64] ;  /* 0x0000003898737981 */ /* 0x0000a6000c1e1500 */
[----:B------:R-:W-:Y:S01]  /*1a2c0*/  IMAD R158, R3, 0x64, RZ ;  /* 0x00000064039e7824 */ /* 0x000fe200078e02ff */
[----:B------:R1:W2:Y:S01]  /*1a2d0*/  LDG.E.U16 R117, desc[UR56][R12.64] ;  /* 0x000000380c757981 */ /* 0x0002a2000c1e1500 */
[----:B------:R-:W-:-:S04]  /*1a2e0*/  IMAD.WIDE R22, R2, 0x2, R156 ;  /* 0x0000000202167825 */ /* 0x000fc800078e029c */
[----:B------:R-:W-:Y:S01]  /*1a2f0*/  IMAD.WIDE R154, R21, 0x2, R10 ;  /* 0x00000002159a7825 */ /* 0x000fe200078e020a */
[----:B------:R3:W2:Y:S03]  /*1a300*/  LDG.E.U16 R116, desc[UR56][R22.64] ;  /* 0x0000003816747981 */ /* 0x0006a6000c1e1500 */
[----:B0-----:R-:W-:-:S04]  /*1a310*/  IMAD.WIDE R152, R158, 0x2, R4 ;  /* 0x000000029e987825 */ /* 0x001fc800078e0204 */
[----:B-1----:R-:W-:-:S04]  /*1a320*/  IMAD.WIDE R12, R158, 0x2, R8 ;  /* 0x000000029e0c7825 */ /* 0x002fc800078e0208 */
[----:B------:R-:W-:Y:S02]  /*1a330*/  IMAD R162, R3, 0x65, RZ ;  /* 0x0000006503a27824 */ /* 0x000fe400078e02ff */
[----:B---3--:R-:W-:-:S04]  /*1a340*/  IMAD.WIDE R22, R158, 0x2, R6 ;  /* 0x000000029e167825 */ /* 0x008fc800078e0206 */
[----:B------:R-:W-:-:S04]  /*1a350*/  IMAD.WIDE R154, R2, 0x2, R154 ;  /* 0x00000002029a7825 */ /* 0x000fc800078e029a */
[----:B------:R-:W-:Y:S01]  /*1a360*/  IMAD.WIDE R158, R158, 0x2, R10 ;  /* 0x000000029e9e7825 */ /* 0x000fe200078e020a */
[----:B------:R0:W3:Y:S03]  /*1a370*/  LDG.E.U16 R118, desc[UR56][R154.64] ;  /* 0x000000389a767981 */ /* 0x0000e6000c1e1500 */
[----:B------:R-:W-:-:S04]  /*1a380*/  IMAD.WIDE R156, R2, 0x2, R152 ;  /* 0x00000002029c7825 */ /* 0x000fc800078e0298 */
[----:B------:R-:W-:Y:S01]  /*1a390*/  IMAD.WIDE R160, R162, 0x2, R4 ;  /* 0x00000002a2a07825 */ /* 0x000fe200078e0204 */
[----:B------:R-:W3:Y:S03]  /*1a3a0*/  LDG.E.U16 R75, desc[UR56][R156.64] ;  /* 0x000000389c4b7981 */ /* 0x000ee6000c1e1500 */
        /* <DEDUP_REMOVED lines=19> */
[----:B------:R-:W-:Y:S03]  /*1a4e0*/  STL [R1+0x1dec], R100 ;  /* 0x001dec6401007387 */ /* 0x000fe60000100800 */
[C---:B-1----:R-:W-:Y:S01]  /*1a4f0*/  IMAD.WIDE R152, R2.reuse, 0x2, R158 ;  /* 0x0000000202987825 */ /* 0x042fe200078e029e */
[----:B------:R-:W3:Y:S03]  /*1a500*/  LDG.E.U16 R136, desc[UR56][R156.64] ;  /* 0x000000389c887981 */ /* 0x000ee6000c1e1500 */
[----:B------:R-:W-:-:S04]  /*1a510*/  IMAD.WIDE R22, R2, 0x2, R160 ;  /* 0x0000000202167825 */ /* 0x000fc800078e02a0 */
[----:B------:R-:W-:Y:S01]  /*1a520*/  IMAD.WIDE R12, R2, 0x2, R162 ;  /* 0x00000002020c7825 */ /* 0x000fe200078e02a2 */
[----:B------:R-:W-:Y:S03]  /*1a530*/  STL [R1+0x1df0], R99 ;  /* 0x001df06301007387 */ /* 0x000fe60000100800 */
[C---:B------:R-:W-:Y:S01]  /*1a540*/  IMAD R158, R3.reuse, 0x67, RZ ;  /* 0x00000067039e7824 */ /* 0x040fe200078e02ff */
[----:B------:R0:W3:Y:S04]  /*1a550*/  LDG.E.U16 R86, desc[UR56][R152.64] ;  /* 0x0000003898567981 */ /* 0x0000e8000c1e1500 */
[----:B------:R1:W3:Y:S01]  /*1a560*/  LDG.E.U16 R85, desc[UR56][R22.64] ;  /* 0x0000003816557981 */ /* 0x0002e2000c1e1500 */
[----:B------:R-:W-:-:S03]  /*1a570*/  IMAD R164, R3, 0x68, RZ ;  /* 0x0000006803a47824 */ /* 0x000fc600078e02ff */
[----:B------:R-:W-:Y:S01]  /*1a580*/  STL [R1+0x1df4], R17 ;  /* 0x001df41101007387 */ /* 0x000fe20000100800 */
[----:B0-----:R-:W-:-:S03]  /*1a590*/  IMAD.WIDE R152, R21, 0x2, R10 ;  /* 0x0000000215987825 */ /* 0x001fc600078e020a */
[----:B------:R0:W3:Y:S01]  /*1a5a0*/  LDG.E.U16 R135, desc[UR56][R154.64] ;  /* 0x000000389a877981 */ /* 0x0000e2000c1e1500 */
[----:B-1----:R-:W-:-:S03]  /*1a5b0*/  IMAD.WIDE R22, R158, 0x2, R4 ;  /* 0x000000029e167825 */ /* 0x002fc600078e0204 */
[----:B------:R1:W3:Y:S04]  /*1a5c0*/  LDG.E.U16 R84, desc[UR56][R12.64] ;  /* 0x000000380c547981 */ /* 0x0002e8000c1e1500 */
        /* <DEDUP_REMOVED lines=18> */
[----:B------:R-:W-:Y:S04]  /*1a6f0*/  STL [R1+0x1e1c], R53 ;  /* 0x001e1c3501007387 */ /* 0x000fe80000100800 */
[----:B------:R-:W-:Y:S01]  /*1a700*/  STL [R1+0x1e20], R54 ;  /* 0x001e203601007387 */ /* 0x000fe20000100800 */
[----:B------:R-:W-:-:S03]  /*1a710*/  IMAD R21, R3, 0x69, RZ ;  /* 0x0000006903157824 */ /* 0x000fc600078e02ff */
[----:B------:R-:W-:Y:S04]  /*1a720*/  STL [R1+0x1e24], R55 ;  /* 0x001e243701007387 */ /* 0x000fe80000100800 */
[----:B------:R0:W3:Y:S04]  /*1a730*/  LDG.E.U16 R38, desc[UR56][R152.64] ;  /* 0x0000003898267981 */ /* 0x0000e8000c1e1500 */
[----:B------:R1:W3:Y:S04]  /*1a740*/  LDG.E.U16 R39, desc[UR56][R22.64] ;  /* 0x0000003816277981 */ /* 0x0002e8000c1e1500 */
[----:B------:R-:W-:Y:S01]  /*1a750*/  STL [R1+0x1e28], R56 ;  /* 0x001e283801007387 */ /* 0x000fe20000100800 */
[----:B0-----:R-:W-:-:S03]  /*1a760*/  IMAD.WIDE R152, R2, 0x2, R162 ;  /* 0x0000000202987825 */ /* 0x001fc600078e02a2 */
[----:B------:R-:W-:Y:S01]  /*1a770*/  STL [R1+0x1e2c], R57 ;  /* 0x001e2c3901007387 */ /* 0x000fe20000100800 */
[----:B-1----:R-:W-:-:S03]  /*1a780*/  IMAD.WIDE R22, R164, 0x2, R6 ;  /* 0x00000002a4167825 */ /* 0x002fc600078e0206 */
[----:B------:R0:W3:Y:S01]  /*1a790*/  LDG.E.U16 R252, desc[UR56][R12.64] ;  /* 0x000000380cfc7981 */ /* 0x0000e2000c1e1500 */
[----:B------:R-:W-:-:S03]  /*1a7a0*/  IMAD.WIDE R154, R164, 0x2, R10 ;  /* 0x00000002a49a7825 */ /* 0x000fc600078e020a */
[----:B------:R-:W-:Y:S04]  /*1a7b0*/  STL [R1+0x1e30], R58 ;  /* 0x001e303a01007387 */ /* 0x000fe80000100800 */
[----:B------:R-:W-:Y:S01]  /*1a7c0*/  STL [R1+0x1e34], R48 ;  /* 0x001e343001007387 */ /* 0x000fe20000100800 */
[----:B0-----:R-:W-:-:S03]  /*1a7d0*/  IMAD.WIDE R12, R164, 0x2, R8 ;  /* 0x00000002a40c7825 */ /* 0x001fc600078e0208 */
[----:B------:R-:W-:Y:S01]  /*1a7e0*/  STL [R1+0x1e38], R49 ;  /* 0x001e383101007387 */ /* 0x000fe20000100800 */
[----:B------:R-:W-:-:S03]  /*1a7f0*/  IMAD.WIDE R158, R21, 0x2, R4 ;  /* 0x00000002159e7825 */ /* 0x000fc600078e0204 */
[----:B------:R0:W-:Y:S04]  /*1a800*/  STL [R1+0x1e3c], R50 ;  /* 0x001e3c3201007387 */ /* 0x0001e80000100800 */
[----:B------:R1:W2:Y:S04]  /*1a810*/  LDG.E.U16 R251, desc[UR56][R152.64] ;  /* 0x0000003898fb7981 */ /* 0x0002a8000c1e1500 */
[----:B------:R4:W-:Y:S04]  /*1a820*/  STL [R1+0x1e40], R51 ;  /* 0x001e403301007387 */ /* 0x0009e80000100800 */
[----:B------:R0:W3:Y:S01]  /*1a830*/  LDG.E.U16 R37, desc[UR56][R156.64] ;  /* 0x000000389c257981 */ /* 0x0000e2000c1e1500 */
[----:B-1----:R-:W-:-:S03]  /*1a840*/  IMAD.WIDE R152, R2, 0x2, R22 ;  /* 0x0000000202987825 */ /* 0x002fc600078e0216 */
[----:B0-----:R-:W2:Y:S01]  /*1a850*/  LDL.LU R50, [R1+0x7ec] ;  /* 0x0007ec0001327983 */ /* 0x001ea20000300800 */
[----:B------:R-:W-:-:S03]  /*1a860*/  IMAD.WIDE R22, R2, 0x2, R12 ;  /* 0x0000000202167825 */ /* 0x000fc600078e020c */
[----:B------:R-:W3:Y:S01]  /*1a870*/  LDL.LU R49, [R1+0x7e8] ;  /* 0x0007e80001317983 */ /* 0x000ee20000300800 */
[----:B------:R-:W-:-:S03]  /*1a880*/  IMAD.WIDE R156, R21, 0x2, R6 ;  /* 0x00000002159c7825 */ /* 0x000fc600078e0206 */
[----:B------:R-:W3:Y:S01]  /*1a890*/  LDL.LU R48, [R1+0x774] ;  /* 0x0007740001307983 */ /* 0x000ee20000300800 */
[----:B------:R-:W-:-:S03]  /*1a8a0*/  IMAD.WIDE R12, R2, 0x2, R154 ;  /* 0x00000002020c7825 */ /* 0x000fc600078e029a */
[----:B------:R-:W3:Y:S01]  /*1a8b0*/  LDL.LU R58, [R1+0x770] ;  /* 0x00077000013a7983 */ /* 0x000ee20000300800 */
[----:B------:R-:W-:-:S03]  /*1a8c0*/  IMAD.WIDE R154, R21, 0x2, R8 ;  /* 0x00000002159a7825 */ /* 0x000fc600078e0208 */
[----:B------:R0:W3:Y:S04]  /*1a8d0*/  LDG.E.U16 R250, desc[UR56][R152.64] ;  /* 0x0000003898fa7981 */ /* 0x0000e8000c1e1500 */
[----:B------:R-:W3:Y:S04]  /*1a8e0*/  LDL.LU R57, [R1+0x76c] ;  /* 0x00076c0001397983 */ /* 0x000ee80000300800 */
[----:B------:R-:W3:Y:S01]  /*1a8f0*/  LDL.LU R56, [R1+0x768] ;  /* 0x0007680001387983 */ /* 0x000ee20000300800 */
[----:B0-----:R-:W-:-:S03]  /*1a900*/  IMAD.WIDE R152, R2, 0x2, R158 ;  /* 0x0000000202987825 */ /* 0x001fc600078e029e */
[----:B------:R0:W3:Y:S04]  /*1a910*/  LDG.E.U16 R249, desc[UR56][R22.64] ;  /* 0x0000003816f97981 */ /* 0x0000e8000c1e1500 */
[----:B------:R-:W3:Y:S04]  /*1a920*/  LDL.LU R55, [R1+0x6f4] ;  /* 0x0006f40001377983 */ /* 0x000ee80000300800 */
[----:B------:R-:W3:Y:S01]  /*1a930*/  LDL.LU R54, [R1+0x6f0] ;  /* 0x0006f00001367983 */ /* 0x000ee20000300800 */
[----:B0-----:R-:W-:-:S03]  /*1a940*/  IMAD.WIDE R22, R2, 0x2, R156 ;  /* 0x0000000202167825 */ /* 0x001fc600078e029c */
[----:B------:R-:W3:Y:S01]  /*1a950*/  LDL.LU R53, [R1+0x6ec] ;  /* 0x0006ec0001357983 */ /* 0x000ee20000300800 */
[----:B------:R-:W-:-:S03]  /*1a960*/  IMAD R156, R3, 0x6a, RZ ;  /* 0x0000006a039c7824 */ /* 0x000fc600078e02ff */
[----:B------:R0:W3:Y:S04]  /*1a970*/  LDG.E.U16 R248, desc[UR56][R12.64] ;  /* 0x000000380cf87981 */ /* 0x0000e8000c1e1500 */
[----:B------:R-:W3:Y:S04]  /*1a980*/  LDL.LU R52, [R1+0x6e8] ;  /* 0x0006e80001347983 */ /* 0x000ee80000300800 */
[----:B------:R1:W3:Y:S01]  /*1a990*/  LDG.E.U16 R247, desc[UR56][R152.64] ;  /* 0x0000003898f77981 */ /* 0x0002e2000c1e1500 */
[----:B0-----:R-:W-:-:S03]  /*1a9a0*/  IMAD.WIDE R12, R2, 0x2, R154 ;  /* 0x00000002020c7825 */ /* 0x001fc600078e029a */
[----:B------:R-:W3:Y:S04]  /*1a9b0*/  LDL.LU R16, [R1+0x674] ;  /* 0x0006740001107983 */ /* 0x000ee80000300800 */
[----:B------:R-:W3:Y:S01]  /*1a9c0*/  LDL.LU R62, [R1+0x670] ;  /* 0x00067000013e7983 */ /* 0x000ee20000300800 */
[----:B-1----:R-:W-:-:S03]  /*1a9d0*/  IMAD.WIDE R152, R21, 0x2, R10 ;  /* 0x0000000215987825 */ /* 0x002fc600078e020a */
[----:B------:R0:W3:Y:S04]  /*1a9e0*/  LDG.E.U16 R246, desc[UR56][R22.64] ;  /* 0x0000003816f67981 */ /* 0x0000e8000c1e1500 */
[----:B------:R-:W3:Y:S04]  /*1a9f0*/  LDL.LU R61, [R1+0x66c] ;  /* 0x00066c00013d7983 */ /* 0x000ee80000300800 */
[----:B------:R-:W3:Y:S01]  /*1aa00*/  LDL.LU R60, [R1+0x668] ;  /* 0x00066800013c7983 */ /* 0x000ee20000300800 */
[----:B0-----:R-:W-:-:S03]  /*1aa10*/  IMAD.WIDE R22, R156, 0x2, R4 ;  /* 0x000000029c167825 */ /* 0x001fc600078e0204 */
[----:B------:R-:W3:Y:S01]  /*1aa20*/  LDL.LU R59, [R1+0x5f4] ;  /* 0x0005f400013b7983 */ /* 0x000ee20000300800 */
[----:B------:R-:W-:-:S03]  /*1aa30*/  IMAD.WIDE R158, R156, 0x2, R8 ;  /* 0x000000029c9e7825 */ /* 0x000fc600078e0208 */
[----:B------:R0:W3:Y:S01]  /*1aa40*/  LDG.E.U16 R245, desc[UR56][R12.64] ;  /* 0x000000380cf57981 */ /* 0x0000e2000c1e1500 */
[----:B------:R-:W-:-:S03]  /*1aa50*/  IMAD.WIDE R154, R2, 0x2, R152 ;  /* 0x00000002029a7825 */ /* 0x000fc600078e0298 */
[----:B------:R1:W3:Y:S01]  /*1aa60*/  LDG.E.U16 R83, desc[UR56][R160.64] ;  /* 0x00000038a0537981 */ /* 0x0002e2000c1e1500 */
[----:B------:R-:W-:-:S03]  /*1aa70*/  IMAD.WIDE R152, R2, 0x2, R22 ;  /* 0x0000000202987825 */ /* 0x000fc600078e0216 */
[----:B------:R4:W3:Y:S01]  /*1aa80*/  LDG.E.U16 R244, desc[UR56][R154.64] ;  /* 0x000000389af47981 */ /* 0x0008e2000c1e1500 */
[----:B0-----:R-:W-:-:S03]  /*1aa90*/  IMAD.WIDE R12, R156, 0x2, R6 ;  /* 0x000000029c0c7825 */ /* 0x001fc600078e0206 */
[----:B------:R0:W3:Y:S01]  /*1aaa0*/  LDG.E.U16 R243, desc[UR56][R152.64] ;  /* 0x0000003898f37981 */ /* 0x0000e2000c1e1500 */
[----:B-1----:R-:W-:Y:S02]  /*1aab0*/  IMAD R160, R3, 0x6b, RZ ;  /* 0x0000006b03a07824 */ /* 0x002fe400078e02ff */
[----:B------:R-:W-:-:S04]  /*1aac0*/  IMAD.WIDE R156, R156, 0x2, R10 ;  /* 0x000000029c9c7825 */ /* 0x000fc800078e020a */
[----:B------:R-:W-:-:S04]  /*1aad0*/  IMAD.WIDE R22, R2, 0x2, R12 ;  /* 0x0000000202167825 */ /* 0x000fc800078e020c */
[----:B------:R-:W-:Y:S01]  /*1aae0*/  IMAD.WIDE R12, R2, 0x2, R158 ;  /* 0x00000002020c7825 */ /* 0x000fe200078e029e */
[----:B------:R1:W3:Y:S03]  /*1aaf0*/  LDG.E.U16 R242, desc[UR56][R22.64] ;  /* 0x0000003816f27981 */ /* 0x0002e6000c1e1500 */
[----:B----4-:R-:W-:Y:S01]  /*1ab00*/  IMAD.WIDE R154, R160, 0x2, R4 ;  /* 0x00000002a09a7825 */ /* 0x010fe200078e0204 */
[----:B------:R4:W3:Y:S03]  /*1ab10*/  LDG.E.U16 R241, desc[UR56][R12.64] ;  /* 0x000000380cf17981 */ /* 0x0008e6000c1e1500 */
[----:B0-----:R-:W-:-:S04]  /*1ab20*/  IMAD.WIDE R152, R2, 0x2, R156 ;  /* 0x0000000202987825 */ /* 0x001fc800078e029c */
[----:B-1----:R-:W-:Y:S01]  /*1ab30*/  IMAD.WIDE R22, R2, 0x2, R154 ;  /* 0x0000000202167825 */ /* 0x002fe200078e029a */
[----:B------:R0:W3:Y:S03]  /*1ab40*/  LDG.E.U16 R240, desc[UR56][R152.64] ;  /* 0x0000003898f07981 */ /* 0x0000e6000c1e1500 */
[C---:B----4-:R-:W-:Y:S01]  /*1ab50*/  IMAD.WIDE R12, R160.reuse, 0x2, R6 ;  /* 0x00000002a00c7825 */ /* 0x050fe200078e0206 */
[----:B------:R1:W4:Y:S03]  /*1ab60*/  LDG.E.U16 R239, desc[UR56][R22.64] ;  /* 0x0000003816ef7981 */ /* 0x000326000c1e1500 */
[----:B------:R-:W-:-:S04]  /*1ab70*/  IMAD.WIDE R154, R160, 0x2, R8 ;  /* 0x00000002a09a7825 */ /* 0x000fc800078e0208 */
[----:B0-----:R-:W-:-:S04]  /*1ab80*/  IMAD.WIDE R152, R160, 0x2, R10 ;  /* 0x00000002a0987825 */ /* 0x001fc800078e020a */
[----:B------:R-:W-:Y:S02]  /*1ab90*/  IMAD R21, R3, 0x70, RZ ;  /* 0x0000007003157824 */ /* 0x000fe400078e02ff */
[----:B-1----:R-:W-:-:S04]  /*1aba0*/  IMAD.WIDE R22, R2, 0x2, R12 ;  /* 0x0000000202167825 */ /* 0x002fc800078e020c */
[C---:B------:R-:W-:Y:S01]  /*1abb0*/  IMAD.WIDE R12, R2.reuse, 0x2, R154 ;  /* 0x00000002020c7825 */ /* 0x040fe200078e029a */
[----:B------:R-:W4:Y:S03]  /*1abc0*/  LDG.E.U16 R238, desc[UR56][R22.64] ;  /* 0x0000003816ee7981 */ /* 0x000f26000c1e1500 */
[----:B------:R-:W-:Y:S01]  /*1abd0*/  IMAD.WIDE R156, R21, 0x2, R4 ;  /* 0x00000002159c7825 */ /* 0x000fe200078e0204 */
[----:B------:R0:W4:Y:S03]  /*1abe0*/  LDG.E.U16 R237, desc[UR56][R12.64] ;  /* 0x000000380ced7981 */ /* 0x000126000c1e1500 */
[----:B------:R-:W-:-:S04]  /*1abf0*/  IMAD.WIDE R154, R2, 0x2, R152 ;  /* 0x00000002029a7825 */ /* 0x000fc800078e0298 */
[C---:B------:R-:W-:Y:S01]  /*1ac00*/  IMAD.WIDE R158, R21.reuse, 0x2, R6 ;  /* 0x00000002159e7825 */ /* 0x040fe200078e0206 */
[----:B------:R1:W4:Y:S03]  /*1ac10*/  LDG.E.U16 R236, desc[UR56][R154.64] ;  /* 0x000000389aec7981 */ /* 0x000326000c1e1500 */
[----:B0-----:R-:W-:-:S04]  /*1ac20*/  IMAD.WIDE R12, R21, 0x2, R8 ;  /* 0x00000002150c7825 */ /* 0x001fc800078e0208 */
[----:B------:R-:W-:-:S04]  /*1ac30*/  IMAD.WIDE R152, R2, 0x2, R156 ;  /* 0x0000000202987825 */ /* 0x000fc800078e029c */
[----:B-1----:R-:W-:Y:S01]  /*1ac40*/  IMAD.WIDE R154, R21, 0x2, R10 ;  /* 0x00000002159a7825 */ /* 0x002fe200078e020a */
[----:B------:R0:W4:Y:S03]  /*1ac50*/  LDG.E.U16 R235, desc[UR56][R152.64] ;  /* 0x0000003898eb7981 */ /* 0x000126000c1e1500 */
[----:B------:R-:W-:-:S04]  /*1ac60*/  IMAD.WIDE R22, R2, 0x2, R158 ;  /* 0x0000000202167825 */ /* 0x000fc800078e029e */
[----:B------:R-:W-:Y:S01]  /*1ac70*/  IMAD R158, R3, 0x78, RZ ;  /* 0x00000078039e7824 */ /* 0x000fe200078e02ff */
[----:B------:R1:W4:Y:S01]  /*1ac80*/  LDG.E.U16 R234, desc[UR56][R22.64] ;  /* 0x0000003816ea7981 */ /* 0x000322000c1e1500 */
[----:B------:R-:W-:-:S04]  /*1ac90*/  IMAD.WIDE R156, R2, 0x2, R12 ;  /* 0x00000002029c7825 */ /* 0x000fc800078e020c */
[----:B0-----:R-:W-:Y:S01]  /*1aca0*/  IMAD.WIDE R152, R2, 0x2, R154 ;  /* 0x0000000202987825 */ /* 0x001fe200078e029a */
[----:B------:R-:W4:Y:S03]  /*1acb0*/  LDG.E.U16 R233, desc[UR56][R156.64] ;  /* 0x000000389ce97981 */ /* 0x000f26000c1e1500 */
[C---:B------:R-:W-:Y:S01]  /*1acc0*/  IMAD.WIDE R12, R158.reuse, 0x2, R6 ;  /* 0x000000029e0c7825 */ /* 0x040fe200078e0206 */
[----:B------:R0:W4:Y:S03]  /*1acd0*/  LDG.E.U16 R232, desc[UR56][R152.64] ;  /* 0x0000003898e87981 */ /* 0x000126000c1e1500 */
[----:B-1----:R-:W-:-:S04]  /*1ace0*/  IMAD.WIDE R22, R158, 0x2, R4 ;  /* 0x000000029e167825 */ /* 0x002fc800078e0204 */
[----:B------:R-:W-:-:S04]  /*1acf0*/  IMAD.WIDE R154, R158, 0x2, R8 ;  /* 0x000000029e9a7825 */ /* 0x000fc800078e0208 */
[----:B------:R-:W-:-:S04]  /*1ad00*/  IMAD.WIDE R158, R158, 0x2, R10 ;  /* 0x000000029e9e7825 */ /* 0x000fc800078e020a */
[----:B0-----:R-:W-:-:S04]  /*1ad10*/  IMAD.WIDE R152, R2, 0x2, R12 ;  /* 0x0000000202987825 */ /* 0x001fc800078e020c */
[C---:B------:R-:W-:Y:S01]  /*1ad20*/  IMAD.WIDE R12, R2.reuse, 0x2, R158 ;  /* 0x00000002020c7825 */ /* 0x040fe200078e029e */
[----:B------:R-:W4:Y:S03]  /*1ad30*/  LDG.E.U16 R230, desc[UR56][R152.64] ;  /* 0x0000003898e67981 */ /* 0x000f26000c1e1500 */
[----:B------:R-:W-:Y:S01]  /*1ad40*/  IMAD R21, R3, 0x6c, RZ ;  /* 0x0000006c03157824 */ /* 0x000fe200078e02ff */
[----:B------:R0:W4:Y:S01]  /*1ad50*/  LDG.E.U16 R228, desc[UR56][R12.64] ;  /* 0x000000380ce47981 */ /* 0x000122000c1e1500 */
[----:B------:R-:W-:-:S04]  /*1ad60*/  IMAD.WIDE R156, R2, 0x2, R22 ;  /* 0x00000002029c7825 */ /* 0x000fc800078e0216 */
[----:B------:R-:W-:Y:S01]  /*1ad70*/  IMAD.WIDE R22, R2, 0x2, R154 ;  /* 0x0000000202167825 */ /* 0x000fe200078e029a */
[----:B------:R-:W4:Y:S03]  /*1ad80*/  LDG.E.U16 R231, desc[UR56][R156.64] ;  /* 0x000000389ce77981 */ /* 0x000f26000c1e1500 */
[C---:B------:R-:W-:Y:S01]  /*1ad90*/  IMAD.WIDE R154, R21.reuse, 0x2, R4 ;  /* 0x00000002159a7825 */ /* 0x040fe200078e0204 */
[----:B------:R1:W4:Y:S03]  /*1ada0*/  LDG.E.U16 R229, desc[UR56][R22.64] ;  /* 0x0000003816e57981 */ /* 0x000326000c1e1500 */
[----:B0-----:R-:W-:-:S04]  /*1adb0*/  IMAD.WIDE R12, R21, 0x2, R10 ;  /* 0x00000002150c7825 */ /* 0x001fc800078e020a */
[----:B------:R-:W-:Y:S02]  /*1adc0*/  IMAD R160, R3, 0x6d, RZ ;  /* 0x0000006d03a07824 */ /* 0x000fe400078e02ff */
[----:B------:R-:W-:-:S04]  /*1add0*/  IMAD.WIDE R154, R2, 0x2, R154 ;  /* 0x00000002029a7825 */ /* 0x000fc800078e029a */
[----:B-1----:R-:W-:Y:S01]  /*1ade0*/  IMAD.WIDE R22, R21, 0x2, R8 ;  /* 0x0000000215167825 */ /* 0x002fe200078e0208 */
[----:B------:R0:W4:Y:S03]  /*1adf0*/  LDG.E.U16 R227, desc[UR56][R154.64] ;  /* 0x000000389ae37981 */ /* 0x000126000c1e1500 */
[----:B------:R-:W-:-:S04]  /*1ae00*/  IMAD.WIDE R12, R2, 0x2, R12 ;  /* 0x00000002020c7825 */ /* 0x000fc800078e020c */
[--C-:B------:R-:W-:Y:S01]  /*1ae10*/  IMAD.WIDE R152, R21, 0x2, R6.reuse ;  /* 0x0000000215987825 */ /* 0x100fe200078e0206 */
[----:B------:R1:W4:Y:S03]  /*1ae20*/  LDG.E.U16 R224, desc[UR56][R12.64] ;  /* 0x000000380ce07981 */ /* 0x000326000c1e1500 */
[----:B------:R-:W-:-:S04]  /*1ae30*/  IMAD.WIDE R156, R160, 0x2, R6 ;  /* 0x00000002a09c7825 */ /* 0x000fc800078e0206 */
[----:B0-----:R-:W-:-:S04]  /*1ae40*/  IMAD.WIDE R154, R2, 0x2, R22 ;  /* 0x00000002029a7825 */ /* 0x001fc800078e0216 */
[C---:B-1----:R-:W-:Y:S01]  /*1ae50*/  IMAD.WIDE R12, R160.reuse, 0x2, R8 ;  /* 0x00000002a00c7825 */ /* 0x042fe200078e0208 */
[----:B------:R-:W4:Y:S03]  /*1ae60*/  LDG.E.U16 R225, desc[UR56][R154.64] ;  /* 0x000000389ae17981 */ /* 0x000f26000c1e1500 */
[----:B------:R-:W-:-:S04]  /*1ae70*/  IMAD.WIDE R158, R160, 0x2, R4 ;  /* 0x00000002a09e7825 */ /* 0x000fc800078e0204 */
[----:B------:R-:W-:-:S04]  /*1ae80*/  IMAD.WIDE R152, R2, 0x2, R152 ;  /* 0x0000000202987825 */ /* 0x000fc800078e0298 */
[C---:B------:R-:W-:Y:S01]  /*1ae90*/  IMAD.WIDE R22, R2.reuse, 0x2, R156 ;  /* 0x0000000202167825 */ /* 0x040fe200078e029c */
[----:B------:R0:W4:Y:S03]  /*1aea0*/  LDG.E.U16 R226, desc[UR56][R152.64] ;  /* 0x0000003898e27981 */ /* 0x000126000c1e1500 */
[----:B------:R-:W-:Y:S01]  /*1aeb0*/  IMAD R21, R3, 0x6e, RZ ;  /* 0x0000006e03157824 */ /* 0x000fe200078e02ff */
[----:B------:R1:W4:Y:S01]  /*1aec0*/  LDG.E.U16 R222, desc[UR56][R22.64] ;  /* 0x0000003816de7981 */ /* 0x000322000c1e1500 */
[----:B------:R-:W-:-:S04]  /*1aed0*/  IMAD.WIDE R12, R2, 0x2, R12 ;  /* 0x00000002020c7825 */ /* 0x000fc800078e020c */
[----:B------:R-:W-:Y:S01]  /*1aee0*/  IMAD.WIDE R156, R21, 0x2, R6 ;  /* 0x00000002159c7825 */ /* 0x000fe200078e0206 */
[----:B------:R1:W4:Y:S03]  /*1aef0*/  LDG.E.U16 R221, desc[UR56][R12.64] ;  /* 0x000000380cdd7981 */ /* 0x000326000c1e1500 */
[----:B0-----:R-:W-:-:S04]  /*1af00*/  IMAD.WIDE R152, R2, 0x2, R158 ;  /* 0x0000000202987825 */ /* 0x001fc800078e029e */
[----:B-1----:R-:W-:Y:S01]  /*1af10*/  IMAD.WIDE R22, R160, 0x2, R10 ;  /* 0x00000002a0167825 */ /* 0x002fe200078e020a */
[----:B------:R0:W4:Y:S03]  /*1af20*/  LDG.E.U16 R223, desc[UR56][R152.64] ;  /* 0x0000003898df7981 */ /* 0x000126000c1e1500 */
[----:B------:R-:W-:Y:S02]  /*1af30*/  IMAD R162, R3, 0x71, RZ ;  /* 0x0000007103a27824 */ /* 0x000fe400078e02ff */
[----:B------:R-:W-:-:S04]  /*1af40*/  IMAD.WIDE R154, R21, 0x2, R4 ;  /* 0x00000002159a7825 */ /* 0x000fc800078e0204 */
[----:B------:R-:W-:-:S04]  /*1af50*/  IMAD.WIDE R158, R162, 0x2, R4 ;  /* 0x00000002a29e7825 */ /* 0x000fc800078e0204 */
[----:B------:R-:W-:-:S04]  /*1af60*/  IMAD.WIDE R12, R2, 0x2, R156 ;  /* 0x00000002020c7825 */ /* 0x000fc800078e029c */
[----:B------:R-:W-:Y:S01]  /*1af70*/  IMAD.WIDE R160, R21, 0x2, R8 ;  /* 0x0000000215a07825 */ /* 0x000fe200078e0208 */
[----:B------:R1:W4:Y:S03]  /*1af80*/  LDG.E.U16 R218, desc[UR56][R12.64] ;  /* 0x000000380cda7981 */ /* 0x000326000c1e1500 */
[----:B0-----:R-:W-:-:S04]  /*1af90*/  IMAD.WIDE R152, R2, 0x2, R22 ;  /* 0x0000000202987825 */ /* 0x001fc800078e0216 */
[C---:B------:R-:W-:Y:S01]  /*1afa0*/  IMAD.WIDE R22, R2.reuse, 0x2, R154 ;  /* 0x0000000202167825 */ /* 0x040fe200078e029a */
[----:B------:R0:W4:Y:S03]  /*1afb0*/  LDG.E.U16 R220, desc[UR56][R152.64] ;  /* 0x0000003898dc7981 */ /* 0x000126000c1e1500 */
[----:B-1----:R-:W-:Y:S01]  /*1afc0*/  IMAD.WIDE R12, R2, 0x2, R158 ;  /* 0x00000002020c7825 */ /* 0x002fe200078e029e */
[----:B------:R1:W4:Y:S03]  /*1afd0*/  LDG.E.U16 R219, desc[UR56][R22.64] ;  /* 0x0000003816db7981 */ /* 0x000326000c1e1500 */
[----:B------:R-:W-:Y:S01]  /*1afe0*/  IMAD.WIDE R154, R162, 0x2, R6 ;  /* 0x00000002a29a7825 */ /* 0x000fe200078e0206 */
[----:B------:R2:W4:Y:S03]  /*1aff0*/  LDG.E.U16 R216, desc[UR56][R12.64] ;  /* 0x000000380cd87981 */ /* 0x000526000c1e1500 */
[----:B0-----:R-:W-:-:S04]  /*1b000*/  IMAD.WIDE R152, R2, 0x2, R160 ;  /* 0x0000000202987825 */ /* 0x001fc800078e02a0 */
[----:B------:R-:W-:Y:S01]  /*1b010*/  IMAD R163, R3, 0x79, RZ ;  /* 0x0000007903a37824 */ /* 0x000fe200078e02ff */
[----:B------:R0:W4:Y:S01]  /*1b020*/  LDG.E.U16 R217, desc[UR56][R152.64] ;  /* 0x0000003898d97981 */ /* 0x000122000c1e1500 */
[----:B-1----:R-:W-:-:S04]  /*1b030*/  IMAD.WIDE R22, R162, 0x2, R8 ;  /* 0x00000002a2167825 */ /* 0x002fc800078e0208 */
[----:B--2---:R-:W-:-:S04]  /*1b040*/  IMAD.WIDE R12, R162, 0x2, R10 ;  /* 0x00000002a20c7825 */ /* 0x004fc800078e020a */
[----:B------:R-:W-:-:S04]  /*1b050*/  IMAD.WIDE R160, R163, 0x2, R4 ;  /* 0x00000002a3a07825 */ /* 0x000fc800078e0204 */
[----:B0-----:R-:W-:-:S04]  /*1b060*/  IMAD.WIDE R152, R2, 0x2, R154 ;  /* 0x0000000202987825 */ /* 0x001fc800078e029a */
[C---:B------:R-:W-:Y:S01]  /*1b070*/  IMAD.WIDE R156, R2.reuse, 0x2, R22 ;  /* 0x00000002029c7825 */ /* 0x040fe200078e0216 */
[----:B------:R0:W2:Y:S03]  /*1b080*/  LDG.E.U16 R215, desc[UR56][R152.64] ;  /* 0x0000003898d77981 */ /* 0x0000a6000c1e1500 */
[C---:B------:R-:W-:Y:S01]  /*1b090*/  IMAD.WIDE R22, R2.reuse, 0x2, R12 ;  /* 0x0000000202167825 */ /* 0x040fe200078e020c */
[----:B------:R1:W2:Y:S03]  /*1b0a0*/  LDG.E.U16 R214, desc[UR56][R156.64] ;  /* 0x000000389cd67981 */ /* 0x0002a6000c1e1500 */
[----:B------:R-:W-:Y:S01]  /*1b0b0*/  IMAD.WIDE R158, R163, 0x2, R6 ;  /* 0x00000002a39e7825 */ /* 0x000fe200078e0206 */
[----:B------:R-:W2:Y:S03]  /*1b0c0*/  LDG.E.U16 R213, desc[UR56][R22.64] ;  /* 0x0000003816d57981 */ /* 0x000ea6000c1e1500 */
[----:B------:R-:W-:-:S04]  /*1b0d0*/  IMAD.WIDE R12, R2, 0x2, R160 ;  /* 0x00000002020c7825 */ /* 0x000fc800078e02a0 */
[C---:B0-----:R-:W-:Y:S01]  /*1b0e0*/  IMAD.WIDE R152, R163.reuse, 0x2, R10 ;  /* 0x00000002a3987825 */ /* 0x041fe200078e020a */
[----:B------:R0:W2:Y:S03]  /*1b0f0*/  LDG.E.U16 R212, desc[UR56][R12.64] ;  /* 0x000000380cd47981 */ /* 0x0000a6000c1e1500 */
[----:B------:R-:W-:-:S04]  /*1b100*/  IMAD.WIDE R154, R163, 0x2, R8 ;  /* 0x00000002a39a7825 */ /* 0x000fc800078e0208 */
[----:B-1----:R-:W-:-:S04]  /*1b110*/  IMAD.WIDE R156, R2, 0x2, R158 ;  /* 0x00000002029c7825 */ /* 0x002fc800078e029e */
[C---:B0-----:R-:W-:Y:S01]  /*1b120*/  IMAD.WIDE R12, R2.reuse, 0x2, R152 ;  /* 0x00000002020c7825 */ /* 0x041fe200078e0298 */
[----:B------:R-:W2:Y:S03]  /*1b130*/  LDG.E.U16 R211, desc[UR56][R156.64] ;  /* 0x000000389cd37981 */ /* 0x000ea6000c1e1500 */
[----:B------:R-:W-:Y:S01]  /*1b140*/  IMAD R158, R3, 0x6f, RZ ;  /* 0x0000006f039e7824 */ /* 0x000fe200078e02ff */
[----:B------:R0:W2:Y:S01]  /*1b150*/  LDG.E.U16 R209, desc[UR56][R12.64] ;  /* 0x000000380cd17981 */ /* 0x0000a2000c1e1500 */
[----:B------:R-:W-:-:S04]  /*1b160*/  IMAD.WIDE R22, R2, 0x2, R154 ;  /* 0x0000000202167825 */ /* 0x000fc800078e029a */
[----:B------:R-:W-:Y:S01]  /*1b170*/  IMAD.WIDE R154, R21, 0x2, R10 ;  /* 0x00000002159a7825 */ /* 0x000fe200078e020a */
[----:B------:R1:W2:Y:S03]  /*1b180*/  LDG.E.U16 R210, desc[UR56][R22.64] ;  /* 0x0000003816d27981 */ /* 0x0002a6000c1e1500 */
[----:B------:R-:W-:-:S04]  /*1b190*/  IMAD.WIDE R152, R158, 0x2, R4 ;  /* 0x000000029e987825 */ /* 0x000fc800078e0204 */
[----:B0-----:R-:W-:-:S04]  /*1b1a0*/  IMAD.WIDE R12, R158, 0x2, R8 ;  /* 0x000000029e0c7825 */ /* 0x001fc800078e0208 */
[----:B------:R-:W-:Y:S02]  /*1b1b0*/  IMAD R162, R3, 0x72, RZ ;  /* 0x0000007203a27824 */ /* 0x000fe400078e02ff */
[----:B-1----:R-:W-:-:S04]  /*1b1c0*/  IMAD.WIDE R22, R158, 0x2, R6 ;  /* 0x000000029e167825 */ /* 0x002fc800078e0206 */
        /* <DEDUP_REMOVED lines=116> */
[----:B------:R-:W-:Y:S02]  /*1b910*/  IMAD R164, R3, 0x7d, RZ ;  /* 0x0000007d03a47824 */ /* 0x000fe400078e02ff */
[----:B------:R-:W-:-:S04]  /*1b920*/  IMAD.WIDE R158, R158, 0x2, R10 ;  /* 0x000000029e9e7825 */ /* 0x000fc800078e020a */
[----:B------:R-:W-:-:S04]  /*1b930*/  IMAD.WIDE R160, R2, 0x2, R152 ;  /* 0x0000000202a07825 */ /* 0x000fc800078e0298 */
[----:B------:R-:W-:Y:S01]  /*1b940*/  IMAD.WIDE R156, R2, 0x2, R22 ;  /* 0x00000002029c7825 */ /* 0x000fe200078e0216 */
[----:B------:R-:W-:Y:S02]  /*1b950*/  MOV R100, R169 ;  /* 0x000000a900647202 */ /* 0x000fe40000000f00 */
[----:B------:R-:W-:Y:S01]  /*1b960*/  MOV R99, R168 ;  /* 0x000000a800637202 */ /* 0x000fe20000000f00 */
[----:B------:R-:W-:Y:S01]  /*1b970*/  IMAD.WIDE R162, R164, 0x2, R4 ;  /* 0x00000002a4a27825 */ /* 0x000fe200078e0204 */
[----:B------:R-:W-:Y:S01]  /*1b980*/  MOV R17, R167 ;  /* 0x000000a700117202 */ /* 0x000fe20000000f00 */
[----:B------:R-:W4:Y:S02]  /*1b990*/  LDG.E.U16 R171, desc[UR56][R156.64] ;  /* 0x000000389cab7981 */ /* 0x000f24000c1e1500 */
[C---:B------:R-:W-:Y:S01]  /*1b9a0*/  IMAD.WIDE R152, R2.reuse, 0x2, R12 ;  /* 0x0000000202987825 */ /* 0x040fe200078e020c */
[----:B------:R-:W-:Y:S01]  /*1b9b0*/  MOV R18, R166 ;  /* 0x000000a600127202 */ /* 0x000fe20000000f00 */
[----:B------:R-:W0:Y:S02]  /*1b9c0*/  S2R R19, SR_TID.X ;  /* 0x0000000000137919 */ /* 0x000e240000002100 */
[C---:B------:R-:W-:Y:S01]  /*1b9d0*/  IMAD.WIDE R22, R2.reuse, 0x2, R154 ;  /* 0x0000000202167825 */ /* 0x040fe200078e029a */
[----:B------:R1:W4:Y:S03]  /*1b9e0*/  LDG.E.U16 R170, desc[UR56][R152.64] ;  /* 0x0000003898aa7981 */ /* 0x000326000c1e1500 */
[C---:B------:R-:W-:Y:S01]  /*1b9f0*/  IMAD.WIDE R12, R2.reuse, 0x2, R158 ;  /* 0x00000002020c7825 */ /* 0x040fe200078e029e */
[----:B------:R1:W4:Y:S03]  /*1ba00*/  LDG.E.U16 R169, desc[UR56][R22.64] ;  /* 0x0000003816a97981 */ /* 0x000326000c1e1500 */
[----:B------:R-:W-:Y:S01]  /*1ba10*/  IMAD R21, R3, 0x7e, RZ ;  /* 0x0000007e03157824 */ /* 0x000fe200078e02ff */
[----:B------:R1:W4:Y:S02]  /*1ba20*/  LDG.E.U16 R168, desc[UR56][R12.64] ;  /* 0x000000380ca87981 */ /* 0x000324000c1e1500 */
[----:B-1----:R-:W-:-:S02]  /*1ba30*/  IMAD.WIDE R152, R2, 0x2, R162 ;  /* 0x0000000202987825 */ /* 0x002fc400078e02a2 */
[----:B------:R-:W4:Y:S02]  /*1ba40*/  LDG.E.U16 R172, desc[UR56][R160.64] ;  /* 0x00000038a0ac7981 */ /* 0x000f24000c1e1500 */
[C---:B------:R-:W-:Y:S02]  /*1ba50*/  IMAD.WIDE R22, R164.reuse, 0x2, R6 ;  /* 0x00000002a4167825 */ /* 0x040fe400078e0206 */
[----:B------:R1:W4:Y:S02]  /*1ba60*/  LDG.E.U16 R167, desc[UR56][R152.64] ;  /* 0x0000003898a77981 */ /* 0x000324000c1e1500 */
[----:B------:R-:W-:-:S04]  /*1ba70*/  IMAD.WIDE R12, R164, 0x2, R8 ;  /* 0x00000002a40c7825 */ /* 0x000fc800078e0208 */
[----:B------:R-:W-:-:S04]  /*1ba80*/  IMAD.WIDE R154, R164, 0x2, R10 ;  /* 0x00000002a49a7825 */ /* 0x000fc800078e020a */
[----:B------:R-:W-:-:S04]  /*1ba90*/  IMAD.WIDE R158, R21, 0x2, R4 ;  /* 0x00000002159e7825 */ /* 0x000fc800078e0204 */
[----:B-1----:R-:W-:-:S04]  /*1baa0*/  IMAD.WIDE R152, R2, 0x2, R22 ;  /* 0x0000000202987825 */ /* 0x002fc800078e0216 */
[----:B------:R-:W-:Y:S01]  /*1bab0*/  IMAD.WIDE R156, R21, 0x2, R6 ;  /* 0x00000002159c7825 */ /* 0x000fe200078e0206 */
[----:B------:R1:W4:Y:S03]  /*1bac0*/  LDG.E.U16 R166, desc[UR56][R152.64] ;  /* 0x0000003898a67981 */ /* 0x000326000c1e1500 */
[----:B------:R-:W-:-:S04]  /*1bad0*/  IMAD.WIDE R22, R2, 0x2, R12 ;  /* 0x0000000202167825 */ /* 0x000fc800078e020c */
[C---:B------:R-:W-:Y:S01]  /*1bae0*/  IMAD.WIDE R12, R2.reuse, 0x2, R154 ;  /* 0x00000002020c7825 */ /* 0x040fe200078e029a */
[----:B------:R0:W4:Y:S03]  /*1baf0*/  LDG.E.U16 R165, desc[UR56][R22.64] ;  /* 0x0000003816a57981 */ /* 0x000126000c1e1500 */
[----:B------:R-:W-:Y:S01]  /*1bb00*/  IMAD.WIDE R154, R21, 0x2, R8 ;  /* 0x00000002159a7825 */ /* 0x000fe200078e0208 */
[----:B------:R2:W4:Y:S03]  /*1bb10*/  LDG.E.U16 R164, desc[UR56][R12.64] ;  /* 0x000000380ca47981 */ /* 0x000526000c1e1500 */
[----:B-1----:R-:W-:-:S04]  /*1bb20*/  IMAD.WIDE R152, R2, 0x2, R158 ;  /* 0x0000000202987825 */ /* 0x002fc800078e029e */
[C---:B0-----:R-:W-:Y:S01]  /*1bb30*/  IMAD.WIDE R22, R2.reuse, 0x2, R156 ;  /* 0x0000000202167825 */ /* 0x041fe200078e029c */
[----:B------:R0:W4:Y:S03]  /*1bb40*/  LDG.E.U16 R163, desc[UR56][R152.64] ;  /* 0x0000003898a37981 */ /* 0x000126000c1e1500 */
[----:B--2---:R-:W-:Y:S01]  /*1bb50*/  IMAD.WIDE R12, R2, 0x2, R154 ;  /* 0x00000002020c7825 */ /* 0x004fe200078e029a */
[----:B------:R1:W2:Y:S03]  /*1bb60*/  LDG.E.U16 R162, desc[UR56][R22.64] ;  /* 0x0000003816a27981 */ /* 0x0002a6000c1e1500 */
[----:B------:R-:W-:Y:S01]  /*1bb70*/  IMAD R158, R3, 0x7f, RZ ;  /* 0x0000007f039e7824 */ /* 0x000fe200078e02ff */
[----:B------:R1:W2:Y:S01]  /*1bb80*/  LDG.E.U16 R161, desc[UR56][R12.64] ;  /* 0x000000380ca17981 */ /* 0x0002a2000c1e1500 */
[----:B0-----:R-:W-:-:S04]  /*1bb90*/  IMAD.WIDE R152, R21, 0x2, R10 ;  /* 0x0000000215987825 */ /* 0x001fc800078e020a */
[----:B-1----:R-:W-:-:S04]  /*1bba0*/  IMAD.WIDE R22, R158, 0x2, R4 ;  /* 0x000000029e167825 */ /* 0x002fc800078e0204 */
[----:B------:R-:W-:-:S04]  /*1bbb0*/  IMAD.WIDE R154, R158, 0x2, R8 ;  /* 0x000000029e9a7825 */ /* 0x000fc800078e0208 */
[----:B------:R-:W-:-:S04]  /*1bbc0*/  IMAD.WIDE R152, R2, 0x2, R152 ;  /* 0x0000000202987825 */ /* 0x000fc800078e0298 */
[C---:B------:R-:W-:Y:S01]  /*1bbd0*/  IMAD.WIDE R12, R158.reuse, 0x2, R6 ;  /* 0x000000029e0c7825 */ /* 0x040fe200078e0206 */
[----:B------:R0:W2:Y:S03]  /*1bbe0*/  LDG.E.U16 R160, desc[UR56][R152.64] ;  /* 0x0000003898a07981 */ /* 0x0000a6000c1e1500 */
[----:B------:R-:W-:-:S04]  /*1bbf0*/  IMAD.WIDE R158, R158, 0x2, R10 ;  /* 0x000000029e9e7825 */ /* 0x000fc800078e020a */
[----:B------:R-:W-:-:S04]  /*1bc00*/  IMAD.WIDE R156, R2, 0x2, R22 ;  /* 0x00000002029c7825 */ /* 0x000fc800078e0216 */
[C---:B------:R-:W-:Y:S02]  /*1bc10*/  IMAD.WIDE R22, R2.reuse, 0x2, R154 ;  /* 0x0000000202167825 */ /* 0x040fe400078e029a */
[----:B------:R-:W2:Y:S02]  /*1bc20*/  LDG.E.U16 R156, desc[UR56][R156.64] ;  /* 0x000000389c9c7981 */ /* 0x000ea4000c1e1500 */
[C---:B0-----:R-:W-:Y:S02]  /*1bc30*/  IMAD.WIDE R152, R2.reuse, 0x2, R12 ;  /* 0x0000000202987825 */ /* 0x041fe400078e020c */
[----:B------:R-:W2:Y:S02]  /*1bc40*/  LDG.E.U16 R23, desc[UR56][R22.64] ;  /* 0x0000003816177981 */ /* 0x000ea4000c1e1500 */
[----:B------:R-:W-:Y:S02]  /*1bc50*/  IMAD.WIDE R12, R2, 0x2, R158 ;  /* 0x00000002020c7825 */ /* 0x000fe400078e029e */
[----:B------:R-:W2:Y:S04]  /*1bc60*/  LDG.E.U16 R152, desc[UR56][R152.64] ;  /* 0x0000003898987981 */ /* 0x000ea8000c1e1500 */
[----:B------:R0:W2:Y:S01]  /*1bc70*/  LDG.E.U16 R22, desc[UR56][R12.64] ;  /* 0x000000380c167981 */ /* 0x0000a2000c1e1500 */
[----:B------:R-:W-:-:S02]  /*1bc80*/  LOP3.LUT R21, R19, 0x3f, RZ, 0xc0, !PT ;  /* 0x0000003f13157812 */ /* 0x000fc400078ec0ff */
[----:B------:R-:W-:Y:S02]  /*1bc90*/  LOP3.LUT R19, R19, 0x40, RZ, 0xc0, !PT ;  /* 0x0000004013137812 */ /* 0x000fe400078ec0ff */
[----:B------:R-:W-:-:S04]  /*1bca0*/  SHF.L.U32 R24, R21, 0x1, RZ ;  /* 0x0000000115187819 */ /* 0x000fc800000006ff */
[----:B------:R-:W-:Y:S02]  /*1bcb0*/  LEA R21, R19, R24, 0x8 ;  /* 0x0000001813157211 */ /* 0x000fe400078e40ff */
[----:B------:R-:W3:Y:S02]  /*1bcc0*/  LDL.LU R24, [R1+0x5f0] ;  /* 0x0005f00001187983 */ /* 0x000ee40000300800 */
[----:B------:R-:W-:Y:S01]  /*1bcd0*/  IADD3 R154, R20, R21, RZ ;  /* 0x00000015149a7210 */ /* 0x000fe20007ffe0ff */
[----:B------:R-:W-:Y:S06]  /*1bce0*/  BAR.SYNC.DEFER_BLOCKING 0x0 ;  /* 0x0000000000007b1d */ /* 0x000fec0000010000 */
[----:B------:R-:W4:Y:S01]  /*1bcf0*/  LDL.LU R19, [R1+0x5ec] ;  /* 0x0005ec0001137983 */ /* 0x000f220000300800 */
[----:B------:R-:W-:-:S03]  /*1bd00*/  MOV R51, R111 ;  /* 0x0000006f00337202 */ /* 0x000fc60000000f00 */
[----:B------:R1:W-:Y:S04]  /*1bd10*/  STS.U16 [R154], R18 ;  /* 0x000000129a007388 */ /* 0x0003e80000000400 */
[----:B------:R0:W-:Y:S04]  /*1bd20*/  STS.U16 [R154+0x8000], R17 ;  /* 0x008000119a007388 */ /* 0x0001e80000000400 */
[----:B------:R0:W-:Y:S04]  /*1bd30*/  STS.U16 [R154+0x10000], R99 ;  /* 0x010000639a007388 */ /* 0x0001e80000000400 */
[----:B-1----:R-:W2:Y:S04]  /*1bd40*/  LDL.LU R18, [R1+0x5e8] ;  /* 0x0005e80001127983 */ /* 0x002ea80000300800 */
[----:B0-----:R-:W2:Y:S04]  /*1bd50*/  LDL.LU R17, [R1+0x574] ;  /* 0x0005740001117983 */ /* 0x001ea80000300800 */
[----:B------:R0:W-:Y:S04]  /*1bd60*/  STS.U16 [R154+0x18000], R100 ;  /* 0x018000649a007388 */ /* 0x0001e80000000400 */
[----:B------:R-:W2:Y:S04]  /*1bd70*/  LDL.LU R99, [R1+0x570] ;  /* 0x0005700001637983 */ /* 0x000ea80000300800 */
[----:B------:R1:W-:Y:S04]  /*1bd80*/  STS.U16 [R154+0x400], R101 ;  /* 0x000400659a007388 */ /* 0x0003e80000000400 */
[----:B0-----:R-:W2:Y:S04]  /*1bd90*/  LDL.LU R100, [R1+0x56c] ;  /* 0x00056c0001647983 */ /* 0x001ea80000300800 */
[----:B-1----:R-:W2:Y:S04]  /*1bda0*/  LDL.LU R101, [R1+0x568] ;  /* 0x0005680001657983 */ /* 0x002ea80000300800 */
[----:B------:R-:W2:Y:S04]  /*1bdb0*/  LDL.LU R12, [R1+0x4f4] ;  /* 0x0004f400010c7983 */ /* 0x000ea80000300800 */
[----:B------:R-:W2:Y:S04]  /*1bdc0*/  LDL.LU R13, [R1+0x4f0] ;  /* 0x0004f000010d7983 */ /* 0x000ea80000300800 */
[----:B------:R-:W2:Y:S04]  /*1bdd0*/  LDL.LU R153, [R1+0x4ec] ;  /* 0x0004ec0001997983 */ /* 0x000ea80000300800 */
[----:B------:R-:W2:Y:S04]  /*1bde0*/  LDL.LU R157, [R1+0x4e8] ;  /* 0x0004e800019d7983 */ /* 0x000ea80000300800 */
[----:B------:R-:W2:Y:S04]  /*1bdf0*/  LDL.LU R158, [R1+0x474] ;  /* 0x00047400019e7983 */ /* 0x000ea80000300800 */
[----:B------:R-:W2:Y:S04]  /*1be00*/  LDL.LU R159, [R1+0x470] ;  /* 0x00047000019f7983 */ /* 0x000ea80000300800 */
[----:B------:R-:W2:Y:S04]  /*1be10*/  LDL.LU R155, [R1+0x46c] ;  /* 0x00046c00019b7983 */ /* 0x000ea80000300800 */
[----:B------:R-:W2:Y:S04]  /*1be20*/  LDL.LU R111, [R1+0x468] ;  /* 0x00046800016f7983 */ /* 0x000ea80000300800 */
[----:B------:R0:W-:Y:S04]  /*1be30*/  STS.U16 [R154+0x8400], R51 ;  /* 0x008400339a007388 */ /* 0x0001e80000000400 */
[----:B------:R1:W-:Y:S04]  /*1be40*/  STS.U16 [R154+0x10400], R50 ;  /* 0x010400329a007388 */ /* 0x0003e80000000400 */
[----:B------:R1:W-:Y:S04]  /*1be50*/  STS.U16 [R154+0x18400], R49 ;  /* 0x018400319a007388 */ /* 0x0003e80000000400 */
[----:B0-----:R-:W2:Y:S04]  /*1be60*/  LDL.LU R51, [R1+0x1e40] ;  /* 0x001e400001337983 */ /* 0x001ea80000300800 */
[----:B-1----:R-:W2:Y:S04]  /*1be70*/  LDL.LU R50, [R1+0x1e3c] ;  /* 0x001e3c0001327983 */ /* 0x002ea80000300800 */
        /* <DEDUP_REMOVED lines=26> */
[----:B0-----:R-:W2:Y:S04]  /*1c020*/  LDL.LU R59, [R1+0x1e04] ;  /* 0x001e0400013b7983 */ /* 0x001ea80000300800 */
[----:B---3--:R0:W-:Y:S04]  /*1c030*/  STS.U16 [R154+0x9400], R24 ;  /* 0x009400189a007388 */ /* 0x0081e80000000400 */
[----:B0-----:R-:W3:Y:S04]  /*1c040*/  LDL.LU R24, [R1+0x1e00] ;  /* 0x001e000001187983 */ /* 0x001ee80000300800 */
[----:B----4-:R0:W-:Y:S04]  /*1c050*/  STS.U16 [R154+0x11400], R19 ;  /* 0x011400139a007388 */ /* 0x0101e80000000400 */
[----:B0-----:R-:W4:Y:S04]  /*1c060*/  LDL.LU R19, [R1+0x1dfc] ;  /* 0x001dfc0001137983 */ /* 0x001f280000300800 */
[----:B--2---:R0:W-:Y:S04]  /*1c070*/  STS.U16 [R154+0x19400], R18 ;  /* 0x019400129a007388 */ /* 0x0041e80000000400 */
[----:B------:R1:W-:Y:S04]  /*1c080*/  STS.U16 [R154+0x1800], R17 ;  /* 0x001800119a007388 */ /* 0x0003e80000000400 */
[----:B0-----:R-:W2:Y:S04]  /*1c090*/  LDL.LU R18, [R1+0x1df8] ;  /* 0x001df80001127983 */ /* 0x001ea80000300800 */
[----:B-1----:R-:W3:Y:S04]  /*1c0a0*/  LDL.LU R17, [R1+0x1df4] ;  /* 0x001df40001117983 */ /* 0x002ee80000300800 */
[----:B------:R0:W-:Y:S04]  /*1c0b0*/  STS.U16 [R154+0x9800], R99 ;  /* 0x009800639a007388 */ /* 0x0001e80000000400 */
[----:B------:R1:W-:Y:S04]  /*1c0c0*/  STS.U16 [R154+0x11800], R100 ;  /* 0x011800649a007388 */ /* 0x0003e80000000400 */
[----:B------:R1:W-:Y:S04]  /*1c0d0*/  STS.U16 [R154+0x19800], R101 ;  /* 0x019800659a007388 */ /* 0x0003e80000000400 */
[----:B0-----:R-:W4:Y:S04]  /*1c0e0*/  LDL.LU R99, [R1+0x1df0] ;  /* 0x001df00001637983 */ /* 0x001f280000300800 */
[----:B-1----:R-:W2:Y:S04]  /*1c0f0*/  LDL.LU R100, [R1+0x1dec] ;  /* 0x001dec0001647983 */ /* 0x002ea80000300800 */
[----:B------:R-:W3:Y:S04]  /*1c100*/  LDL.LU R101, [R1+0x1de8] ;  /* 0x001de80001657983 */ /* 0x000ee80000300800 */
[----:B------:R0:W-:Y:S04]  /*1c110*/  STS.U16 [R154+0x1a000], R111 ;  /* 0x01a0006f9a007388 */ /* 0x0001e80000000400 */
[----:B0-----:R-:W4:Y:S04]  /*1c120*/  LDL.LU R111, [R1+0x868] ;  /* 0x00086800016f7983 */ /* 0x001f280000300800 */
[----:B------:R-:W-:Y:S04]  /*1c130*/  STS.U16 [R154+0x1a400], R62 ;  /* 0x01a4003e9a007388 */ /* 0x000fe80000000400 */
[----:B------:R-:W-:Y:S04]  /*1c140*/  STS.U16 [R154+0x12400], R61 ;  /* 0x0124003d9a007388 */ /* 0x000fe80000000400 */
[----:B------:R-:W-:Y:S04]  /*1c150*/  STS.U16 [R154+0xa400], R60 ;  /* 0x00a4003c9a007388 */ /* 0x000fe80000000400 */
[----:B------:R0:W-:Y:S04]  /*1c160*/  STS.U16 [R154+0x2400], R59 ;  /* 0x0024003b9a007388 */ /* 0x0001e80000000400 */
[----:B0-----:R-:W2:Y:S04]  /*1c170*/  LDL.LU R59, [R1+0x864] ;  /* 0x00086400013b7983 */ /* 0x001ea80000300800 */
[----:B------:R-:W3:Y:S04]  /*1c180*/  LDL.LU R60, [R1+0x860] ;  /* 0x00086000013c7983 */ /* 0x000ee80000300800 */
[----:B------:R-:W3:Y:S04]  /*1c190*/  LDL.LU R61, [R1+0x85c] ;  /* 0x00085c00013d7983 */ /* 0x000ee80000300800 */
[----:B------:R-:W3:Y:S04]  /*1c1a0*/  LDL.LU R62, [R1+0x7e4] ;  /* 0x0007e400013e7983 */ /* 0x000ee80000300800 */
[----:B------:R0:W-:Y:S04]  /*1c1b0*/  STS.U16 [R154+0x2800], R102 ;  /* 0x002800669a007388 */ /* 0x0001e80000000400 */
[----:B------:R1:W-:Y:S04]  /*1c1c0*/  STS.U16 [R154+0xa800], R151 ;  /* 0x00a800979a007388 */ /* 0x0003e80000000400 */
[----:B------:R1:W-:Y:S04]  /*1c1d0*/  STS.U16 [R154+0x1c00], R12 ;  /* 0x001c000c9a007388 */ /* 0x0003e80000000400 */
[----:B0-----:R-:W3:Y:S04]  /*1c1e0*/  LDL.LU R102, [R1+0x1de4] ;  /* 0x001de40001667983 */ /* 0x001ee80000300800 */
[----:B-1----:R-:W3:Y:S01]  /*1c1f0*/  LDL.LU R151, [R1+0x1de0] ;  /* 0x001de00001977983 */ /* 0x002ee20000300800 */
[----:B------:R-:W-:-:S03]  /*1c200*/  LOP3.LUT R12, R21, 0x10, RZ, 0x3c, !PT ;  /* 0x00000010150c7812 */ /* 0x000fc600078e3cff */
[----:B------:R0:W-:Y:S04]  /*1c210*/  STS.U16 [R154+0x12800], R15 ;  /* 0x0128000f9a007388 */ /* 0x0001e80000000400 */
[----:B------:R1:W-:Y:S01]  /*1c220*/  STS.U16 [R154+0x1a800], R14 ;  /* 0x01a8000e9a007388 */ /* 0x0003e20000000400 */
[----:B------:R-:W-:-:S03]  /*1c230*/  IADD3 R12, R20, R12, RZ ;  /* 0x0000000c140c7210 */ /* 0x000fc60007ffe0ff */
[----:B------:R1:W-:Y:S04]  /*1c240*/  STS.U16 [R154+0x2c00], R0 ;  /* 0x002c00009a007388 */ /* 0x0003e80000000400 */
[----:B0-----:R-:W3:Y:S04]  /*1c250*/  LDL.LU R15, [R1+0x1ddc] ;  /* 0x001ddc00010f7983 */ /* 0x001ee80000300800 */
[----:B-1----:R-:W3:Y:S04]  /*1c260*/  LDL.LU R14, [R1+0x1dd8] ;  /* 0x001dd800010e7983 */ /* 0x002ee80000300800 */
[----:B------:R-:W3:Y:S04]  /*1c270*/  LDL.LU R0, [R1+0x1dd4] ;  /* 0x001dd40001007983 */ /* 0x000ee80000300800 */
[----:B------:R0:W-:Y:S04]  /*1c280*/  STS.U16 [R154+0xac00], R79 ;  /* 0x00ac004f9a007388 */ /* 0x0001e80000000400 */
[----:B------:R1:W-:Y:S04]  /*1c290*/  STS.U16 [R154+0x12c00], R80 ;  /* 0x012c00509a007388 */ /* 0x0003e80000000400 */
[----:B------:R1:W-:Y:S04]  /*1c2a0*/  STS.U16 [R154+0x1ac00], R81 ;  /* 0x01ac00519a007388 */ /* 0x0003e80000000400 */
[----:B0-----:R-:W3:Y:S04]  /*1c2b0*/  LDL.LU R79, [R1+0x7e0] ;  /* 0x0007e000014f7983 */ /* 0x001ee80000300800 */
[----:B-1----:R-:W3:Y:S04]  /*1c2c0*/  LDL.LU R80, [R1+0x7dc] ;  /* 0x0007dc0001507983 */ /* 0x002ee80000300800 */
[----:B------:R0:W-:Y:S04]  /*1c2d0*/  STS.U16 [R154+0x3000], R82 ;  /* 0x003000529a007388 */ /* 0x0001e80000000400 */
[----:B------:R-:W3:Y:S04]  /*1c2e0*/  LDL.LU R81, [R1+0x7d8] ;  /* 0x0007d80001517983 */ /* 0x000ee80000300800 */
[----:B------:R1:W-:Y:S04]  /*1c2f0*/  STS.U16 [R154+0xb000], R114 ;  /* 0x00b000729a007388 */ /* 0x0003e80000000400 */
[----:B0-----:R-:W3:Y:S04]  /*1c300*/  LDL.LU R82, [R1+0x764] ;  /* 0x0007640001527983 */ /* 0x001ee80000300800 */
[----:B------:R0:W-:Y:S04]  /*1c310*/  STS.U16 [R154+0x13000], R113 ;  /* 0x013000719a007388 */ /* 0x0001e80000000400 */
[----:B-1----:R-:W3:Y:S04]  /*1c320*/  LDL.LU R114, [R1+0x760] ;  /* 0x0007600001727983 */ /* 0x002ee80000300800 */
        /* <DEDUP_REMOVED lines=19> */
[----:B0-----:R-:W3:Y:S04]  /*1c460*/  LDL.LU R113, [R1+0x75c] ;  /* 0x00075c0001717983 */ /* 0x001ee80000300800 */
[----:B----4-:R0:W-:Y:S04]  /*1c470*/  STS.U16 [R12+0x80], R111 ;  /* 0x0000806f0c007388 */ /* 0x0101e80000000400 */
[----:B-1----:R-:W4:Y:S04]  /*1c480*/  LDL.LU R112, [R1+0x758] ;  /* 0x0007580001707983 */ /* 0x002f280000300800 */
[----:B0-----:R-:W4:Y:S04]  /*1c490*/  LDL.LU R111, [R1+0x6e4] ;  /* 0x0006e400016f7983 */ /* 0x001f280000300800 */
[----:B--2---:R0:W-:Y:S04]  /*1c4a0*/  STS.U16 [R12+0x8080], R59 ;  /* 0x0080803b0c007388 */ /* 0x0041e80000000400 */
[----:B---3--:R1:W-:Y:S04]  /*1c4b0*/  STS.U16 [R12+0x10080], R60 ;  /* 0x0100803c0c007388 */ /* 0x0083e80000000400 */
[----:B------:R2:W-:Y:S04]  /*1c4c0*/  STS.U16 [R12+0x18080], R61 ;  /* 0x0180803d0c007388 */ /* 0x0005e80000000400 */
[----:B0-----:R-:W3:Y:S04]  /*1c4d0*/  LDL.LU R59, [R1+0x6e0] ;  /* 0x0006e000013b7983 */ /* 0x001ee80000300800 */
[----:B-1----:R-:W3:Y:S04]  /*1c4e0*/  LDL.LU R60, [R1+0x6dc] ;  /* 0x0006dc00013c7983 */ /* 0x002ee80000300800 */
[----:B------:R0:W-:Y:S04]  /*1c4f0*/  STS.U16 [R12+0x480], R62 ;  /* 0x0004803e0c007388 */ /* 0x0001e80000000400 */
[----:B--2---:R-:W2:Y:S04]  /*1c500*/  LDL.LU R61, [R1+0x6d8] ;  /* 0x0006d800013d7983 */ /* 0x004ea80000300800 */
[----:B0-----:R-:W2:Y:S04]  /*1c510*/  LDL.LU R62, [R1+0x664] ;  /* 0x00066400013e7983 */ /* 0x001ea80000300800 */
        /* <DEDUP_REMOVED lines=27> */
[----:B0-----:R-:W2:Y:S04]  /*1c6d0*/  LDL.LU R82, [R1+0x1dc4] ;  /* 0x001dc40001527983 */ /* 0x001ea80000300800 */
[----:B-1----:R-:W2:Y:S04]  /*1c6e0*/  LDL.LU R114, [R1+0x1dc0] ;  /* 0x001dc00001727983 */ /* 0x002ea80000300800 */
[----:B------:R0:W-:Y:S04]  /*1c6f0*/  STS.U16 [R12+0x10880], R113 ;  /* 0x010880710c007388 */ /* 0x0001e80000000400 */
[----:B----4-:R1:W-:Y:S04]  /*1c700*/  STS.U16 [R12+0x18880], R112 ;  /* 0x018880700c007388 */ /* 0x0103e80000000400 */
[----:B0-----:R-:W4:Y:S04]  /*1c710*/  LDL.LU R113, [R1+0x1dbc] ;  /* 0x001dbc0001717983 */ /* 0x001f280000300800 */
[----:B------:R0:W-:Y:S04]  /*1c720*/  STS.U16 [R12+0xc80], R111 ;  /* 0x000c806f0c007388 */ /* 0x0001e80000000400 */
[----:B-1----:R-:W4:Y:S04]  /*1c730*/  LDL.LU R112, [R1+0x1db8] ;  /* 0x001db80001707983 */ /* 0x002f280000300800 */
[----:B0-----:R-:W4:Y:S04]  /*1c740*/  LDL.LU R111, [R1+0x1db4] ;  /* 0x001db400016f7983 */ /* 0x001f280000300800 */
[----:B---3--:R0:W-:Y:S04]  /*1c750*/  STS.U16 [R12+0x8c80], R59 ;  /* 0x008c803b0c007388 */ /* 0x0081e80000000400 */
[----:B------:R1:W-:Y:S04]  /*1c760*/  STS.U16 [R12+0x10c80], R60 ;  /* 0x010c803c0c007388 */ /* 0x0003e80000000400 */
[----:B0-----:R-:W3:Y:S04]  /*1c770*/  LDL.LU R59, [R1+0x1db0] ;  /* 0x001db000013b7983 */ /* 0x001ee80000300800 */
[----:B-1----:R-:W4:Y:S04]  /*1c780*/  LDL.LU R60, [R1+0x1dac] ;  /* 0x001dac00013c7983 */ /* 0x002f280000300800 */
[----:B--2---:R0:W-:Y:S04]  /*1c790*/  STS.U16 [R12+0x18c80], R61 ;  /* 0x018c803d0c007388 */ /* 0x0041e80000000400 */
[----:B------:R1:W-:Y:S04]  /*1c7a0*/  STS.U16 [R12+0x1080], R62 ;  /* 0x0010803e0c007388 */ /* 0x0003e80000000400 */
[----:B0-----:R-:W2:Y:S04]  /*1c7b0*/  LDL.LU R61, [R1+0x1da8] ;  /* 0x001da800013d7983 */ /* 0x001ea80000300800 */
[----:B-1----:R-:W3:Y:S04]  /*1c7c0*/  LDL.LU R62, [R1+0x1da4] ;  /* 0x001da400013e7983 */ /* 0x002ee80000300800 */
[----:B------:R0:W-:Y:S04]  /*1c7d0*/  STS.U16 [R12+0x1a080], R155 ;  /* 0x01a0809b0c007388 */ /* 0x0001e80000000400 */
[----:B0-----:R-:W4:Y:S04]  /*1c7e0*/  LDL.LU R155, [R1+0x858] ;  /* 0x00085800019b7983 */ /* 0x001f280000300800 */
        /* <DEDUP_REMOVED lines=32> */
[----:B------:R-:W-:Y:S04]  /*1c9f0*/  STS.U16 [R12+0x9080], R228 ;  /* 0x009080e40c007388 */ /* 0x000fe80000000400 */
[----:B0-----:R-:W2:Y:S04]  /*1ca00*/  LDL.LU R119, [R1+0x1d64] ;  /* 0x001d640001777983 */ /* 0x001ea80000300800 */
        /* <DEDUP_REMOVED lines=28> */
[----:B-1----:R-:W2:Y:S04]  /*1cbd0*/  LDL.LU R209, [R1+0x850] ;  /* 0x0008500001d17983 */ /* 0x002ea80000300800 */
        /* <DEDUP_REMOVED lines=15> */
[----:B------:R-:W2:Y:S01]  /*1ccd0*/  LDL.LU R230, [R1+0x650] ;  /* 0x0006500001e67983 */ /* 0x000ea20000300800 */
[----:B------:R-:W-:-:S03]  /*1cce0*/  LOP3.LUT R13, R21, 0x20, RZ, 0x3c, !PT ;  /* 0x00000020150d7812 */ /* 0x000fc600078e3cff */
[----:B------:R-:W2:Y:S04]  /*1ccf0*/  LDL.LU R231, [R1+0x64c] ;  /* 0x00064c0001e77983 */ /* 0x000ea80000300800 */
[----:B------:R-:W2:Y:S04]  /*1cd00*/  LDL.LU R232, [R1+0x648] ;  /* 0x0006480001e87983 */ /* 0x000ea80000300800 */
[----:B------:R-:W2:Y:S04]  /*1cd10*/  LDL.LU R233, [R1+0x5d4] ;  /* 0x0005d40001e97983 */ /* 0x000ea80000300800 */
[----:B------:R-:W2:Y:S01]  /*1cd20*/  LDL.LU R234, [R1+0x5d0] ;  /* 0x0005d00001ea7983 */ /* 0x000ea20000300800 */
[----:B------:R-:W-:-:S03]  /*1cd30*/  IADD3 R13, R20, R13, RZ ;  /* 0x0000000d140d7210 */ /* 0x000fc60007ffe0ff */
        /* <DEDUP_REMOVED lines=8> */
[----:B----4-:R0:W-:Y:S04]  /*1cdc0*/  STS.U16 [R13+0x100], R155 ;  /* 0x0001009b0d007388 */ /* 0x0101e80000000400 */
[----:B------:R-:W4:Y:S04]  /*1cdd0*/  LDL.LU R159, [R1+0x4cc] ;  /* 0x0004cc00019f7983 */ /* 0x000f280000300800 */
[----:B0-----:R-:W4:Y:S04]  /*1cde0*/  LDL.LU R155, [R1+0x4c8] ;  /* 0x0004c800019b7983 */ /* 0x001f280000300800 */
[----:B---3--:R0:W-:Y:S04]  /*1cdf0*/  STS.U16 [R13+0x2100], R62 ;  /* 0x0021003e0d007388 */ /* 0x0081e80000000400 */
[----:B--2---:R1:W-:Y:S04]  /*1ce00*/  STS.U16 [R13+0xa100], R61 ;  /* 0x00a1003d0d007388 */ /* 0x0043e80000000400 */
[----:B------:R2:W-:Y:S04]  /*1ce10*/  STS.U16 [R13+0x12100], R60 ;  /* 0x0121003c0d007388 */ /* 0x0005e80000000400 */
[----:B0-----:R-:W3:Y:S04]  /*1ce20*/  LDL.LU R62, [R1+0x1d60] ;  /* 0x001d6000013e7983 */ /* 0x001ee80000300800 */
[----:B-1----:R-:W3:Y:S04]  /*1ce30*/  LDL.LU R61, [R1+0x1d5c] ;  /* 0x001d5c00013d7983 */ /* 0x002ee80000300800 */
[----:B--2---:R-:W2:Y:S04]  /*1ce40*/  LDL.LU R60, [R1+0x1d58] ;  /* 0x001d5800013c7983 */ /* 0x004ea80000300800 */
[----:B------:R0:W-:Y:S04]  /*1ce50*/  STS.U16 [R13+0x1a100], R59 ;  /* 0x01a1003b0d007388 */ /* 0x0001e80000000400 */
[----:B------:R1:W-:Y:S04]  /*1ce60*/  STS.U16 [R13+0x2500], R55 ;  /* 0x002500370d007388 */ /* 0x0003e80000000400 */
[----:B------:R1:W-:Y:S04]  /*1ce70*/  STS.U16 [R13+0xa500], R56 ;  /* 0x00a500380d007388 */ /* 0x0003e80000000400 */
[----:B0-----:R-:W3:Y:S04]  /*1ce80*/  LDL.LU R59, [R1+0x1d54] ;  /* 0x001d5400013b7983 */ /* 0x001ee80000300800 */
        /* <DEDUP_REMOVED lines=31> */
[----:B------:R1:W-:Y:S04]  /*1d080*/  STS.U16 [R13+0x8500], R212 ;  /* 0x008500d40d007388 */ /* 0x0003e80000000400 */
[----:B------:R1:W-:Y:S04]  /*1d090*/  STS.U16 [R13+0x10500], R213 ;  /* 0x010500d50d007388 */ /* 0x0003e80000000400 */
[----:B0-----:R-:W3:Y:S04]  /*1d0a0*/  LDL.LU R211, [R1+0x844] ;  /* 0x0008440001d37983 */ /* 0x001ee80000300800 */
[----:B-1----:R-:W2:Y:S04]  /*1d0b0*/  LDL.LU R212, [R1+0x840] ;  /* 0x0008400001d47983 */ /* 0x002ea80000300800 */
[----:B------:R0:W-:Y:S04]  /*1d0c0*/  STS.U16 [R13+0x18500], R214 ;  /* 0x018500d60d007388 */ /* 0x0001e80000000400 */
[----:B------:R-:W2:Y:S04]  /*1d0d0*/  LDL.LU R213, [R1+0x83c] ;  /* 0x00083c0001d57983 */ /* 0x000ea80000300800 */
[----:B------:R1:W-:Y:S04]  /*1d0e0*/  STS.U16 [R13+0x900], R215 ;  /* 0x000900d70d007388 */ /* 0x0003e80000000400 */
[----:B0-----:R-:W2:Y:S04]  /*1d0f0*/  LDL.LU R214, [R1+0x838] ;  /* 0x0008380001d67983 */ /* 0x001ea80000300800 */
[----:B------:R0:W-:Y:S04]  /*1d100*/  STS.U16 [R13+0x8900], R216 ;  /* 0x008900d80d007388 */ /* 0x0001e80000000400 */
[----:B-1----:R-:W2:Y:S04]  /*1d110*/  LDL.LU R215, [R1+0x7c4] ;  /* 0x0007c40001d77983 */ /* 0x002ea80000300800 */
[----:B------:R1:W-:Y:S04]  /*1d120*/  STS.U16 [R13+0x10900], R244 ;  /* 0x010900f40d007388 */ /* 0x0003e80000000400 */
[----:B0-----:R-:W2:Y:S04]  /*1d130*/  LDL.LU R216, [R1+0x7c0] ;  /* 0x0007c00001d87983 */ /* 0x001ea80000300800 */
[----:B------:R0:W-:Y:S04]  /*1d140*/  STS.U16 [R13+0x18900], R245 ;  /* 0x018900f50d007388 */ /* 0x0001e80000000400 */
[----:B-1----:R-:W2:Y:S04]  /*1d150*/  LDL.LU R244, [R1+0x7bc] ;  /* 0x0007bc0001f47983 */ /* 0x002ea80000300800 */
[----:B0-----:R-:W2:Y:S04]  /*1d160*/  LDL.LU R245, [R1+0x7b8] ;  /* 0x0007b80001f57983 */ /* 0x001ea80000300800 */
[----:B------:R0:W-:Y:S04]  /*1d170*/  STS.U16 [R13+0xd00], R246 ;  /* 0x000d00f60d007388 */ /* 0x0001e80000000400 */
[----:B------:R1:W-:Y:S04]  /*1d180*/  STS.U16 [R13+0x8d00], R247 ;  /* 0x008d00f70d007388 */ /* 0x0003e80000000400 */
[----:B------:R1:W-:Y:S04]  /*1d190*/  STS.U16 [R13+0x10d00], R228 ;  /* 0x010d00e40d007388 */ /* 0x0003e80000000400 */
[----:B0-----:R-:W2:Y:S04]  /*1d1a0*/  LDL.LU R246, [R1+0x744] ;  /* 0x0007440001f67983 */ /* 0x001ea80000300800 */
        /* <DEDUP_REMOVED lines=31> */
[----:B----4-:R1:W-:Y:S04]  /*1d3a0*/  STS.U16 [R13+0x11d00], R159 ;  /* 0x011d009f0d007388 */ /* 0x0103e80000000400 */
[----:B0-----:R-:W4:Y:S04]  /*1d3b0*/  LDL.LU R158, [R1+0x540] ;  /* 0x00054000019e7983 */ /* 0x001f280000300800 */
[----:B------:R0:W-:Y:S04]  /*1d3c0*/  STS.U16 [R13+0x19d00], R155 ;  /* 0x019d009b0d007388 */ /* 0x0001e80000000400 */
[----:B-1----:R-:W4:Y:S04]  /*1d3d0*/  LDL.LU R159, [R1+0x53c] ;  /* 0x00053c00019f7983 */ /* 0x002f280000300800 */
[----:B0-----:R-:W4:Y:S04]  /*1d3e0*/  LDL.LU R155, [R1+0x538] ;  /* 0x00053800019b7983 */ /* 0x001f280000300800 */
[----:B------:R0:W-:Y:S02]  /*1d3f0*/  STS.U16 [R13+0x10100], R12 ;  /* 0x0101000c0d007388 */ /* 0x0001e40000000400 */
[----:B0-----:R-:W-:-:S04]  /*1d400*/  LOP3.LUT R12, R21, 0x30, RZ, 0x3c, !PT ;  /* 0x00000030150c7812 */ /* 0x001fc800078e3cff */
[----:B------:R-:W-:Y:S01]  /*1d410*/  IADD3 R12, R20, R12, RZ ;  /* 0x0000000c140c7210 */ /* 0x000fe20007ffe0ff */
        /* <DEDUP_REMOVED lines=14> */
[----:B---3--:R-:W-:Y:S04]  /*1d500*/  STS.U16 [R12+0x180], R211 ;  /* 0x000180d30c007388 */ /* 0x008fe80000000400 */
[----:B--2---:R-:W-:Y:S04]  /*1d510*/  STS.U16 [R12+0x8180], R212 ;  /* 0x008180d40c007388 */ /* 0x004fe80000000400 */
[----:B------:R-:W-:Y:S04]  /*1d520*/  STS.U16 [R12+0x10180], R213 ;  /* 0x010180d50c007388 */ /* 0x000fe80000000400 */
[----:B------:R-:W-:Y:S04]  /*1d530*/  STS.U16 [R12+0x18180], R214 ;  /* 0x018180d60c007388 */ /* 0x000fe80000000400 */
[----:B------:R-:W-:Y:S04]  /*1d540*/  STS.U16 [R12+0x580], R215 ;  /* 0x000580d70c007388 */ /* 0x000fe80000000400 */
[----:B------:R-:W-:Y:S04]  /*1d550*/  STS.U16 [R12+0x8580], R216 ;  /* 0x008580d80c007388 */ /* 0x000fe80000000400 */
[----:B------:R-:W-:Y:S04]  /*1d560*/  STS.U16 [R12+0x10580], R244 ;  /* 0x010580f40c007388 */ /* 0x000fe80000000400 */
[----:B------:R-:W-:Y:S04]  /*1d570*/  STS.U16 [R12+0x18580], R245 ;  /* 0x018580f50c007388 */ /* 0x000fe80000000400 */
[----:B------:R0:W-:Y:S04]  /*1d580*/  STS.U16 [R12+0x1d80], R59 ;  /* 0x001d803b0c007388 */ /* 0x0001e80000000400 */
[----:B------:R1:W-:Y:S04]  /*1d590*/  STS.U16 [R12+0x9d80], R60 ;  /* 0x009d803c0c007388 */ /* 0x0003e80000000400 */
        /* <DEDUP_REMOVED lines=9> */
[----:B------:R-:W3:Y:S04]  /*1d630*/  LDL.LU R112, [R1+0x1cfc] ;  /* 0x001cfc0001707983 */ /* 0x000ee80000300800 */
[----:B------:R0:W-:Y:S04]  /*1d640*/  STS.U16 [R12+0x12180], R113 ;  /* 0x012180710c007388 */ /* 0x0001e80000000400 */
[----:B------:R1:W-:Y:S04]  /*1d650*/  STS.U16 [R12+0x1a180], R114 ;  /* 0x01a180720c007388 */ /* 0x0003e80000000400 */
[----:B------:R1:W-:Y:S04]  /*1d660*/  STS.U16 [R12+0x2580], R48 ;  /* 0x002580300c007388 */ /* 0x0003e80000000400 */
[----:B0-----:R-:W2:Y:S04]  /*1d670*/  LDL.LU R113, [R1+0x1cf8] ;  /* 0x001cf80001717983 */ /* 0x001ea80000300800 */
[----:B-1----:R-:W3:Y:S04]  /*1d680*/  LDL.LU R114, [R1+0x1cf4] ;  /* 0x001cf40001727983 */ /* 0x002ee80000300800 */
[----:B------:R-:W2:Y:S04]  /*1d690*/  LDL.LU R48, [R1+0x1cf0] ;  /* 0x001cf00001307983 */ /* 0x000ea80000300800 */
        /* <DEDUP_REMOVED lines=11> */
[----:B------:R-:W3:Y:S04]  /*1d750*/  LDL.LU R133, [R1+0x1cd8] ;  /* 0x001cd80001857983 */ /* 0x000ee80000300800 */
[----:B------:R0:W-:Y:S04]  /*1d760*/  STS.U16 [R12+0x1a980], R134 ;  /* 0x01a980860c007388 */ /* 0x0001e80000000400 */
[----:B------:R1:W-:Y:S04]  /*1d770*/  STS.U16 [R12+0x2d80], R63 ;  /* 0x002d803f0c007388 */ /* 0x0003e80000000400 */
[----:B0-----:R-:W3:Y:S04]  /*1d780*/  LDL.LU R134, [R1+0x1cd4] ;  /* 0x001cd40001867983 */ /* 0x001ee80000300800 */
[----:B-1----:R-:W3:Y:S04]  /*1d790*/  LDL.LU R63, [R1+0x1cd0] ;  /* 0x001cd000013f7983 */ /* 0x002ee80000300800 */
[----:B------:R0:W-:Y:S04]  /*1d7a0*/  STS.U16 [R12+0xad80], R64 ;  /* 0x00ad80400c007388 */ /* 0x0001e80000000400 */
[----:B------:R1:W-:Y:S04]  /*1d7b0*/  STS.U16 [R12+0x12d80], R65 ;  /* 0x012d80410c007388 */ /* 0x0003e80000000400 */
[----:B------:R4:W-:Y:S04]  /*1d7c0*/  STS.U16 [R12+0x1ad80], R66 ;  /* 0x01ad80420c007388 */ /* 0x0009e80000000400 */
[----:B0-----:R-:W3:Y:S04]  /*1d7d0*/  LDL.LU R64, [R1+0x1ccc] ;  /* 0x001ccc0001407983 */ /* 0x001ee80000300800 */
[----:B-1----:R-:W3:Y:S04]  /*1d7e0*/  LDL.LU R65, [R1+0x1cc8] ;  /* 0x001cc80001417983 */ /* 0x002ee80000300800 */
[----:B----4-:R-:W4:Y:S04]  /*1d7f0*/  LDL.LU R66, [R1+0x1cc4] ;  /* 0x001cc40001427983 */ /* 0x010f280000300800 */
[----:B------:R0:W-:Y:S04]  /*1d800*/  STS.U16 [R12+0x3180], R115 ;  /* 0x003180730c007388 */ /* 0x0001e80000000400 */
[----:B------:R1:W-:Y:S04]  /*1d810*/  STS.U16 [R12+0xb180], R116 ;  /* 0x00b180740c007388 */ /* 0x0003e80000000400 */
[----:B------:R1:W-:Y:S04]  /*1d820*/  STS.U16 [R12+0x13180], R117 ;  /* 0x013180750c007388 */ /* 0x0003e80000000400 */
[----:B0-----:R-:W4:Y:S04]  /*1d830*/  LDL.LU R115, [R1+0x1cc0] ;  /* 0x001cc00001737983 */ /* 0x001f280000300800 */
[----:B-1----:R-:W4:Y:S04]  /*1d840*/  LDL.LU R116, [R1+0x1cbc] ;  /* 0x001cbc0001747983 */ /* 0x002f280000300800 */
[----:B------:R-:W4:Y:S04]  /*1d850*/  LDL.LU R117, [R1+0x1cb8] ;  /* 0x001cb80001757983 */ /* 0x000f280000300800 */
[----:B------:R0:W-:Y:S04]  /*1d860*/  STS.U16 [R12+0x1b180], R118 ;  /* 0x01b180760c007388 */ /* 0x0001e80000000400 */
[----:B------:R1:W-:Y:S04]  /*1d870*/  STS.U16 [R12+0x980], R246 ;  /* 0x000980f60c007388 */ /* 0x0003e80000000400 */
[----:B------:R1:W-:Y:S04]  /*1d880*/  STS.U16 [R12+0x8980], R247 ;  /* 0x008980f70c007388 */ /* 0x0003e80000000400 */
[----:B0-----:R-:W4:Y:S04]  /*1d890*/  LDL.LU R118, [R1+0x1cb4] ;  /* 0x001cb40001767983 */ /* 0x001f280000300800 */
[----:B-1----:R-:W4:Y:S04]  /*1d8a0*/  LDL.LU R246, [R1+0x834] ;  /* 0x0008340001f67983 */ /* 0x002f280000300800 */
[----:B------:R0:W-:Y:S04]  /*1d8b0*/  STS.U16 [R12+0x10980], R228 ;  /* 0x010980e40c007388 */ /* 0x0001e80000000400 */
[----:B------:R-:W4:Y:S04]  /*1d8c0*/  LDL.LU R247, [R1+0x830] ;  /* 0x0008300001f77983 */ /* 0x000f280000300800 */
[----:B------:R1:W-:Y:S04]  /*1d8d0*/  STS.U16 [R12+0x18980], R154 ;  /* 0x0189809a0c007388 */ /* 0x0003e80000000400 */
[----:B0-----:R-:W4:Y:S04]  /*1d8e0*/  LDL.LU R228, [R1+0x82c] ;  /* 0x00082c0001e47983 */ /* 0x001f280000300800 */
[----:B------:R0:W-:Y:S04]  /*1d8f0*/  STS.U16 [R12+0xd80], R229 ;  /* 0x000d80e50c007388 */ /* 0x0001e80000000400 */
[----:B-1----:R-:W4:Y:S04]  /*1d900*/  LDL.LU R154, [R1+0x828] ;  /* 0x00082800019a7983 */ /* 0x002f280000300800 */
        /* <DEDUP_REMOVED lines=30> */
[----:B-1----:R-:W4:Y:S01]  /*1daf0*/  LDL.LU R155, [R1+0x628] ;  /* 0x00062800019b7983 */ /* 0x002f220000300800 */
[----:B------:R-:W-:-:S05]  /*1db00*/  LOP3.LUT R13, R21, 0x40, RZ, 0x3c, !PT ;  /* 0x00000040150d7812 */ /* 0x000fca00078e3cff */
[----:B------:R-:W-:Y:S01]  /*1db10*/  IMAD.IADD R13, R20, 0x1, R13 ;  /* 0x00000001140d7824 */ /* 0x000fe200078e020d */
        /* <DEDUP_REMOVED lines=13> */
[----:B--2---:R-:W-:Y:S04]  /*1dbf0*/  STS.U16 [R13+0x19600], R131 ;  /* 0x019600830d007388 */ /* 0x004fe80000000400 */
[----:B---3--:R-:W-:Y:S04]  /*1dc00*/  STS.U16 [R13+0x11600], R132 ;  /* 0x011600840d007388 */ /* 0x008fe80000000400 */
[----:B------:R-:W-:Y:S04]  /*1dc10*/  STS.U16 [R13+0x9600], R133 ;  /* 0x009600850d007388 */ /* 0x000fe80000000400 */
[----:B------:R-:W-:Y:S04]  /*1dc20*/  STS.U16 [R13+0x9a00], R68 ;  /* 0x009a00440d007388 */ /* 0x000fe80000000400 */
[----:B------:R0:W-:Y:S04]  /*1dc30*/  STS.U16 [R13+0x1600], R134 ;  /* 0x001600860d007388 */ /* 0x0001e80000000400 */
[----:B------:R1:W-:Y:S04]  /*1dc40*/  STS.U16 [R13+0x11a00], R69 ;  /* 0x011a00450d007388 */ /* 0x0003e80000000400 */
[----:B0-----:R-:W2:Y:S04]  /*1dc50*/  LDL.LU R134, [R1+0x1cb0] ;  /* 0x001cb00001867983 */ /* 0x001ea80000300800 */
[----:B------:R-:W3:Y:S04]  /*1dc60*/  LDL.LU R133, [R1+0x1cac] ;  /* 0x001cac0001857983 */ /* 0x000ee80000300800 */
[----:B------:R-:W2:Y:S04]  /*1dc70*/  LDL.LU R132, [R1+0x1ca8] ;  /* 0x001ca80001847983 */ /* 0x000ea80000300800 */
[----:B------:R-:W3:Y:S04]  /*1dc80*/  LDL.LU R131, [R1+0x1ca4] ;  /* 0x001ca40001837983 */ /* 0x000ee80000300800 */
[----:B------:R-:W2:Y:S04]  /*1dc90*/  LDL.LU R67, [R1+0x1ca0] ;  /* 0x001ca00001437983 */ /* 0x000ea80000300800 */
[----:B------:R-:W2:Y:S04]  /*1dca0*/  LDL.LU R68, [R1+0x1c9c] ;  /* 0x001c9c0001447983 */ /* 0x000ea80000300800 */
[----:B-1----:R-:W2:Y:S04]  /*1dcb0*/  LDL.LU R69, [R1+0x1c98] ;  /* 0x001c980001457983 */ /* 0x002ea80000300800 */
        /* <DEDUP_REMOVED lines=29> */
[----:B------:R-:W3:Y:S04]  /*1de90*/  LDL.LU R124, [R1+0x1c5c] ;  /* 0x001c5c00017c7983 */ /* 0x000ee80000300800 */
[----:B------:R0:W-:Y:S04]  /*1dea0*/  STS.U16 [R13+0x12a00], R125 ;  /* 0x012a007d0d007388 */ /* 0x0001e80000000400 */
[----:B----4-:R1:W-:Y:S04]  /*1deb0*/  STS.U16 [R13+0xe00], R249 ;  /* 0x000e00f90d007388 */ /* 0x0103e80000000400 */
        /* <DEDUP_REMOVED lines=26> */
[----:B------:R-:W-:-:S03]  /*1e060*/  LOP3.LUT R12, R21, 0x50, RZ, 0x3c, !PT ;  /* 0x00000050150c7812 */ /* 0x000fc600078e3cff */
[----:B------:R0:W-:Y:S01]  /*1e070*/  STS.U16 [R13+0x3200], R75 ;  /* 0x0032004b0d007388 */ /* 0x0001e20000000400 */
[----:B------:R-:W-:-:S03]  /*1e080*/  IADD3 R12, R20, R12, RZ ;  /* 0x0000000c140c7210 */ /* 0x000fc60007ffe0ff */
[----:B------:R1:W-:Y:S04]  /*1e090*/  STS.U16 [R13+0xb200], R76 ;  /* 0x00b2004c0d007388 */ /* 0x0003e80000000400 */
[----:B------:R1:W-:Y:S04]  /*1e0a0*/  STS.U16 [R13+0x13200], R77 ;  /* 0x0132004d0d007388 */ /* 0x0003e80000000400 */
[----:B0-----:R-:W4:Y:S04]  /*1e0b0*/  LDL.LU R75, [R1+0x1c40] ;  /* 0x001c4000014b7983 */ /* 0x001f280000300800 */
[----:B-1----:R-:W4:Y:S04]  /*1e0c0*/  LDL.LU R76, [R1+0x1c3c] ;  /* 0x001c3c00014c7983 */ /* 0x002f280000300800 */
        /* <DEDUP_REMOVED lines=12> */
[----:B------:R-:W4:Y:S04]  /*1e190*/  LDL.LU R77, [R1+0x1c38] ;  /* 0x001c3800014d7983 */ /* 0x000f280000300800 */
        /* <DEDUP_REMOVED lines=13> */
[----:B0-----:R-:W4:Y:S04]  /*1e270*/  LDL.LU R78, [R1+0x1c34] ;  /* 0x001c3400014e7983 */ /* 0x001f280000300800 */
[----:B--2---:R-:W-:Y:S04]  /*1e280*/  STS.U16 [R12+0xe80], R79 ;  /* 0x000e804f0c007388 */ /* 0x004fe80000000400 */
[----:B---3--:R-:W-:Y:S04]  /*1e290*/  STS.U16 [R12+0x8e80], R80 ;  /* 0x008e80500c007388 */ /* 0x008fe80000000400 */
[----:B------:R-:W-:Y:S04]  /*1e2a0*/  STS.U16 [R12+0x10e80], R81 ;  /* 0x010e80510c007388 */ /* 0x000fe80000000400 */
[----:B------:R-:W-:Y:S04]  /*1e2b0*/  STS.U16 [R12+0x18e80], R82 ;  /* 0x018e80520c007388 */ /* 0x000fe80000000400 */
[----:B------:R-:W-:Y:S04]  /*1e2c0*/  STS.U16 [R12+0x1280], R131 ;  /* 0x001280830c007388 */ /* 0x000fe80000000400 */
[----:B------:R-:W-:Y:S04]  /*1e2d0*/  STS.U16 [R12+0x9280], R132 ;  /* 0x009280840c007388 */ /* 0x000fe80000000400 */
[----:B------:R-:W-:Y:S04]  /*1e2e0*/  STS.U16 [R12+0x11280], R133 ;  /* 0x011280850c007388 */ /* 0x000fe80000000400 */
[----:B------:R-:W-:Y:S04]  /*1e2f0*/  STS.U16 [R12+0x19280], R134 ;  /* 0x019280860c007388 */ /* 0x000fe80000000400 */
[----:B----4-:R-:W-:Y:S04]  /*1e300*/  STS.U16 [R12+0x18a80], R130 ;  /* 0x018a80820c007388 */ /* 0x010fe80000000400 */
[----:B------:R-:W-:Y:S04]  /*1e310*/  STS.U16 [R12+0x10a80], R129 ;  /* 0x010a80810c007388 */ /* 0x000fe80000000400 */
[----:B------:R-:W-:Y:S04]  /*1e320*/  STS.U16 [R12+0x8a80], R128 ;  /* 0x008a80800c007388 */ /* 0x000fe80000000400 */
[----:B------:R0:W-:Y:S04]  /*1e330*/  STS.U16 [R12+0xa80], R127 ;  /* 0x000a807f0c007388 */ /* 0x0001e80000000400 */
[----:B0-----:R-:W2:Y:S04]  /*1e340*/  LDL.LU R127, [R1+0x1c30] ;  /* 0x001c3000017f7983 */ /* 0x001ea80000300800 */
[----:B------:R-:W3:Y:S04]  /*1e350*/  LDL.LU R128, [R1+0x1c2c] ;  /* 0x001c2c0001807983 */ /* 0x000ee80000300800 */
[----:B------:R-:W4:Y:S04]  /*1e360*/  LDL.LU R129, [R1+0x1c28] ;  /* 0x001c280001817983 */ /* 0x000f280000300800 */
        /* <DEDUP_REMOVED lines=8> */
[----:B------:R-:W4:Y:S01]  /*1e3f0*/  LDL.LU R134, [R1+0x1c04] ;  /* 0x001c040001867983 */ /* 0x000f220000300800 */
[----:B------:R-:W-:-:S03]  /*1e400*/  LOP3.LUT R13, R21, 0x60, RZ, 0x3c, !PT ;  /* 0x00000060150d7812 */ /* 0x000fc600078e3cff */
[----:B------:R-:W-:Y:S01]  /*1e410*/  STS.U16 [R12+0x280], R249 ;  /* 0x000280f90c007388 */ /* 0x000fe20000000400 */
[----:B------:R-:W-:-:S03]  /*1e420*/  IADD3 R13, R20, R13, RZ ;  /* 0x0000000d140d7210 */ /* 0x000fc60007ffe0ff */
        /* <DEDUP_REMOVED lines=51> */
[----:B------:R-:W-:Y:S01]  /*1e760*/  STS.U16 [R13+0xb00], R126 ;  /* 0x000b007e0d007388 */ /* 0x000fe20000000400 */
[----:B------:R-:W-:Y:S01]  /*1e770*/  UMOV UR5, 0x40000040 ;  /* 0x4000004000057882 */ /* 0x000fe20000000000 */
[----:B------:R-:W-:-:S02]  /*1e780*/  UIADD3.64 UR52, UR8, 0x80, URZ ;  /* 0x0000008008347897 */ /* 0x000fc4000fffe03f */
[----:B------:R-:W-:Y:S01]  /*1e790*/  UIADD3.64 UR54, UR10, 0x2, URZ ;  /* 0x000000020a367897 */ /* 0x000fe2000fffe03f */
[----:B0-----:R-:W4:Y:S01]  /*1e7a0*/  LDL.LU R51, [R1+0x1c00] ;  /* 0x001c000001337983 */ /* 0x001f220000300800 */
[----:B-1----:R-:W-:-:S03]  /*1e7b0*/  LOP3.LUT R12, R21, 0x70, RZ, 0x3c, !PT ;  /* 0x00000070150c7812 */ /* 0x002fc600078e3cff */
        /* <DEDUP_REMOVED lines=10> */
[----:B----4-:R-:W-:Y:S04]  /*1e860*/  STS.U16 [R13+0x8700], R129 ;  /* 0x008700810d007388 */ /* 0x010fe80000000400 */
        /* <DEDUP_REMOVED lines=116> */
[----:B------:R2:W-:Y:S01]  /*1efb0*/  STS.U16 [R12+0x1bf80], R22 ;  /* 0x01bf80160c007388 */ /* 0x0005e20000000400 */
[----:B------:R3:W-:Y:S06]  /*1efc0*/  MEMBAR.ALL.CTA ;  /* 0x0000000000007992 */ /* 0x0007ec0000008000 */
[----:B---3--:R-:W3:Y:S01]  /*1efd0*/  FENCE.VIEW.ASYNC.S ;  /* 0x00000000000073c6 */ /* 0x008ee20000000000 */
[----:B0-----:R-:W-:Y:S01]  /*1efe0*/  IADD3 R13, R20, 0x20000, RZ ;  /* 0x00020000140d7810 */ /* 0x001fe20007ffe0ff */
[----:B------:R-:W-:-:S02]  /*1eff0*/  UIADD3.64 UR48, UR8, 0x100, URZ ;  /* 0x0000010008307897 */ /* 0x000fc4000fffe03f */
[----:B------:R-:W-:Y:S01]  /*1f000*/  UIADD3.64 UR50, UR10, 0x4, URZ ;  /* 0x000000040a327897 */ /* 0x000fe2000fffe03f */
[----:B------:R-:W-:Y:S01]  /*1f010*/  SHF.R.U32.HI R13, RZ, 0x4, R13 ;  /* 0x00000004ff0d7819 */ /* 0x000fe2000001160d */
[----:B------:R-:W-:Y:S02]  /*1f020*/  UIADD3.64 UR44, UR8, 0x180, URZ ;  /* 0x00000180082c7897 */ /* 0x000fe4000fffe03f */
[----:B------:R-:W-:Y:S01]  /*1f030*/  UIADD3.64 UR46, UR10, 0x3fe, URZ ;  /* 0x000003fe0a2e7897 */ /* 0x000fe2000fffe03f */
[----:B------:R-:W-:Y:S01]  /*1f040*/  SGXT.U32 R13, R13, 0xe ;  /* 0x0000000e0d0d781a */ /* 0x000fe20000000000 */
[----:B------:R-:W4:Y:S01]  /*1f050*/  LDL.LU R50, [R1+0x1bfc] ;  /* 0x001bfc0001327983 */ /* 0x000f220000300800 */
[----:B---3--:R-:W-:Y:S02]  /*1f060*/  BAR.SYNC.DEFER_BLOCKING 0x0 ;  /* 0x0000000000007b1d */ /* 0x008fe40000010000 */
[----:B------:R-:W-:Y:S02]  /*1f070*/  R2UR UR4, R13 ;  /* 0x000000000d0472ca */ /* 0x000fe400000e0000 */
[----:B------:R-:W-:-:S02]  /*1f080*/  MOV R222, UR7 ;  /* 0x0000000700de7c02 */ /* 0x000fc40008000f00 */
[----:B------:R-:W-:Y:S01]  /*1f090*/  MOV R21, UR6 ;  /* 0x0000000600157c02 */ /* 0x000fe20008000f00 */
[----:B------:R-:W3:Y:S04]  /*1f0a0*/  LDL.LU R49, [R1+0x1bf8] ;  /* 0x001bf80001317983 */ /* 0x000ee80000300800 */
[----:B------:R-:W3:Y:S04]  /*1f0b0*/  LDL.LU R48, [R1+0x1bf4] ;  /* 0x001bf40001307983 */ /* 0x000ee80000300800 */
[----:B------:R-:W3:Y:S04]  /*1f0c0*/  LDL.LU R47, [R1+0x1bf0] ;  /* 0x001bf000012f7983 */ /* 0x000ee80000300800 */
[----:B------:R-:W3:Y:S01]  /*1f0d0*/  LDL.LU R46, [R1+0x1bec] ;  /* 0x001bec00012e7983 */ /* 0x000ee20000300800 */
[----:B-1----:R-:W-:-:S03]  /*1f0e0*/  WARPGROUP.ARRIVE ;  /* 0x00000000000079c5 */ /* 0x002fc60000000000 */
[----:B------:R-:W4:Y:S04]  /*1f0f0*/  LDL.LU R45, [R1+0x1be8] ;  /* 0x001be800012d7983 */ /* 0x000f280000300800 */
[----:B------:R-:W3:Y:S01]  /*1f100*/  LDL.LU R44, [R1+0x1be4] ;  /* 0x001be400012c7983 */ /* 0x000ee20000300800 */
[----:B------:R-:W-:Y:S03]  /*1f110*/  HGMMA.64x128x16.F32 R152, gdesc[UR4].tnspA, RZ, !UPT, gsb0 ;  /* 0x21e00000049879f0 */ /* 0x000fe6000c0008ff */
[----:B------:R-:W4:Y:S01]  /*1f120*/  LDL.LU R43, [R1+0x1be0] ;  /* 0x001be000012b7983 */ /* 0x000f220000300800 */
[----:B------:R-:W-:Y:S02]  /*1f130*/  UIADD3.64 UR4, UR8, 0x200, URZ ;  /* 0x0000020008047897 */ /* 0x000fe4000fffe03f */
[----:B------:R-:W-:Y:S01]  /*1f140*/  UIADD3.64 UR6, UR10, 0x400, URZ ;  /* 0x000004000a067897 */ /* 0x000fe2000fffe03f */
[----:B------:R-:W4:Y:S04]  /*1f150*/  LDL.LU R42, [R1+0x1bdc] ;  /* 0x001bdc00012a7983 */ /* 0x000f280000300800 */
[----:B------:R-:W4:Y:S04]  /*1f160*/  LDL.LU R41, [R1+0x1bd8] ;  /* 0x001bd80001297983 */ /* 0x000f280000300800 */
[----:B------:R-:W4:Y:S04]  /*1f170*/  LDL.LU R40, [R1+0x1bd4] ;  /* 0x001bd40001287983 */ /* 0x000f280000300800 */
[----:B------:R-:W3:Y:S04]  /*1f180*/  LDL.LU R0, [R1+0x1bd0] ;  /* 0x001bd00001007983 */ /* 0x000ee80000300800 */
[----:B------:R-:W3:Y:S04]  /*1f190*/  LDL.LU R14, [R1+0x1bcc] ;  /* 0x001bcc00010e7983 */ /* 0x000ee80000300800 */
        /* <DEDUP_REMOVED lines=27> */
[----:B------:R-:W-:-:S02]  /*1f350*/  WARPGROUP.DEPBAR.LE gsb0, 0x0 ;  /* 0x00008000000079c5 */ /* 0x000fc40000010000 */
[----:B------:R-:W-:Y:S01]  /*1f360*/  WARPGROUP.ARRIVE ;  /* 0x00000000000079c5 */ /* 0x000fe20000000000 */
[----:B------:R-:W4:Y:S04]  /*1f370*/  LDL.LU R125, [R1+0x1b5c] ;  /* 0x001b5c00017d7983 */ /* 0x000f280000300800 */
[----:B------:R-:W4:Y:S01]  /*1f380*/  LDL.LU R124, [R1+0x1b58] ;  /* 0x001b5800017c7983 */ /* 0x000f220000300800 */
[----:B------:R-:W-:Y:S03]  /*1f390*/  HGMMA.64x128x16.F32 R152, gdesc[UR8].tnspA, R152, gsb0 ;  /* 0x21e00000089879f0 */ /* 0x000fe60008000898 */
        /* <DEDUP_REMOVED lines=38> */
[----:B------:R-:W4:Y:S01]  /*1f600*/  LDL.LU R88, [R1+0x1ac8] ;  /* 0x001ac80001587983 */ /* 0x000f220000300800 */
[----:B------:R-:W-:-:S02]  /*1f610*/  UIADD3.64 UR52, UR8, 0x280, URZ ;  /* 0x0000028008347897 */ /* 0x000fc4000fffe03f */
[----:B------:R-:W-:Y:S01]  /*1f620*/  UIADD3.64 UR54, UR10, 0x402, URZ ;  /* 0x000004020a367897 */ /* 0x000fe2000fffe03f */
        /* <DEDUP_REMOVED lines=41> */
[----:B------:R-:W4:Y:S04]  /*1f8c0*/  LDL.64 R32, [R1+0x1998] ;  /* 0x0019980001207983 */ /* 0x000f280000100a00 */
[----:B------:R-:W4:Y:S04]  /*1f8d0*/  LDL.64 R26, [R1+0x1990] ;  /* 0x00199000011a7983 */ /* 0x000f280000100a00 */
[----:B--2---:R-:W2:Y:S04]  /*1f8e0*/  LDL.64 R22, [R1+0x1988] ;  /* 0x0019880001167983 */ /* 0x004ea80000100a00 */
[----:B------:R-:W2:Y:S04]  /*1f8f0*/  LDL.64 R12, [R1+0x1980] ;  /* 0x00198000010c7983 */ /* 0x000ea80000100a00 */
[----:B------:R-:W2:Y:S04]  /*1f900*/  LDL.64 R30, [R1+0x1978] ;  /* 0x00197800011e7983 */ /* 0x000ea80000100a00 */
[----:B------:R-:W2:Y:S04]  /*1f910*/  LDL.64 R24, [R1+0x1970] ;  /* 0x0019700001187983 */ /* 0x000ea80000100a00 */
[----:B------:R-:W2:Y:S04]  /*1f920*/  LDL.64 R16, [R1+0x1968] ;  /* 0x0019680001107983 */ /* 0x000ea80000100a00 */
[----:B------:R-:W2:Y:S04]  /*1f930*/  LDL.64 R28, [R1+0x1960] ;  /* 0x00196000011c7983 */ /* 0x000ea80000100a00 */
[----:B------:R-:W2:Y:S01]  /*1f940*/  LDL.64 R18, [R1+0x1958] ;  /* 0x0019580001127983 */ /* 0x000ea20000100a00 */
[----:B---3--:R-:W-:-:S03]  /*1f950*/  IMAD.WIDE R220, R0, 0x2, R14 ;  /* 0x0000000200dc7825 */ /* 0x008fc600078e020e */
[----:B------:R-:W3:Y:S04]  /*1f960*/  LDL.64 R34, [R1+0x1950] ;  /* 0x0019500001227983 */ /* 0x000ee80000100a00 */
[----:B------:R0:W3:Y:S04]  /*1f970*/  LDG.E.U16 R226, desc[UR56][R220.64] ;  /* 0x00000038dce27981 */ /* 0x0000e8000c1e1500 */
[----:B------:R-:W3:Y:S04]  /*1f980*/  LDL.64 R38, [R1+0x1908] ;  /* 0x0019080001267983 */ /* 0x000ee80000100a00 */
[----:B------:R-:W3:Y:S01]  /*1f990*/  LDL.64 R36, [R1+0x18f0] ;  /* 0x0018f00001247983 */ /* 0x000ee20000100a00 */
[----:B------:R-:W-:-:S02]  /*1f9a0*/  WARPGROUP.DEPBAR.LE gsb0, 0x0 ;  /* 0x00008000000079c5 */ /* 0x000fc40000010000 */
[----:B------:R-:W-:-:S06]  /*1f9b0*/  WARPGROUP.ARRIVE ;  /* 0x00000000000079c5 */ /* 0x000fcc0000000000 */
[----:B------:R-:W-:Y:S03]  /*1f9c0*/  HGMMA.64x128x16.F32 R152, gdesc[UR44].tnspA, R152, gsb0 ;  /* 0x21e000002c9879f0 */ /* 0x000fe60008000898 */
[----:B------:R-:W-:Y:S02]  /*1f9d0*/  WARPGROUP.DEPBAR.LE gsb0, 0x0 ;  /* 0x00008000000079c5 */ /* 0x000fe40000010000 */
[----:B------:R-:W-:-:S07]  /*1f9e0*/  WARPGROUP.ARRIVE ;  /* 0x00000000000079c5 */ /* 0x000fce0000000000 */
[----:B------:R-:W-:Y:S03]  /*1f9f0*/  HGMMA.64x128x16.F32 R152, gdesc[UR4].tnspA, R152, gsb0 ;  /* 0x21e00000049879f0 */ /* 0x000fe60008000898 */
[----:B------:R-:W-:Y:S02]  /*1fa00*/  WARPGROUP.DEPBAR.LE gsb0, 0x0 ;  /* 0x00008000000079c5 */ /* 0x000fe40000010000 */
[----:B------:R-:W-:-:S07]  /*1fa10*/  WARPGROUP.ARRIVE ;  /* 0x00000000000079c5 */ /* 0x000fce0000000000 */
[----:B------:R-:W-:Y:S01]  /*1fa20*/  HGMMA.64x128x16.F32 R152, gdesc[UR52].tnspA, R152, gsb0 ;  /* 0x21e00000349879f0 */ /* 0x000fe20008000898 */
[----:B------:R-:W-:Y:S02]  /*1fa30*/  UIADD3.64 UR44, UR8, 0x380, URZ ;  /* 0x00000380082c7897 */ /* 0x000fe4000fffe03f */
[----:B------:R-:W-:Y:S01]  /*1fa40*/  UIADD3.64 UR46, UR10, 0x7fe, URZ ;  /* 0x000007fe0a2e7897 */ /* 0x000fe2000fffe03f */
[----:B------:R-:W-:Y:S02]  /*1fa50*/  WARPGROUP.DEPBAR.LE gsb0, 0x0 ;  /* 0x00008000000079c5 */ /* 0x000fe40000010000 */
[----:B------:R-:W-:-:S06]  /*1fa60*/  WARPGROUP.ARRIVE ;  /* 0x00000000000079c5 */ /* 0x000fcc0000000000 */
[----:B------:R-:W-:Y:S03]  /*1fa70*/  HGMMA.64x128x16.F32 R152, gdesc[UR48].tnspA, R152, gsb0 ;  /* 0x21e00000309879f0 */ /* 0x000fe60008000898 */
[----:B------:R-:W-:Y:S02]  /*1fa80*/  WARPGROUP.DEPBAR.LE gsb0, 0x0 ;  /* 0x00008000000079c5 */ /* 0x000fe40000010000 */
[----:B------:R-:W-:-:S07]  /*1fa90*/  WARPGROUP.ARRIVE ;  /* 0x00000000000079c5 */ /* 0x000fce0000000000 */
        /* <DEDUP_REMOVED lines=41> */
[----:B------:R-:W-:Y:S01]  /*1fd30*/  R2UR UR51, R44 ;  /* 0x000000002c3372ca */ /* 0x000fe200000e0000 */
[----:B----4-:R-:W-:Y:S01]  /*1fd40*/  IMAD.WIDE R218, R0, 0x2, R32 ;  /* 0x0000000200da7825 */ /* 0x010fe200078e0220 */
[----:B------:R-:W-:Y:S01]  /*1fd50*/  R2UR UR50, R45 ;  /* 0x000000002d3272ca */ /* 0x000fe200000e0000 */
[----:B------:R-:W4:Y:S01]  /*1fd60*/  LDL.64 R32, [R1+0x1928] ;  /* 0x0019280001207983 */ /* 0x000f220000100a00 */
[----:B------:R-:W-:Y:S01]  /*1fd70*/  R2UR UR45, R42 ;  /* 0x000000002a2d72ca */ /* 0x000fe200000e0000 */
[----:B------:R-:W-:Y:S01]  /*1fd80*/  IMAD.WIDE R216, R0, 0x2, R26 ;  /* 0x0000000200d87825 */ /* 0x000fe200078e021a */
[----:B------:R-:W-:Y:S01]  /*1fd90*/  R2UR UR44, R43 ;  /* 0x000000002b2c72ca */ /* 0x000fe200000e0000 */
[----:B------:R-:W4:Y:S01]  /*1fda0*/  LDL.64 R44, [R1+0x1948] ;  /* 0x00194800012c7983 */ /* 0x000f220000100a00 */
[----:B------:R-:W-:-:S03]  /*1fdb0*/  R2UR UR47, R40 ;  /* 0x00000000282f72ca */ /* 0x000fc600000e0000 */
[----:B------:R-:W4:Y:S01]  /*1fdc0*/  LDL.64 R42, [R1+0x1940] ;  /* 0x00194000012a7983 */ /* 0x000f220000100a00 */
[----:B------:R-:W-:-:S03]  /*1fdd0*/  R2UR UR46, R41 ;  /* 0x00000000292e72ca */ /* 0x000fc600000e0000 */
[----:B------:R-:W4:Y:S04]  /*1fde0*/  LDL.64 R26, [R1+0x1938] ;  /* 0x00193800011a7983 */ /* 0x000f280000100a00 */
[----:B------:R-:W4:Y:S01]  /*1fdf0*/  LDL.64 R40, [R1+0x1930] ;  /* 0x0019300001287983 */ /* 0x000f220000100a00 */
[----:B------:R-:W-:Y:S02]  /*1fe00*/  WARPGROUP.DEPBAR.LE gsb0, 0x0 ;  /* 0x00008000000079c5 */ /* 0x000fe40000010000 */
[----:B------:R-:W-:-:S06]  /*1fe10*/  WARPGROUP.ARRIVE ;  /* 0x00000000000079c5 */ /* 0x000fcc0000000000 */
[----:B------:R-:W-:Y:S03]  /*1fe20*/  HGMMA.64x128x16.F32 R152, gdesc[UR36].tnspA, R152, gsb0 ;  /* 0x21e00000249879f0 */ /* 0x000fe60008000898 */
[----:B------:R-:W-:Y:S02]  /*1fe30*/  WARPGROUP.DEPBAR.LE gsb0, 0x0 ;  /* 0x00008000000079c5 */ /* 0x000fe40000010000 */
[----:B------:R-:W-:-:S07]  /*1fe40*/  WARPGROUP.ARRIVE ;  /* 0x00000000000079c5 */ /* 0x000fce0000000000 */
[----:B------:R-:W-:Y:S01]  /*1fe50*/  HGMMA.64x128x16.F32 R152, gdesc[UR52].tnspA, R152, gsb0 ;  /* 0x21e00000349879f0 */ /* 0x000fe20008000898 */
[----:B------:R-:W-:Y:S02]  /*1fe60*/  R2UR UR53, R50 ;  /* 0x00000000323572ca */ /* 0x000fe400000e0000 */
[----:B------:R1:W4:Y:S01]  /*1fe70*/  LDG.E.U16 R50, desc[UR56][R218.64] ;  /* 0x00000038da327981 */ /* 0x000322000c1e1500 */
[----:B------:R-:W-:-:S03]  /*1fe80*/  R2UR UR54, R49 ;  /* 0x00000000313672ca */ /* 0x000fc600000e0000 */
[----:B------:R3:W4:Y:S01]  /*1fe90*/  LDG.E.U16 R49, desc[UR56][R216.64] ;  /* 0x00000038d8317981 */ /* 0x000722000c1e1500 */
[----:B--2---:R-:W-:Y:S01]  /*1fea0*/  IMAD.WIDE R22, R0, 0x2, R22 ;  /* 0x0000000200167825 */ /* 0x004fe200078e0216 */
[----:B------:R-:W-:-:S03]  /*1feb0*/  R2UR UR48, R47 ;  /* 0x000000002f3072ca */ /* 0x000fc600000e0000 */
[----:B------:R-:W-:Y:S01]  /*1fec0*/  IMAD.WIDE R12, R0, 0x2, R12 ;  /* 0x00000002000c7825 */ /* 0x000fe200078e020c */
[----:B------:R-:W-:Y:S01]  /*1fed0*/  R2UR UR49, R46 ;  /* 0x000000002e3172ca */ /* 0x000fe200000e0000 */
[----:B------:R2:W4:Y:S02]  /*1fee0*/  LDG.E.U16 R47, desc[UR56][R22.64] ;  /* 0x00000038162f7981 */ /* 0x000524000c1e1500 */
[C---:B0-----:R-:W-:Y:S02]  /*1fef0*/  IMAD.WIDE R220, R0.reuse, 0x2, R30 ;  /* 0x0000000200dc7825 */ /* 0x041fe400078e021e */
[----:B------:R0:W4:Y:S02]  /*1ff00*/  LDG.E.U16 R46, desc[UR56][R12.64] ;  /* 0x000000380c2e7981 */ /* 0x000124000c1e1500 */
[C---:B-1----:R-:W-:Y:S02]  /*1ff10*/  IMAD.WIDE R218, R0.reuse, 0x2, R24 ;  /* 0x0000000200da7825 */ /* 0x042fe400078e0218 */
[----:B------:R-:W4:Y:S02]  /*1ff20*/  LDL.64 R24, [R1+0x1918] ;  /* 0x0019180001187983 */ /* 0x000f240000100a00 */
[----:B---3--:R-:W-:-:S02]  /*1ff30*/  IMAD.WIDE R216, R0, 0x2, R16 ;  /* 0x0000000200d87825 */ /* 0x008fc400078e0210 */
[----:B------:R-:W3:Y:S01]  /*1ff40*/  LDL.64 R30, [R1+0x1920] ;  /* 0x00192000011e7983 */ /* 0x000ee20000100a00 */
[----:B------:R-:W-:Y:S01]  /*1ff50*/  R2UR UR55, R48 ;  /* 0x00000000303772ca */ /* 0x000fe200000e0000 */
[C---:B--2---:R-:W-:Y:S02]  /*1ff60*/  IMAD.WIDE R22, R0.reuse, 0x2, R28 ;  /* 0x0000000200167825 */ /* 0x044fe400078e021c */
[----:B------:R1:W2:Y:S02]  /*1ff70*/  LDG.E.U16 R225, desc[UR56][R220.64] ;  /* 0x00000038dce17981 */ /* 0x0002a4000c1e1500 */
[----:B0-----:R-:W-:Y:S02]  /*1ff80*/  IMAD.WIDE R12, R0, 0x2, R18 ;  /* 0x00000002000c7825 */ /* 0x001fe400078e0212 */
[----:B------:R-:W2:Y:S04]  /*1ff90*/  LDL.64 R16, [R1+0x1910] ;  /* 0x0019100001107983 */ /* 0x000ea80000100a00 */
[----:B------:R4:W2:Y:S01]  /*1ffa0*/  LDG.E.U16 R48, desc[UR56][R218.64] ;  /* 0x00000038da307981 */ /* 0x0008a2000c1e1500 */
[----:B------:R-:W-:-:S03]  /*1ffb0*/  R2UR UR52, R51 ;  /* 0x00000000333472ca */ /* 0x000fc600000e0000 */
[----:B------:R0:W2:Y:S04]  /*1ffc0*/  LDG.E.U16 R224, desc[UR56][R216.64] ;  /* 0x00000038d8e07981 */ /* 0x0000a8000c1e1500 */
[----:B------:R0:W2:Y:S04]  /*1ffd0*/  LDG.E.U16 R223, desc[UR56][R22.64] ;  /* 0x0000003816df7981 */ /* 0x0000a8000c1e1500 */
[----:B------:R0:W2:Y:S01]  /*1ffe0*/  LDG.E.U16 R51, desc[UR56][R12.64] ;  /* 0x000000380c337981 */ /* 0x0000a2000c1e1500 */
[----:B-1----:R-:W-:-:S03]  /*1fff0*/  IMAD.WIDE R220, R0, 0x2, R34 ;  /* 0x0000000200dc7825 */ /* 0x002fc600078e0222 */
[----:B------:R-:W2:Y:S01]  /*20000*/  LDL.64 R28, [R1+0x1900] ;  /* 0x00190000011c7983 */ /* 0x000ea20000100a00 */
[----:B----4-:R-:W-:-:S03]  /*20010*/  IMAD.WIDE R218, R0, 0x2, R44 ;  /* 0x0000000200da7825 */ /* 0x010fc600078e022c */
[----:B------:R-:W4:Y:S01]  /*20020*/  LDL.64 R18, [R1+0x18f8] ;  /* 0x0018f80001127983 */ /* 0x000f220000100a00 */
[----:B0-----:R-:W-:-:S03]  /*20030*/  IMAD.WIDE R216, R0, 0x2, R42 ;  /* 0x0000000200d87825 */ /* 0x001fc600078e022a */
[----:B------:R0:W-:Y:S01]  /*20040*/  STL [R1+0x98c], R226 ;  /* 0x00098ce201007387 */ /* 0x0001e20000100800 */
[----:B------:R-:W-:-:S03]  /*20050*/  IMAD.WIDE R22, R0, 0x2, R26 ;  /* 0x0000000200167825 */ /* 0x000fc600078e021a */
[----:B------:R-:W4:Y:S01]  /*20060*/  LDL.64 R34, [R1+0x18e8] ;  /* 0x0018e80001227983 */ /* 0x000f220000100a00 */
[----:B------:R-:W-:-:S03]  /*20070*/  IMAD.WIDE R12, R0, 0x2, R40 ;  /* 0x00000002000c7825 */ /* 0x000fc600078e0228 */
[----:B------:R1:W4:Y:S04]  /*20080*/  LDG.E.U16 R228, desc[UR56][R220.64] ;  /* 0x00000038dce47981 */ /* 0x000328000c1e1500 */
[----:B------:R-:W4:Y:S04]  /*20090*/  LDG.E.U16 R227, desc[UR56][R218.64] ;  /* 0x00000038dae37981 */ /* 0x000f28000c1e1500 */
[----:B0-----:R-:W4:Y:S04]  /*200a0*/  LDG.E.U16 R226, desc[UR56][R22.64] ;  /* 0x0000003816e27981 */ /* 0x001f28000c1e1500 */
[----:B------:R0:W-:Y:S04]  /*200b0*/  STL [R1+0x988], R50 ;  /* 0x0009883201007387 */ /* 0x0001e80000100800 */
[----:B------:R-:W4:Y:S04]  /*200c0*/  LDL.64 R26, [R1+0x18e0] ;  /* 0x0018e000011a7983 */ /* 0x000f280000100a00 */
[----:B------:R1:W-:Y:S04]  /*200d0*/  STL [R1+0x984], R49 ;  /* 0x0009843101007387 */ /* 0x0003e80000100800 */
[----:B0-----:R0:W4:Y:S04]  /*200e0*/  LDG.E.U16 R50, desc[UR56][R216.64] ;  /* 0x00000038d8327981 */ /* 0x001128000c1e1500 */
[----:B-1----:R1:W4:Y:S01]  /*200f0*/  LDG.E.U16 R49, desc[UR56][R12.64] ;  /* 0x000000380c317981 */ /* 0x002322000c1e1500 */
[----:B------:R-:W-:-:S03]  /*20100*/  IMAD.WIDE R220, R0, 0x2, R32 ;  /* 0x0000000200dc7825 */ /* 0x000fc600078e0220 */
[----:B------:R-:W-:Y:S01]  /*20110*/  STL [R1+0x980], R47 ;  /* 0x0009802f01007387 */ /* 0x000fe20000100800 */
[----:B0-----:R-:W-:-:S03]  /*20120*/  IMAD.WIDE R216, R0, 0x2, R24 ;  /* 0x0000000200d87825 */ /* 0x001fc600078e0218 */
[----:B------:R0:W-:Y:S01]  /*20130*/  STL [R1+0x97c], R46 ;  /* 0x00097c2e01007387 */ /* 0x0001e20000100800 */
[----:B---3--:R-:W-:-:S03]  /*20140*/  IMAD.WIDE R218, R0, 0x2, R30 ;  /* 0x0000000200da7825 */ /* 0x008fc600078e021e */
[----:B------:R-:W3:Y:S01]  /*20150*/  LDL.64 R24, [R1+0x18d8] ;  /* 0x0018d80001187983 */ /* 0x000ee20000100a00 */
[----:B--2---:R-:W-:-:S03]  /*20160*/  IMAD.WIDE R22, R0, 0x2, R16 ;  /* 0x0000000200167825 */ /* 0x004fc600078e0210 */
[----:B------:R-:W2:Y:S04]  /*20170*/  LDL.64 R32, [R1+0x18c8] ;  /* 0x0018c80001207983 */ /* 0x000ea80000100a00 */
[----:B0-----:R-:W2:Y:S01]  /*20180*/  LDL.64 R46, [R1+0x18d0] ;  /* 0x0018d000012e7983 */ /* 0x001ea20000100a00 */
[----:B-1----:R-:W-:-:S03]  /*20190*/  IMAD.WIDE R12, R0, 0x2, R38 ;  /* 0x00000002000c7825 */ /* 0x002fc600078e0226 */
[----:B------:R0:W-:Y:S04]  /*201a0*/  STL [R1+0x978], R225 ;  /* 0x000978e101007387 */ /* 0x0001e80000100800 */
[----:B------:R-:W2:Y:S04]  /*201b0*/  LDL.64 R30, [R1+0x18c0] ;  /* 0x0018c000011e7983 */ /* 0x000ea80000100a00 */
[----:B------:R1:W-:Y:S04]  /*201c0*/  STL [R1+0x974], R48 ;  /* 0x0009743001007387 */ /* 0x0003e80000100800 */
[----:B------:R-:W2:Y:S04]  /*201d0*/  LDL.64 R16, [R1+0x18b8] ;  /* 0x0018b80001107983 */ /* 0x000ea80000100a00 */
[----:B0-----:R-:W2:Y:S04]  /*201e0*/  LDG.E.U16 R225, desc[UR56][R218.64] ;  /* 0x00000038dae17981 */ /* 0x001ea8000c1e1500 */
[----:B-1----:R0:W2:Y:S04]  /*201f0*/  LDG.E.U16 R48, desc[UR56][R220.64] ;  /* 0x00000038dc307981 */ /* 0x0020a8000c1e1500 */
[----:B------:R1:W-:Y:S04]  /*20200*/  STL [R1+0x970], R224 ;  /* 0x000970e001007387 */ /* 0x0003e80000100800 */
[----:B------:R0:W-:Y:S04]  /*20210*/  STL [R1+0x96c], R223 ;  /* 0x00096cdf01007387 */ /* 0x0001e80000100800 */
[----:B------:R0:W-:Y:S04]  /*20220*/  STL [R1+0x968], R51 ;  /* 0x0009683301007387 */ /* 0x0001e80000100800 */
[----:B-1----:R1:W2:Y:S04]  /*20230*/  LDG.E.U16 R224, desc[UR56][R216.64] ;  /* 0x00000038d8e07981 */ /* 0x0022a8000c1e1500 */
[----:B0-----:R0:W2:Y:S04]  /*20240*/  LDG.E.U16 R223, desc[UR56][R22.64] ;  /* 0x0000003816df7981 */ /* 0x0010a8000c1e1500 */
[----:B------:R0:W2:Y:S01]  /*20250*/  LDG.E.U16 R51, desc[UR56][R12.64] ;  /* 0x000000380c337981 */ /* 0x0000a2000c1e1500 */
[----:B------:R-:W-:-:S03]  /*20260*/  IMAD.WIDE R220, R0, 0x2, R28 ;  /* 0x0000000200dc7825 */ /* 0x000fc600078e021c */
[----:B------:R-:W2:Y:S01]  /*20270*/  LDL.64 R28, [R1+0x18b0] ;  /* 0x0018b000011c7983 */ /* 0x000ea20000100a00 */
[----:B----4-:R-:W-:-:S03]  /*20280*/  IMAD.WIDE R218, R0, 0x2, R18 ;  /* 0x0000000200da7825 */ /* 0x010fc600078e0212 */
[----:B------:R-:W4:Y:S01]  /*20290*/  LDL.64 R18, [R1+0x18a8] ;  /* 0x0018a80001127983 */ /* 0x000f220000100a00 */
[----:B-1----:R-:W-:-:S03]  /*202a0*/  IMAD.WIDE R216, R0, 0x2, R36 ;  /* 0x0000000200d87825 */ /* 0x002fc600078e0224 */
[----:B------:R-:W4:Y:S01]  /*202b0*/  LDL.64 R44, [R1+0x18a0] ;  /* 0x0018a000012c7983 */ /* 0x000f220000100a00 */
[----:B0-----:R-:W-:-:S03]  /*202c0*/  IMAD.WIDE R22, R0, 0x2, R34 ;  /* 0x0000000200167825 */ /* 0x001fc600078e0222 */
[----:B------:R-:W4:Y:S04]  /*202d0*/  LDL.64 R42, [R1+0x1898] ;  /* 0x00189800012a7983 */ /* 0x000f280000100a00 */
[----:B------:R-:W4:Y:S04]  /*202e0*/  LDL.64 R40, [R1+0x1890] ;  /* 0x0018900001287983 */ /* 0x000f280000100a00 */
[----:B------:R0:W-:Y:S04]  /*202f0*/  STL [R1+0x964], R228 ;  /* 0x000964e401007387 */ /* 0x0001e80000100800 */
[----:B------:R1:W-:Y:S04]  /*20300*/  STL [R1+0x960], R227 ;  /* 0x000960e301007387 */ /* 0x0003e80000100800 */
[----:B------:R3:W4:Y:S04]  /*20310*/  LDG.E.U16 R229, desc[UR56][R220.64] ;  /* 0x00000038dce57981 */ /* 0x000728000c1e1500 */
[----:B0-----:R2:W4:Y:S04]  /*20320*/  LDG.E.U16 R228, desc[UR56][R218.64] ;  /* 0x00000038dae47981 */ /* 0x001528000c1e1500 */
[----:B-1----:R0:W4:Y:S01]  /*20330*/  LDG.E.U16 R227, desc[UR56][R216.64] ;  /* 0x00000038d8e37981 */ /* 0x002122000c1e1500 */
[----:B------:R-:W-:-:S03]  /*20340*/  IMAD.WIDE R12, R0, 0x2, R26 ;  /* 0x00000002000c7825 */ /* 0x000fc600078e021a */
[----:B------:R1:W-:Y:S04]  /*20350*/  STL [R1+0x95c], R50 ;  /* 0x00095c3201007387 */ /* 0x0003e80000100800 */
[----:B------:R-:W-:Y:S04]  /*20360*/  STL [R1+0x958], R226 ;  /* 0x000958e201007387 */ /* 0x000fe80000100800 */
[----:B------:R-:W4:Y:S04]  /*20370*/  LDL.64 R38, [R1+0x1888] ;  /* 0x0018880001267983 */ /* 0x000f280000100a00 */
[----:B-1----:R1:W4:Y:S04]  /*20380*/  LDG.E.U16 R50, desc[UR56][R22.64] ;  /* 0x0000003816327981 */ /* 0x002328000c1e1500 */
[----:B------:R0:W-:Y:S04]  /*20390*/  STL [R1+0x954], R49 ;  /* 0x0009543101007387 */ /* 0x0001e80000100800 */
[----:B------:R-:W4:Y:S04]  /*203a0*/  LDL.64 R26, [R1+0x1880] ;  /* 0x00188000011a7983 */ /* 0x000f280000100a00 */
[----:B------:R-:W4:Y:S04]  /*203b0*/  LDL.64 R36, [R1+0x1878] ;  /* 0x0018780001247983 */ /* 0x000f280000100a00 */
[----:B0-----:R0:W4:Y:S01]  /*203c0*/  LDG.E.U16 R49, desc[UR56][R12.64] ;  /* 0x000000380c317981 */ /* 0x001122000c1e1500 */
[----:B---3--:R-:W-:-:S03]  /*203d0*/  IMAD.WIDE R220, R0, 0x2, R24 ;  /* 0x0000000200dc7825 */ /* 0x008fc600078e0218 */
[----:B------:R-:W3:Y:S01]  /*203e0*/  LDL.64 R34, [R1+0x1870] ;  /* 0x0018700001227983 */ /* 0x000ee20000100a00 */
[----:B--2---:R-:W-:-:S03]  /*203f0*/  IMAD.WIDE R218, R0, 0x2, R46 ;  /* 0x0000000200da7825 */ /* 0x004fc600078e022e */
[----:B------:R-:W2:Y:S01]  /*20400*/  LDL.64 R24, [R1+0x1868] ;  /* 0x0018680001187983 */ /* 0x000ea20000100a00 */
[----:B------:R-:W-:-:S03]  /*20410*/  IMAD.WIDE R216, R0, 0x2, R32 ;  /* 0x0000000200d87825 */ /* 0x000fc600078e0220 */
[----:B------:R0:W3:Y:S01]  /*20420*/  LDG.E.U16 R226, desc[UR56][R220.64] ;  /* 0x00000038dce27981 */ /* 0x0000e2000c1e1500 */
[----:B-1----:R-:W-:-:S04]  /*20430*/  IMAD.WIDE R22, R0, 0x2, R30 ;  /* 0x0000000200167825 */ /* 0x002fc800078e021e */
[C---:B0-----:R-:W-:Y:S01]  /*20440*/  IMAD.WIDE R12, R0.reuse, 0x2, R16 ;  /* 0x00000002000c7825 */ /* 0x041fe200078e0210 */
[----:B------:R0:W-:Y:S04]  /*20450*/  STL [R1+0x950], R48 ;  /* 0x0009503001007387 */ /* 0x0001e80000100800 */
[----:B------:R1:W-:Y:S04]  /*20460*/  STL [R1+0x94c], R225 ;  /* 0x00094ce101007387 */ /* 0x0003e80000100800 */
[----:B0-----:R4:W3:Y:S04]  /*20470*/  LDG.E.U16 R48, desc[UR56][R218.64] ;  /* 0x00000038da307981 */ /* 0x0018e8000c1e1500 */
[----:B-1----:R0:W3:Y:S04]  /*20480*/  LDG.E.U16 R225, desc[UR56][R216.64] ;  /* 0x00000038d8e17981 */ /* 0x0020e8000c1e1500 */
[----:B------:R1:W-:Y:S04]  /*20490*/  STL [R1+0x948], R224 ;  /* 0x000948e001007387 */ /* 0x0003e80000100800 */
[----:B------:R0:W-:Y:S04]  /*204a0*/  STL [R1+0x944], R223 ;  /* 0x000944df01007387 */ /* 0x0001e80000100800 */
[----:B------:R-:W3:Y:S04]  /*204b0*/  LDL.64 R32, [R1+0x1860] ;  /* 0x0018600001207983 */ /* 0x000ee80000100a00 */
[----:B-1----:R1:W3:Y:S04]  /*204c0*/  LDG.E.U16 R224, desc[UR56][R22.64] ;  /* 0x0000003816e07981 */ /* 0x0022e8000c1e1500 */
[----:B------:R1:W-:Y:S04]  /*204d0*/  STL [R1+0x940], R51 ;  /* 0x0009403301007387 */ /* 0x0003e80000100800 */
[----:B------:R-:W3:Y:S04]  /*204e0*/  LDL.64 R16, [R1+0x1858] ;  /* 0x0018580001107983 */ /* 0x000ee80000100a00 */
[----:B0-----:R0:W3:Y:S01]  /*204f0*/  LDG.E.U16 R223, desc[UR56][R12.64] ;  /* 0x000000380cdf7981 */ /* 0x0010e2000c1e1500 */
[----:B------:R-:W-:-:S03]  /*20500*/  IMAD.WIDE R220, R0, 0x2, R28 ;  /* 0x0000000200dc7825 */ /* 0x000fc600078e021c */
[----:B------:R-:W3:Y:S01]  /*20510*/  LDL.64 R30, [R1+0x1850] ;  /* 0x00185000011e7983 */ /* 0x000ee20000100a00 */
[----:B----4-:R-:W-:-:S03]  /*20520*/  IMAD.WIDE R218, R0, 0x2, R18 ;  /* 0x0000000200da7825 */ /* 0x010fc600078e0212 */
[----:B------:R-:W4:Y:S01]  /*20530*/  LDL.64 R28, [R1+0x1848] ;  /* 0x00184800011c7983 */ /* 0x000f220000100a00 */
[----:B------:R-:W-:-:S03]  /*20540*/  IMAD.WIDE R216, R0, 0x2, R44 ;  /* 0x0000000200d87825 */ /* 0x000fc600078e022c */
[----:B------:R-:W4:Y:S01]  /*20550*/  LDL.64 R18, [R1+0x1840] ;  /* 0x0018400001127983 */ /* 0x000f220000100a00 */
[----:B-1----:R-:W-:-:S03]  /*20560*/  IMAD.WIDE R22, R0, 0x2, R42 ;  /* 0x0000000200167825 */ /* 0x002fc600078e022a */
[----:B------:R-:W4:Y:S01]  /*20570*/  LDG.E.U16 R51, desc[UR56][R220.64] ;  /* 0x00000038dc337981 */ /* 0x000f22000c1e1500 */
[----:B0-----:R-:W-:-:S03]  /*20580*/  IMAD.WIDE R12, R0, 0x2, R40 ;  /* 0x00000002000c7825 */ /* 0x001fc600078e0228 */
[----:B------:R-:W-:Y:S04]  /*20590*/  STL [R1+0x93c], R229 ;  /* 0x00093ce501007387 */ /* 0x000fe80000100800 */
[----:B------:R0:W4:Y:S04]  /*205a0*/  LDG.E.U16 R47, desc[UR56][R218.64] ;  /* 0x00000038da2f7981 */ /* 0x000128000c1e1500 */
[----:B------:R-:W-:Y:S04]  /*205b0*/  STL [R1+0x938], R228 ;  /* 0x000938e401007387 */ /* 0x000fe80000100800 */
[----:B------:R1:W4:Y:S04]  /*205c0*/  LDG.E.U16 R46, desc[UR56][R216.64] ;  /* 0x00000038d82e7981 */ /* 0x000328000c1e1500 */
[----:B------:R-:W-:Y:S04]  /*205d0*/  STL [R1+0x934], R227 ;  /* 0x000934e301007387 */ /* 0x000fe80000100800 */
[----:B------:R-:W4:Y:S04]  /*205e0*/  LDG.E.U16 R41, desc[UR56][R22.64] ;  /* 0x0000003816297981 */ /* 0x000f28000c1e1500 */
[----:B------:R2:W4:Y:S04]  /*205f0*/  LDG.E.U16 R40, desc[UR56][R12.64] ;  /* 0x000000380c287981 */ /* 0x000528000c1e1500 */
[----:B------:R1:W-:Y:S01]  /*20600*/  STL [R1+0x930], R50 ;  /* 0x0009303201007387 */ /* 0x0003e20000100800 */
[----:B0-----:R-:W-:-:S03]  /*20610*/  IMAD.WIDE R218, R0, 0x2, R26 ;  /* 0x0000000200da7825 */ /* 0x001fc600078e021a */
[----:B------:R0:W-:Y:S04]  /*20620*/  STL [R1+0x92c], R49 ;  /* 0x00092c3101007387 */ /* 0x0001e80000100800 */
[----:B------:R-:W4:Y:S01]  /*20630*/  LDL.64 R26, [R1+0x1838] ;  /* 0x00183800011a7983 */ /* 0x000f220000100a00 */
[----:B------:R-:W-:-:S03]  /*20640*/  IMAD.WIDE R220, R0, 0x2, R38 ;  /* 0x0000000200dc7825 */ /* 0x000fc600078e0226 */
[----:B------:R-:W4:Y:S01]  /*20650*/  LDL.64 R42, [R1+0x1828] ;  /* 0x00182800012a7983 */ /* 0x000f220000100a00 */
[----:B-1----:R-:W-:-:S03]  /*20660*/  IMAD.WIDE R216, R0, 0x2, R36 ;  /* 0x0000000200d87825 */ /* 0x002fc600078e0224 */
[----:B------:R-:W4:Y:S04]  /*20670*/  LDL.64 R36, [R1+0x1830] ;  /* 0x0018300001247983 */ /* 0x000f280000100a00 */
[----:B------:R1:W4:Y:S01]  /*20680*/  LDG.E.U16 R50, desc[UR56][R220.64] ;  /* 0x00000038dc327981 */ /* 0x000322000c1e1500 */
[----:B--2---:R-:W-:-:S03]  /*20690*/  IMAD.WIDE R12, R0, 0x2, R24 ;  /* 0x00000002000c7825 */ /* 0x004fc600078e0218 */
[----:B------:R-:W2:Y:S01]  /*206a0*/  LDL.64 R24, [R1+0x1820] ;  /* 0x0018200001187983 */ /* 0x000ea20000100a00 */
[----:B---3--:R-:W-:-:S03]  /*206b0*/  IMAD.WIDE R22, R0, 0x2, R34 ;  /* 0x0000000200167825 */ /* 0x008fc600078e0222 */
[----:B0-----:R0:W3:Y:S04]  /*206c0*/  LDG.E.U16 R49, desc[UR56][R218.64] ;  /* 0x00000038da317981 */ /* 0x0010e8000c1e1500 */
[----:B------:R-:W-:Y:S04]  /*206d0*/  STL [R1+0x928], R226 ;  /* 0x000928e201007387 */ /* 0x000fe80000100800 */
[----:B------:R-:W3:Y:S04]  /*206e0*/  LDL.64 R34, [R1+0x1818] ;  /* 0x0018180001227983 */ /* 0x000ee80000100a00 */
[----:B------:R1:W-:Y:S04]  /*206f0*/  STL [R1+0x924], R48 ;  /* 0x0009243001007387 */ /* 0x0003e80000100800 */
[----:B------:R-:W-:Y:S04]  /*20700*/  STL [R1+0x920], R225 ;  /* 0x000920e101007387 */ /* 0x000fe80000100800 */
[----:B------:R-:W3:Y:S04]  /*20710*/  LDG.E.U16 R45, desc[UR56][R22.64] ;  /* 0x00000038162d7981 */ /* 0x000ee8000c1e1500 */
[----:B-1----:R1:W3:Y:S01]  /*20720*/  LDG.E.U16 R48, desc[UR56][R216.64] ;  /* 0x00000038d8307981 */ /* 0x0022e2000c1e1500 */
[----:B------:R-:W-:-:S03]  /*20730*/  IMAD.WIDE R220, R0, 0x2, R32 ;  /* 0x0000000200dc7825 */ /* 0x000fc600078e0220 */
[----:B------:R-:W-:Y:S04]  /*20740*/  STL [R1+0x91c], R224 ;  /* 0x00091ce001007387 */ /* 0x000fe80000100800 */
[----:B------:R4:W3:Y:S01]  /*20750*/  LDG.E.U16 R44, desc[UR56][R12.64] ;  /* 0x000000380c2c7981 */ /* 0x0008e2000c1e1500 */
[----:B0-----:R-:W-:-:S03]  /*20760*/  IMAD.WIDE R218, R0, 0x2, R16 ;  /* 0x0000000200da7825 */ /* 0x001fc600078e0210 */
[----:B------:R0:W3:Y:S04]  /*20770*/  LDG.E.U16 R226, desc[UR56][R220.64] ;  /* 0x00000038dce27981 */ /* 0x0000e8000c1e1500 */
[----:B------:R0:W-:Y:S04]  /*20780*/  STL [R1+0x918], R223 ;  /* 0x000918df01007387 */ /* 0x0001e80000100800 */
[----:B------:R-:W3:Y:S01]  /*20790*/  LDL.64 R16, [R1+0x1810] ;  /* 0x0018100001107983 */ /* 0x000ee20000100a00 */
[----:B-1----:R-:W-:-:S03]  /*207a0*/  IMAD.WIDE R216, R0, 0x2, R30 ;  /* 0x0000000200d87825 */ /* 0x002fc600078e021e */
[----:B------:R-:W3:Y:S01]  /*207b0*/  LDL.64 R32, [R1+0x1808] ;  /* 0x0018080001207983 */ /* 0x000ee20000100a00 */
[----:B----4-:R-:W-:-:S03]  /*207c0*/  IMAD.WIDE R22, R0, 0x2, R28 ;  /* 0x0000000200167825 */ /* 0x010fc600078e021c */
[----:B------:R-:W4:Y:S01]  /*207d0*/  LDL.64 R30, [R1+0x1800] ;  /* 0x00180000011e7983 */ /* 0x000f220000100a00 */
[----:B------:R-:W-:-:S03]  /*207e0*/  IMAD.WIDE R12, R0, 0x2, R18 ;  /* 0x00000002000c7825 */ /* 0x000fc600078e0212 */
[----:B------:R-:W4:Y:S04]  /*207f0*/  LDL.64 R28, [R1+0x17f8] ;  /* 0x0017f800011c7983 */ /* 0x000f280000100a00 */
[----:B0-----:R-:W4:Y:S04]  /*20800*/  LDG.E.U16 R223, desc[UR56][R218.64] ;  /* 0x00000038dadf7981 */ /* 0x001f28000c1e1500 */
[----:B------:R0:W-:Y:S04]  /*20810*/  STL [R1+0x914], R51 ;  /* 0x0009143301007387 */ /* 0x0001e80000100800 */
[----:B------:R-:W4:Y:S04]  /*20820*/  LDL.64 R18, [R1+0x17f0] ;  /* 0x0017f00001127983 */ /* 0x000f280000100a00 */
[----:B------:R1:W-:Y:S04]  /*20830*/  STL [R1+0x910], R47 ;  /* 0x0009102f01007387 */ /* 0x0003e80000100800 */
[----:B0-----:R0:W4:Y:S04]  /*20840*/  LDG.E.U16 R51, desc[UR56][R216.64] ;  /* 0x00000038d8337981 */ /* 0x001128000c1e1500 */
[----:B------:R0:W-:Y:S04]  /*20850*/  STL [R1+0x90c], R46 ;  /* 0x00090c2e01007387 */ /* 0x0001e80000100800 */
[----:B-1----:R2:W4:Y:S04]  /*20860*/  LDG.E.U16 R47, desc[UR56][R22.64] ;  /* 0x00000038162f7981 */ /* 0x002528000c1e1500 */
[----:B------:R-:W-:Y:S04]  /*20870*/  STL [R1+0x908], R41 ;  /* 0x0009082901007387 */ /* 0x000fe80000100800 */
[----:B0-----:R0:W4:Y:S04]  /*20880*/  LDG.E.U16 R46, desc[UR56][R12.64] ;  /* 0x000000380c2e7981 */ /* 0x001128000c1e1500 */
[----:B------:R1:W-:Y:S04]  /*20890*/  STL [R1+0x904], R40 ;  /* 0x0009042801007387 */ /* 0x0003e80000100800 */
[----:B------:R-:W4:Y:S04]  /*208a0*/  LDL.64 R38, [R1+0x17d8] ;  /* 0x0017d80001267983 */ /* 0x000f280000100a00 */
[----:B-1----:R-:W4:Y:S01]  /*208b0*/  LDL.64 R40, [R1+0x17e8] ;  /* 0x0017e80001287983 */ /* 0x002f220000100a00 */
[----:B------:R-:W-:-:S03]  /*208c0*/  IMAD.WIDE R220, R0, 0x2, R26 ;  /* 0x0000000200dc7825 */ /* 0x000fc600078e021a */
[----:B------:R-:W4:Y:S01]  /*208d0*/  LDL.64 R26, [R1+0x17e0] ;  /* 0x0017e000011a7983 */ /* 0x000f220000100a00 */
[----:B------:R-:W-:-:S03]  /*208e0*/  IMAD.WIDE R216, R0, 0x2, R42 ;  /* 0x0000000200d87825 */ /* 0x000fc600078e022a */
[----:B------:R1:W4:Y:S01]  /*208f0*/  LDG.E.U16 R225, desc[UR56][R220.64] ;  /* 0x00000038dce17981 */ /* 0x000322000c1e1500 */
[----:B------:R-:W-:-:S03]  /*20900*/  IMAD.WIDE R218, R0, 0x2, R36 ;  /* 0x0000000200da7825 */ /* 0x000fc600078e0224 */
[----:B------:R-:W4:Y:S04]  /*20910*/  LDG.E.U16 R224, desc[UR56][R216.64] ;  /* 0x00000038d8e07981 */ /* 0x000f28000c1e1500 */
[----:B------:R0:W-:Y:S04]  /*20920*/  STL [R1+0x900], R50 ;  /* 0x0009003201007387 */ /* 0x0001e80000100800 */
[----:B------:R-:W4:Y:S01]  /*20930*/  LDL.64 R36, [R1+0x17d0] ;  /* 0x0017d00001247983 */ /* 0x000f220000100a00 */
[----:B--2---:R-:W-:-:S03]  /*20940*/  IMAD.WIDE R22, R0, 0x2, R24 ;  /* 0x0000000200167825 */ /* 0x004fc600078e0218 */
[----:B0-----:R0:W2:Y:S04]  /*20950*/  LDG.E.U16 R50, desc[UR56][R218.64] ;  /* 0x00000038da327981 */ /* 0x0010a8000c1e1500 */
[----:B---3--:R3:W-:Y:S01]  /*20960*/  STL [R1+0x8fc], R49 ;  /* 0x0008fc3101007387 */ /* 0x0087e20000100800 */
[----:B------:R-:W-:-:S03]  /*20970*/  IMAD.WIDE R12, R0, 0x2, R34 ;  /* 0x00000002000c7825 */ /* 0x000fc600078e0222 */
[----:B------:R-:W2:Y:S04]  /*20980*/  LDL.64 R24, [R1+0x17c8] ;  /* 0x0017c80001187983 */ /* 0x000ea80000100a00 */
[----:B---3--:R3:W2:Y:S04]  /*20990*/  LDG.E.U16 R49, desc[UR56][R22.64] ;  /* 0x0000003816317981 */ /* 0x0086a8000c1e1500 */
[----:B------:R1:W-:Y:S04]  /*209a0*/  STL [R1+0x8f8], R48 ;  /* 0x0008f83001007387 */ /* 0x0003e80000100800 */
[----:B------:R-:W-:Y:S04]  /*209b0*/  STL [R1+0x8f4], R45 ;  /* 0x0008f42d01007387 */ /* 0x000fe80000100800 */
[----:B------:R0:W-:Y:S04]  /*209c0*/  STL [R1+0x8f0], R44 ;  /* 0x0008f02c01007387 */ /* 0x0001e80000100800 */
[----:B-1----:R1:W2:Y:S04]  /*209d0*/  LDG.E.U16 R48, desc[UR56][R12.64] ;  /* 0x000000380c307981 */ /* 0x0022a8000c1e1500 */
[----:B------:R-:W2:Y:S04]  /*209e0*/  LDL.64 R34, [R1+0x17b0] ;  /* 0x0017b00001227983 */ /* 0x000ea80000100a00 */
[----:B0-----:R-:W2:Y:S01]  /*209f0*/  LDL.64 R44, [R1+0x17b8] ;  /* 0x0017b800012c7983 */ /* 0x001ea20000100a00 */
[----:B------:R-:W-:-:S03]  /*20a00*/  IMAD.WIDE R220, R0, 0x2, R16 ;  /* 0x0000000200dc7825 */ /* 0x000fc600078e0210 */
[----:B------:R-:W2:Y:S01]  /*20a10*/  LDL.64 R16, [R1+0x17c0] ;  /* 0x0017c00001107983 */ /* 0x000ea20000100a00 */
[----:B------:R-:W-:-:S03]  /*20a20*/  IMAD.WIDE R218, R0, 0x2, R32 ;  /* 0x0000000200da7825 */ /* 0x000fc600078e0220 */
[----:B------:R0:W-:Y:S01]  /*20a30*/  STL [R1+0x8ec], R226 ;  /* 0x0008ece201007387 */ /* 0x0001e20000100800 */
[----:B----4-:R-:W-:-:S03]  /*20a40*/  IMAD.WIDE R216, R0, 0x2, R30 ;  /* 0x0000000200d87825 */ /* 0x010fc600078e021e */
[----:B------:R-:W4:Y:S01]  /*20a50*/  LDL.64 R32, [R1+0x17a8] ;  /* 0x0017a80001207983 */ /* 0x000f220000100a00 */
[----:B---3--:R-:W-:-:S03]  /*20a60*/  IMAD.WIDE R22, R0, 0x2, R28 ;  /* 0x0000000200167825 */ /* 0x008fc600078e021c */
[----:B------:R-:W3:Y:S04]  /*20a70*/  LDG.E.U16 R227, desc[UR56][R218.64] ;  /* 0x00000038dae37981 */ /* 0x000ee8000c1e1500 */
[----:B------:R0:W-:Y:S04]  /*20a80*/  STL [R1+0x8e8], R223 ;  /* 0x0008e8df01007387 */ /* 0x0001e80000100800 */
[----:B------:R-:W3:Y:S01]  /*20a90*/  LDL.64 R30, [R1+0x17a0] ;  /* 0x0017a000011e7983 */ /* 0x000ee20000100a00 */
[----:B-1----:R-:W-:-:S03]  /*20aa0*/  IMAD.WIDE R12, R0, 0x2, R18 ;  /* 0x00000002000c7825 */ /* 0x002fc600078e0212 */
[----:B0-----:R-:W3:Y:S04]  /*20ab0*/  LDG.E.U16 R226, desc[UR56][R216.64] ;  /* 0x00000038d8e27981 */ /* 0x001ee8000c1e1500 */
[----:B------:R0:W3:Y:S04]  /*20ac0*/  LDG.E.U16 R223, desc[UR56][R220.64] ;  /* 0x00000038dcdf7981 */ /* 0x0000e8000c1e1500 */
[----:B------:R1:W-:Y:S04]  /*20ad0*/  STL [R1+0x8e4], R51 ;  /* 0x0008e43301007387 */ /* 0x0003e80000100800 */
[----:B------:R0:W-:Y:S04]  /*20ae0*/  STL [R1+0x8e0], R47 ;  /* 0x0008e02f01007387 */ /* 0x0001e80000100800 */
[----:B-1----:R1:W3:Y:S04]  /*20af0*/  LDG.E.U16 R51, desc[UR56][R22.64] ;  /* 0x0000003816337981 */ /* 0x0022e8000c1e1500 */
[----:B------:R1:W-:Y:S04]  /*20b00*/  STL [R1+0x8dc], R46 ;  /* 0x0008dc2e01007387 */ /* 0x0003e80000100800 */
[----:B0-----:R0:W3:Y:S04]  /*20b10*/  LDG.E.U16 R47, desc[UR56][R12.64] ;  /* 0x000000380c2f7981 */ /* 0x0010e8000c1e1500 */
[----:B------:R-:W3:Y:S04]  /*20b20*/  LDL.64 R28, [R1+0x1798] ;  /* 0x00179800011c7983 */ /* 0x000ee80000100a00 */
[----:B------:R-:W3:Y:S01]  /*20b30*/  LDL.64 R18, [R1+0x1790] ;  /* 0x0017900001127983 */ /* 0x000ee20000100a00 */
[----:B------:R-:W-:-:S03]  /*20b40*/  IMAD.WIDE R220, R0, 0x2, R40 ;  /* 0x0000000200dc7825 */ /* 0x000fc600078e0228 */
[----:B------:R-:W3:Y:S04]  /*20b50*/  LDL.64 R42, [R1+0x1780] ;  /* 0x00178000012a7983 */ /* 0x000ee80000100a00 */
[----:B-1----:R-:W3:Y:S01]  /*20b60*/  LDG.E.U16 R46, desc[UR56][R220.64] ;  /* 0x00000038dc2e7981 */ /* 0x002ee2000c1e1500 */
[----:B------:R-:W-:-:S03]  /*20b70*/  IMAD.WIDE R218, R0, 0x2, R26 ;  /* 0x0000000200da7825 */ /* 0x000fc600078e021a */
[----:B------:R-:W3:Y:S04]  /*20b80*/  LDL.64 R40, [R1+0x1778] ;  /* 0x0017780001287983 */ /* 0x000ee80000100a00 */
[----:B------:R-:W3:Y:S01]  /*20b90*/  LDL.64 R26, [R1+0x1788] ;  /* 0x00178800011a7983 */ /* 0x000ee20000100a00 */
[----:B------:R-:W-:-:S03]  /*20ba0*/  IMAD.WIDE R216, R0, 0x2, R38 ;  /* 0x0000000200d87825 */ /* 0x000fc600078e0226 */
[----:B------:R1:W-:Y:S01]  /*20bb0*/  STL [R1+0x8d8], R225 ;  /* 0x0008d8e101007387 */ /* 0x0003e20000100800 */
[----:B------:R-:W-:-:S03]  /*20bc0*/  IMAD.WIDE R22, R0, 0x2, R36 ;  /* 0x0000000200167825 */ /* 0x000fc600078e0224 */
[----:B-1----:R-:W3:Y:S04]  /*20bd0*/  LDG.E.U16 R225, desc[UR56][R218.64] ;  /* 0x00000038dae17981 */ /* 0x002ee8000c1e1500 */
[----:B--2---:R1:W-:Y:S04]  /*20be0*/  STL [R1+0x8d4], R50 ;  /* 0x0008d43201007387 */ /* 0x0043e80000100800 */
[----:B------:R2:W-:Y:S04]  /*20bf0*/  STL [R1+0x8d0], R224 ;  /* 0x0008d0e001007387 */ /* 0x0005e80000100800 */
[----:B-1----:R1:W3:Y:S01]  /*20c00*/  LDG.E.U16 R50, desc[UR56][R216.64] ;  /* 0x00000038d8327981 */ /* 0x0022e2000c1e1500 */
[----:B0-----:R-:W-:-:S03]  /*20c10*/  IMAD.WIDE R12, R0, 0x2, R24 ;  /* 0x00000002000c7825 */ /* 0x001fc600078e0218 */
[----:B--2---:R4:W2:Y:S04]  /*20c20*/  LDG.E.U16 R224, desc[UR56][R22.64] ;  /* 0x0000003816e07981 */ /* 0x0048a8000c1e1500 */
[----:B------:R0:W-:Y:S04]  /*20c30*/  STL [R1+0x8cc], R49 ;  /* 0x0008cc3101007387 */ /* 0x0001e80000100800 */
[----:B------:R-:W2:Y:S04]  /*20c40*/  LDL.64 R36, [R1+0x1770] ;  /* 0x0017700001247983 */ /* 0x000ea80000100a00 */
[----:B0-----:R3:W2:Y:S04]  /*20c50*/  LDG.E.U16 R49, desc[UR56][R12.64] ;  /* 0x000000380c317981 */ /* 0x0016a8000c1e1500 */
[----:B------:R0:W-:Y:S04]  /*20c60*/  STL [R1+0x8c8], R48 ;  /* 0x0008c83001007387 */ /* 0x0001e80000100800 */
[----:B------:R-:W2:Y:S01]  /*20c70*/  LDL.64 R24, [R1+0x1768] ;  /* 0x0017680001187983 */ /* 0x000ea20000100a00 */
[----:B-1----:R-:W-:-:S03]  /*20c80*/  IMAD.WIDE R216, R0, 0x2, R34 ;  /* 0x0000000200d87825 */ /* 0x002fc600078e0222 */
[----:B------:R-:W2:Y:S01]  /*20c90*/  LDL.64 R38, [R1+0x1760] ;  /* 0x0017600001267983 */ /* 0x000ea20000100a00 */
[----:B------:R-:W-:-:S03]  /*20ca0*/  IMAD.WIDE R220, R0, 0x2, R16 ;  /* 0x0000000200dc7825 */ /* 0x000fc600078e0210 */
[----:B------:R-:W2:Y:S04]  /*20cb0*/  LDL.64 R34, [R1+0x1750] ;  /* 0x0017500001227983 */ /* 0x000ea80000100a00 */
[----:B------:R-:W2:Y:S01]  /*20cc0*/  LDL.64 R16, [R1+0x1758] ;  /* 0x0017580001107983 */ /* 0x000ea20000100a00 */
[----:B------:R-:W-:-:S03]  /*20cd0*/  IMAD.WIDE R218, R0, 0x2, R44 ;  /* 0x0000000200da7825 */ /* 0x000fc600078e022c */
[----:B0-----:R0:W2:Y:S01]  /*20ce0*/  LDG.E.U16 R48, desc[UR56][R220.64] ;  /* 0x00000038dc307981 */ /* 0x0010a2000c1e1500 */
[----:B----4-:R-:W-:-:S03]  /*20cf0*/  IMAD.WIDE R22, R0, 0x2, R32 ;  /* 0x0000000200167825 */ /* 0x010fc600078e0220 */
[----:B------:R-:W4:Y:S04]  /*20d00*/  LDG.E.U16 R45, desc[UR56][R216.64] ;  /* 0x00000038d82d7981 */ /* 0x000f28000c1e1500 */
[----:B------:R-:W4:Y:S01]  /*20d10*/  LDG.E.U16 R44, desc[UR56][R22.64] ;  /* 0x00000038162c7981 */ /* 0x000f22000c1e1500 */
[----:B---3--:R-:W-:-:S03]  /*20d20*/  IMAD.WIDE R12, R0, 0x2, R30 ;  /* 0x00000002000c7825 */ /* 0x008fc600078e021e */
[----:B------:R1:W-:Y:S04]  /*20d30*/  STL [R1+0x8c4], R223 ;  /* 0x0008c4df01007387 */ /* 0x0003e80000100800 */
[----:B------:R-:W-:Y:S04]  /*20d40*/  STL [R1+0x8c0], R227 ;  /* 0x0008c0e301007387 */ /* 0x000fe80000100800 */
[----:B------:R-:W-:Y:S04]  /*20d50*/  STL [R1+0x8bc], R226 ;  /* 0x0008bce201007387 */ /* 0x000fe80000100800 */
[----:B-1----:R1:W3:Y:S04]  /*20d60*/  LDG.E.U16 R223, desc[UR56][R218.64] ;  /* 0x00000038dadf7981 */ /* 0x0022e8000c1e1500 */
[----:B------:R1:W-:Y:S04]  /*20d70*/  STL [R1+0x8b8], R51 ;  /* 0x0008b83301007387 */ /* 0x0003e80000100800 */
[----:B------:R-:W4:Y:S04]  /*20d80*/  LDL.64 R32, [R1+0x1748] ;  /* 0x0017480001207983 */ /* 0x000f280000100a00 */
[----:B------:R1:W-:Y:S01]  /*20d90*/  STL [R1+0x8b4], R47 ;  /* 0x0008b42f01007387 */ /* 0x0003e20000100800 */
[----:B0-----:R-:W-:-:S03]  /*20da0*/  IMAD.WIDE R220, R0, 0x2, R28 ;  /* 0x0000000200dc7825 */ /* 0x001fc600078e021c */
[----:B-1----:R0:W4:Y:S01]  /*20db0*/  LDG.E.U16 R51, desc[UR56][R12.64] ;  /* 0x000000380c337981 */ /* 0x002122000c1e1500 */
[----:B------:R-:W-:-:S03]  /*20dc0*/  IMAD.WIDE R218, R0, 0x2, R18 ;  /* 0x0000000200da7825 */ /* 0x000fc600078e0212 */
[----:B------:R-:W4:Y:S04]  /*20dd0*/  LDL.64 R30, [R1+0x1740] ;  /* 0x00174000011e7983 */ /* 0x000f280000100a00 */
[----:B------:R-:W4:Y:S04]  /*20de0*/  LDL.64 R18, [R1+0x1738] ;  /* 0x0017380001127983 */ /* 0x000f280000100a00 */
[----:B------:R-:W4:Y:S04]  /*20df0*/  LDL.64 R28, [R1+0x1730] ;  /* 0x00173000011c7983 */ /* 0x000f280000100a00 */
[----:B------:R1:W4:Y:S01]  /*20e00*/  LDG.E.U16 R47, desc[UR56][R220.64] ;  /* 0x00000038dc2f7981 */ /* 0x000322000c1e1500 */
[----:B------:R-:W-:-:S03]  /*20e10*/  IMAD.WIDE R216, R0, 0x2, R26 ;  /* 0x0000000200d87825 */ /* 0x000fc600078e021a */
[----:B------:R-:W4:Y:S04]  /*20e20*/  LDL.64 R26, [R1+0x1728] ;  /* 0x00172800011a7983 */ /* 0x000f280000100a00 */
[----:B------:R0:W-:Y:S04]  /*20e30*/  STL [R1+0x8b0], R46 ;  /* 0x0008b02e01007387 */ /* 0x0001e80000100800 */
[----:B0-----:R0:W4:Y:S01]  /*20e40*/  LDG.E.U16 R46, desc[UR56][R218.64] ;  /* 0x00000038da2e7981 */ /* 0x001122000c1e1500 */
[----:B------:R-:W-:-:S04]  /*20e50*/  IMAD.WIDE R22, R0, 0x2, R42 ;  /* 0x0000000200167825 */ /* 0x000fc800078e022a */
[C---:B------:R-:W-:Y:S01]  /*20e60*/  IMAD.WIDE R12, R0.reuse, 0x2, R40 ;  /* 0x00000002000c7825 */ /* 0x040fe200078e0228 */
[----:B------:R1:W-:Y:S04]  /*20e70*/  STL [R1+0x8ac], R225 ;  /* 0x0008ace101007387 */ /* 0x0003e80000100800 */
[----:B------:R0:W-:Y:S04]  /*20e80*/  STL [R1+0x8a8], R50 ;  /* 0x0008a83201007387 */ /* 0x0001e80000100800 */
[----:B-1----:R1:W4:Y:S04]  /*20e90*/  LDG.E.U16 R225, desc[UR56][R216.64] ;  /* 0x00000038d8e17981 */ /* 0x002328000c1e1500 */
[----:B--2---:R2:W-:Y:S04]  /*20ea0*/  STL [R1+0x8a4], R224 ;  /* 0x0008a4e001007387 */ /* 0x0045e80000100800 */
[----:B0-----:R0:W4:Y:S04]  /*20eb0*/  LDG.E.U16 R50, desc[UR56][R22.64] ;  /* 0x0000003816327981 */ /* 0x001128000c1e1500 */
[----:B--2---:R2:W4:Y:S01]  /*20ec0*/  LDG.E.U16 R224, desc[UR56][R12.64] ;  /* 0x000000380ce07981 */ /* 0x004522000c1e1500 */
[----:B------:R-:W-:-:S03]  /*20ed0*/  IMAD.WIDE R220, R0, 0x2, R36 ;  /* 0x0000000200dc7825 */ /* 0x000fc600078e0224 */
[----:B------:R0:W-:Y:S04]  /*20ee0*/  STL [R1+0x8a0], R49 ;  /* 0x0008a03101007387 */ /* 0x0001e80000100800 */
[----:B------:R-:W4:Y:S01]  /*20ef0*/  LDL.64 R36, [R1+0x1720] ;  /* 0x0017200001247983 */ /* 0x000f220000100a00 */
[----:B------:R-:W-:-:S03]  /*20f00*/  IMAD.WIDE R218, R0, 0x2, R24 ;  /* 0x0000000200da7825 */ /* 0x000fc600078e0218 */
[----:B------:R-:W4:Y:S01]  /*20f10*/  LDL.64 R24, [R1+0x1718] ;  /* 0x0017180001187983 */ /* 0x000f220000100a00 */
[----:B-1----:R-:W-:-:S03]  /*20f20*/  IMAD.WIDE R216, R0, 0x2, R38 ;  /* 0x0000000200d87825 */ /* 0x002fc600078e0226 */
[----:B0-----:R0:W4:Y:S01]  /*20f30*/  LDG.E.U16 R49, desc[UR56][R220.64] ;  /* 0x00000038dc317981 */ /* 0x001122000c1e1500 */
[----:B------:R-:W-:-:S03]  /*20f40*/  IMAD.WIDE R22, R0, 0x2, R16 ;  /* 0x0000000200167825 */ /* 0x000fc600078e0210 */
[----:B------:R-:W4:Y:S04]  /*20f50*/  LDL.64 R42, [R1+0x1710] ;  /* 0x00171000012a7983 */ /* 0x000f280000100a00 */
[----:B------:R-:W4:Y:S01]  /*20f60*/  LDL.64 R16, [R1+0x1708] ;  /* 0x0017080001107983 */ /* 0x000f220000100a00 */
[----:B--2---:R-:W-:-:S03]  /*20f70*/  IMAD.WIDE R12, R0, 0x2, R34 ;  /* 0x00000002000c7825 */ /* 0x004fc600078e0222 */
[----:B------:R-:W2:Y:S04]  /*20f80*/  LDL.64 R34, [R1+0x1700] ;  /* 0x0017000001227983 */ /* 0x000ea80000100a00 */
[----:B------:R1:W-:Y:S04]  /*20f90*/  STL [R1+0x89c], R48 ;  /* 0x00089c3001007387 */ /* 0x0003e80000100800 */
[----:B-1----:R1:W2:Y:S04]  /*20fa0*/  LDG.E.U16 R48, desc[UR56][R218.64] ;  /* 0x00000038da307981 */ /* 0x0022a8000c1e1500 */
[----:B---3--:R3:W-:Y:S04]  /*20fb0*/  STL [R1+0x898], R223 ;  /* 0x000898df01007387 */ /* 0x0087e80000100800 */
[----:B----4-:R4:W-:Y:S04]  /*20fc0*/  STL [R1+0x894], R45 ;  /* 0x0008942d01007387 */ /* 0x0109e80000100800 */
[----:B------:R1:W-:Y:S01]  /*20fd0*/  STL [R1+0x890], R44 ;  /* 0x0008902c01007387 */ /* 0x0003e20000100800 */
[----:B0-----:R-:W-:-:S03]  /*20fe0*/  IMAD.WIDE R220, R0, 0x2, R32 ;  /* 0x0000000200dc7825 */ /* 0x001fc600078e0220 */
[----:B---3--:R0:W3:Y:S04]  /*20ff0*/  LDG.E.U16 R223, desc[UR56][R216.64] ;  /* 0x00000038d8df7981 */ /* 0x0080e8000c1e1500 */
[----:B----4-:R4:W3:Y:S04]  /*21000*/  LDG.E.U16 R45, desc[UR56][R22.64] ;  /* 0x00000038162d7981 */ /* 0x0108e8000c1e1500 */
[----:B-1----:R1:W3:Y:S01]  /*21010*/  LDG.E.U16 R44, desc[UR56][R12.64] ;  /* 0x000000380c2c7981 */ /* 0x0022e2000c1e1500 */
[----:B------:R-:W-:-:S03]  /*21020*/  IMAD.WIDE R218, R0, 0x2, R30 ;  /* 0x0000000200da7825 */ /* 0x000fc600078e021e */
[----:B------:R1:W-:Y:S01]  /*21030*/  STL [R1+0x88c], R51 ;  /* 0x00088c3301007387 */ /* 0x0003e20000100800 */
[----:B0-----:R-:W-:-:S03]  /*21040*/  IMAD.WIDE R216, R0, 0x2, R18 ;  /* 0x0000000200d87825 */ /* 0x001fc600078e0212 */
[----:B------:R-:W3:Y:S04]  /*21050*/  LDL.64 R40, [R1+0x16f8] ;  /* 0x0016f80001287983 */ /* 0x000ee80000100a00 */
[----:B------:R-:W3:Y:S04]  /*21060*/  LDL.64 R38, [R1+0x16f0] ;  /* 0x0016f00001267983 */ /* 0x000ee80000100a00 */
[----:B------:R-:W3:Y:S04]  /*21070*/  LDL.64 R32, [R1+0x16e8] ;  /* 0x0016e80001207983 */ /* 0x000ee80000100a00 */
[----:B------:R-:W3:Y:S04]  /*21080*/  LDL.64 R18, [R1+0x16e0] ;  /* 0x0016e00001127983 */ /* 0x000ee80000100a00 */
[----:B------:R-:W3:Y:S04]  /*21090*/  LDL.64 R30, [R1+0x16d8] ;  /* 0x0016d800011e7983 */ /* 0x000ee80000100a00 */
[----:B-1----:R0:W3:Y:S04]  /*210a0*/  LDG.E.U16 R51, desc[UR56][R220.64] ;  /* 0x00000038dc337981 */ /* 0x0020e8000c1e1500 */
[----:B------:R1:W-:Y:S04]  /*210b0*/  STL [R1+0x888], R47 ;  /* 0x0008882f01007387 */ /* 0x0003e80000100800 */
[----:B-1----:R1:W3:Y:S04]  /*210c0*/  LDG.E.U16 R47, desc[UR56][R218.64] ;  /* 0x00000038da2f7981 */ /* 0x0022e8000c1e1500 */
[----:B------:R0:W-:Y:S04]  /*210d0*/  STL [R1+0x884], R46 ;  /* 0x0008842e01007387 */ /* 0x0001e80000100800 */
[----:B0-----:R0:W3:Y:S01]  /*210e0*/  LDG.E.U16 R46, desc[UR56][R216.64] ;  /* 0x00000038d82e7981 */ /* 0x0010e2000c1e1500 */
[----:B----4-:R-:W-:-:S04]  /*210f0*/  IMAD.WIDE R22, R0, 0x2, R28 ;  /* 0x0000000200167825 */ /* 0x010fc800078e021c */
[C---:B------:R-:W-:Y:S01]  /*21100*/  IMAD.WIDE R12, R0.reuse, 0x2, R26 ;  /* 0x00000002000c7825 */ /* 0x040fe200078e021a */
[----:B------:R-:W-:Y:S04]  /*21110*/  STL [R1+0x880], R225 ;  /* 0x000880e101007387 */ /* 0x000fe80000100800 */
[----:B------:R4:W3:Y:S04]  /*21120*/  LDG.E.U16 R226, desc[UR56][R22.64] ;  /* 0x0000003816e27981 */ /* 0x0008e8000c1e1500 */
[----:B------:R1:W-:Y:S04]  /*21130*/  STL [R1+0x87c], R50 ;  /* 0x00087c3201007387 */ /* 0x0003e80000100800 */
[----:B------:R2:W-:Y:S04]  /*21140*/  STL [R1+0x878], R224 ;  /* 0x000878e001007387 */ /* 0x0005e80000100800 */
[----:B-1----:R2:W3:Y:S04]  /*21150*/  LDG.E.U16 R50, desc[UR56][R12.64] ;  /* 0x000000380c327981 */ /* 0x0024e8000c1e1500 */
[----:B------:R-:W3:Y:S01]  /*21160*/  LDL.64 R26, [R1+0x16d0] ;  /* 0x0016d000011a7983 */ /* 0x000ee20000100a00 */
[----:B------:R-:W-:-:S03]  /*21170*/  IMAD.WIDE R220, R0, 0x2, R36 ;  /* 0x0000000200dc7825 */ /* 0x000fc600078e0224 */
[----:B------:R-:W3:Y:S01]  /*21180*/  LDL.64 R28, [R1+0x16c8] ;  /* 0x0016c800011c7983 */ /* 0x000ee20000100a00 */
[----:B------:R-:W-:-:S03]  /*21190*/  IMAD.WIDE R218, R0, 0x2, R24 ;  /* 0x0000000200da7825 */ /* 0x000fc600078e0218 */
[----:B------:R-:W3:Y:S04]  /*211a0*/  LDL.64 R36, [R1+0x16c0] ;  /* 0x0016c00001247983 */ /* 0x000ee80000100a00 */
[----:B------:R-:W3:Y:S01]  /*211b0*/  LDL.64 R24, [R1+0x16b8] ;  /* 0x0016b80001187983 */ /* 0x000ee20000100a00 */
[----:B0-----:R-:W-:-:S04]  /*211c0*/  IMAD.WIDE R216, R0, 0x2, R42 ;  /* 0x0000000200d87825 */ /* 0x001fc800078e022a */
[C---:B----4-:R-:W-:Y:S01]  /*211d0*/  IMAD.WIDE R22, R0.reuse, 0x2, R16 ;  /* 0x0000000200167825 */ /* 0x050fe200078e0210 */
[----:B------:R-:W4:Y:S04]  /*211e0*/  LDG.E.U16 R225, desc[UR56][R216.64] ;  /* 0x00000038d8e17981 */ /* 0x000f28000c1e1500 */
[----:B------:R-:W4:Y:S04]  /*211f0*/  LDL.64 R16, [R1+0x16b0] ;  /* 0x0016b00001107983 */ /* 0x000f280000100a00 */
[----:B------:R0:W-:Y:S01]  /*21200*/  STL [R1+0x874], R49 ;  /* 0x0008743101007387 */ /* 0x0001e20000100800 */
[----:B--2---:R-:W-:-:S03]  /*21210*/  IMAD.WIDE R12, R0, 0x2, R34 ;  /* 0x00000002000c7825 */ /* 0x004fc600078e0222 */
[----:B------:R-:W2:Y:S04]  /*21220*/  LDG.E.U16 R224, desc[UR56][R22.64] ;  /* 0x0000003816e07981 */ /* 0x000ea8000c1e1500 */
[----:B0-----:R0:W2:Y:S04]  /*21230*/  LDG.E.U16 R49, desc[UR56][R220.64] ;  /* 0x00000038dc317981 */ /* 0x0010a8000c1e1500 */
[----:B------:R1:W-:Y:S04]  /*21240*/  STL [R1+0x870], R48 ;  /* 0x0008703001007387 */ /* 0x0003e80000100800 */
[----:B-1----:R1:W2:Y:S04]  /*21250*/  LDG.E.U16 R48, desc[UR56][R218.64] ;  /* 0x00000038da307981 */ /* 0x0022a8000c1e1500 */
[----:B---3--:R3:W-:Y:S04]  /*21260*/  STL [R1+0x86c], R223 ;  /* 0x00086cdf01007387 */ /* 0x0087e80000100800 */
[----:B------:R-:W-:Y:S04]  /*21270*/  STL [R1+0x868], R45 ;  /* 0x0008682d01007387 */ /* 0x000fe80000100800 */
[----:B------:R1:W-:Y:S04]  /*21280*/  STL [R1+0x864], R44 ;  /* 0x0008642c01007387 */ /* 0x0003e80000100800 */
[----:B---3--:R3:W2:Y:S04]  /*21290*/  LDG.E.U16 R223, desc[UR56][R12.64] ;  /* 0x000000380cdf7981 */ /* 0x0086a8000c1e1500 */
[----:B------:R-:W2:Y:S01]  /*212a0*/  LDL.64 R34, [R1+0x16a8] ;  /* 0x0016a80001227983 */ /* 0x000ea20000100a00 */
[----:B0-----:R-:W-:-:S03]  /*212b0*/  IMAD.WIDE R220, R0, 0x2, R40 ;  /* 0x0000000200dc7825 */ /* 0x001fc600078e0228 */
[----:B-1----:R-:W2:Y:S01]  /*212c0*/  LDL.64 R44, [R1+0x16a0] ;  /* 0x0016a000012c7983 */ /* 0x002ea20000100a00 */
[----:B------:R-:W-:-:S03]  /*212d0*/  IMAD.WIDE R218, R0, 0x2, R38 ;  /* 0x0000000200da7825 */ /* 0x000fc600078e0226 */
[----:B------:R-:W2:Y:S01]  /*212e0*/  LDL.64 R38, [R1+0x1690] ;  /* 0x0016900001267983 */ /* 0x000ea20000100a00 */
[----:B------:R-:W-:-:S03]  /*212f0*/  IMAD.WIDE R216, R0, 0x2, R32 ;  /* 0x0000000200d87825 */ /* 0x000fc600078e0220 */
[----:B------:R-:W2:Y:S01]  /*21300*/  LDL.64 R32, [R1+0x1698] ;  /* 0x0016980001207983 */ /* 0x000ea20000100a00 */
[----:B------:R-:W-:-:S03]  /*21310*/  IMAD.WIDE R22, R0, 0x2, R18 ;  /* 0x0000000200167825 */ /* 0x000fc600078e0212 */
[----:B------:R-:W2:Y:S04]  /*21320*/  LDL.64 R18, [R1+0x1688] ;  /* 0x0016880001127983 */ /* 0x000ea80000100a00 */
[----:B------:R0:W-:Y:S01]  /*21330*/  STL [R1+0x860], R51 ;  /* 0x0008603301007387 */ /* 0x0001e20000100800 */
[----:B---3--:R-:W-:-:S03]  /*21340*/  IMAD.WIDE R12, R0, 0x2, R30 ;  /* 0x00000002000c7825 */ /* 0x008fc600078e021e */
[----:B------:R-:W3:Y:S04]  /*21350*/  LDG.E.U16 R227, desc[UR56][R22.64] ;  /* 0x0000003816e37981 */ /* 0x000ee8000c1e1500 */
[----:B0-----:R0:W3:Y:S04]  /*21360*/  LDG.E.U16 R51, desc[UR56][R220.64] ;  /* 0x00000038dc337981 */ /* 0x0010e8000c1e1500 */
[----:B------:R1:W-:Y:S04]  /*21370*/  STL [R1+0x85c], R47 ;  /* 0x00085c2f01007387 */ /* 0x0003e80000100800 */
[----:B-1----:R1:W3:Y:S04]  /*21380*/  LDG.E.U16 R47, desc[UR56][R218.64] ;  /* 0x00000038da2f7981 */ /* 0x0022e8000c1e1500 */
[----:B------:R0:W-:Y:S04]  /*21390*/  STL [R1+0x858], R46 ;  /* 0x0008582e01007387 */ /* 0x0001e80000100800 */
[----:B0-----:R0:W3:Y:S04]  /*213a0*/  LDG.E.U16 R46, desc[UR56][R216.64] ;  /* 0x00000038d82e7981 */ /* 0x0010e8000c1e1500 */
[----:B------:R-:W-:Y:S04]  /*213b0*/  STL [R1+0x854], R226 ;  /* 0x000854e201007387 */ /* 0x000fe80000100800 */
[----:B------:R1:W-:Y:S01]  /*213c0*/  STL [R1+0x850], R50 ;  /* 0x0008503201007387 */ /* 0x0003e20000100800 */
[----:B------:R-:W-:-:S03]  /*213d0*/  IMAD.WIDE R220, R0, 0x2, R26 ;  /* 0x0000000200dc7825 */ /* 0x000fc600078e021a */
[----:B------:R-:W3:Y:S04]  /*213e0*/  LDL.64 R30, [R1+0x1678] ;  /* 0x00167800011e7983 */ /* 0x000ee80000100a00 */
[----:B------:R-:W3:Y:S04]  /*213f0*/  LDL.64 R26, [R1+0x1680] ;  /* 0x00168000011a7983 */ /* 0x000ee80000100a00 */
[----:B-1----:R4:W3:Y:S01]  /*21400*/  LDG.E.U16 R50, desc[UR56][R12.64] ;  /* 0x000000380c327981 */ /* 0x0028e2000c1e1500 */
[----:B------:R-:W-:-:S03]  /*21410*/  IMAD.WIDE R218, R0, 0x2, R28 ;  /* 0x0000000200da7825 */ /* 0x000fc600078e021c */
[----:B------:R-:W3:Y:S01]  /*21420*/  LDL.64 R28, [R1+0x1670] ;  /* 0x00167000011c7983 */ /* 0x000ee20000100a00 */
[----:B------:R-:W-:-:S03]  /*21430*/  IMAD.WIDE R22, R0, 0x2, R24 ;  /* 0x0000000200167825 */ /* 0x000fc600078e0218 */
[----:B------:R-:W3:Y:S01]  /*21440*/  LDL.64 R42, [R1+0x1668] ;  /* 0x00166800012a7983 */ /* 0x000ee20000100a00 */
[----:B0-----:R-:W-:-:S03]  /*21450*/  IMAD.WIDE R216, R0, 0x2, R36 ;  /* 0x0000000200d87825 */ /* 0x001fc600078e0224 */
[----:B------:R-:W3:Y:S01]  /*21460*/  LDL.64 R24, [R1+0x1660] ;  /* 0x0016600001187983 */ /* 0x000ee20000100a00 */
[----:B----4-:R-:W-:-:S03]  /*21470*/  IMAD.WIDE R12, R0, 0x2, R16 ;  /* 0x00000002000c7825 */ /* 0x010fc600078e0210 */
[----:B------:R0:W4:Y:S04]  /*21480*/  LDG.E.U16 R226, desc[UR56][R220.64] ;  /* 0x00000038dce27981 */ /* 0x000128000c1e1500 */
[----:B--2---:R1:W-:Y:S04]  /*21490*/  STL [R1+0x84c], R49 ;  /* 0x00084c3101007387 */ /* 0x0043e80000100800 */
[----:B-1----:R1:W2:Y:S04]  /*214a0*/  LDG.E.U16 R49, desc[UR56][R218.64] ;  /* 0x00000038da317981 */ /* 0x0022a8000c1e1500 */
[----:B------:R0:W-:Y:S04]  /*214b0*/  STL [R1+0x848], R48 ;  /* 0x0008483001007387 */ /* 0x0001e80000100800 */
[----:B------:R1:W-:Y:S04]  /*214c0*/  STL [R1+0x844], R225 ;  /* 0x000844e101007387 */ /* 0x0003e80000100800 */
[----:B------:R1:W-:Y:S04]  /*214d0*/  STL [R1+0x840], R224 ;  /* 0x000840e001007387 */ /* 0x0003e80000100800 */
[----:B0-----:R-:W2:Y:S04]  /*214e0*/  LDG.E.U16 R48, desc[UR56][R216.64] ;  /* 0x00000038d8307981 */ /* 0x001ea8000c1e1500 */
[----:B-1----:R0:W2:Y:S04]  /*214f0*/  LDG.E.U16 R225, desc[UR56][R22.64] ;  /* 0x0000003816e17981 */ /* 0x0020a8000c1e1500 */
[----:B------:R1:W2:Y:S04]  /*21500*/  LDG.E.U16 R224, desc[UR56][R12.64] ;  /* 0x000000380ce07981 */ /* 0x0002a8000c1e1500 */
[----:B------:R1:W-:Y:S01]  /*21510*/  STL [R1+0x83c], R223 ;  /* 0x00083cdf01007387 */ /* 0x0003e20000100800 */
[----:B------:R-:W-:-:S03]  /*21520*/  IMAD.WIDE R220, R0, 0x2, R34 ;  /* 0x0000000200dc7825 */ /* 0x000fc600078e0222 */
[----:B------:R-:W2:Y:S01]  /*21530*/  LDL.64 R16, [R1+0x1658] ;  /* 0x0016580001107983 */ /* 0x000ea20000100a00 */
[----:B------:R-:W-:-:S03]  /*21540*/  IMAD.WIDE R218, R0, 0x2, R44 ;  /* 0x0000000200da7825 */ /* 0x000fc600078e022c */
[----:B------:R-:W2:Y:S01]  /*21550*/  LDL.64 R40, [R1+0x1650] ;  /* 0x0016500001287983 */ /* 0x000ea20000100a00 */
[----:B0-----:R-:W-:-:S03]  /*21560*/  IMAD.WIDE R22, R0, 0x2, R38 ;  /* 0x0000000200167825 */ /* 0x001fc600078e0226 */
[----:B------:R-:W2:Y:S01]  /*21570*/  LDL.64 R36, [R1+0x1648] ;  /* 0x0016480001247983 */ /* 0x000ea20000100a00 */
[----:B------:R-:W-:-:S03]  /*21580*/  IMAD.WIDE R216, R0, 0x2, R32 ;  /* 0x0000000200d87825 */ /* 0x000fc600078e0220 */
[----:B------:R-:W2:Y:S04]  /*21590*/  LDL.64 R34, [R1+0x1640] ;  /* 0x0016400001227983 */ /* 0x000ea80000100a00 */
[----:B------:R-:W2:Y:S04]  /*215a0*/  LDL.64 R32, [R1+0x1638] ;  /* 0x0016380001207983 */ /* 0x000ea80000100a00 */
[----:B-1----:R-:W2:Y:S04]  /*215b0*/  LDG.E.U16 R223, desc[UR56][R220.64] ;  /* 0x00000038dcdf7981 */ /* 0x002ea8000c1e1500 */
[----:B---3--:R0:W-:Y:S04]  /*215c0*/  STL [R1+0x838], R51 ;  /* 0x0008383301007387 */ /* 0x0081e80000100800 */
[----:B0-----:R0:W3:Y:S04]  /*215d0*/  LDG.E.U16 R51, desc[UR56][R218.64] ;  /* 0x00000038da337981 */ /* 0x0010e8000c1e1500 */
[----:B------:R1:W-:Y:S04]  /*215e0*/  STL [R1+0x834], R47 ;  /* 0x0008342f01007387 */ /* 0x0003e80000100800 */
[----:B-1----:R1:W3:Y:S04]  /*215f0*/  LDG.E.U16 R47, desc[UR56][R216.64] ;  /* 0x00000038d82f7981 */ /* 0x0022e8000c1e1500 */
[----:B------:R0:W-:Y:S04]  /*21600*/  STL [R1+0x830], R46 ;  /* 0x0008302e01007387 */ /* 0x0001e80000100800 */
[----:B0-----:R0:W3:Y:S01]  /*21610*/  LDG.E.U16 R46, desc[UR56][R22.64] ;  /* 0x00000038162e7981 */ /* 0x0010e2000c1e1500 */
[----:B------:R-:W-:-:S03]  /*21620*/  IMAD.WIDE R12, R0, 0x2, R18 ;  /* 0x00000002000c7825 */ /* 0x000fc600078e0212 */
[----:B------:R-:W-:Y:S04]  /*21630*/  STL [R1+0x82c], R227 ;  /* 0x00082ce301007387 */ /* 0x000fe80000100800 */
[----:B------:R-:W3:Y:S01]  /*21640*/  LDL.64 R38, [R1+0x1630] ;  /* 0x0016300001267983 */ /* 0x000ee20000100a00 */
[----:B------:R-:W-:-:S03]  /*21650*/  IMAD.WIDE R218, R0, 0x2, R30 ;  /* 0x0000000200da7825 */ /* 0x000fc600078e021e */
[----:B------:R0:W3:Y:S01]  /*21660*/  LDG.E.U16 R45, desc[UR56][R12.64] ;  /* 0x000000380c2d7981 */ /* 0x0000e2000c1e1500 */
[----:B------:R-:W-:-:S03]  /*21670*/  IMAD.WIDE R220, R0, 0x2, R26 ;  /* 0x0000000200dc7825 */ /* 0x000fc600078e021a */
[----:B------:R-:W3:Y:S04]  /*21680*/  LDG.E.U16 R44, desc[UR56][R218.64] ;  /* 0x00000038da2c7981 */ /* 0x000ee8000c1e1500 */
[----:B------:R0:W-:Y:S04]  /*21690*/  STL [R1+0x828], R50 ;  /* 0x0008283201007387 */ /* 0x0001e80000100800 */
[----:B------:R-:W3:Y:S04]  /*216a0*/  LDL.64 R18, [R1+0x1628] ;  /* 0x0016280001127983 */ /* 0x000ee80000100a00 */
[----:B------:R-:W3:Y:S04]  /*216b0*/  LDL.64 R26, [R1+0x1620] ;  /* 0x00162000011a7983 */ /* 0x000ee80000100a00 */
[----:B------:R-:W3:Y:S01]  /*216c0*/  LDL.64 R30, [R1+0x1618] ;  /* 0x00161800011e7983 */ /* 0x000ee20000100a00 */
[----:B-1----:R-:W-:-:S03]  /*216d0*/  IMAD.WIDE R216, R0, 0x2, R28 ;  /* 0x0000000200d87825 */ /* 0x002fc600078e021c */
[----:B0-----:R0:W3:Y:S01]  /*216e0*/  LDG.E.U16 R50, desc[UR56][R220.64] ;  /* 0x00000038dc327981 */ /* 0x0010e2000c1e1500 */
[----:B------:R-:W-:-:S03]  /*216f0*/  IMAD.WIDE R22, R0, 0x2, R42 ;  /* 0x0000000200167825 */ /* 0x000fc600078e022a */
[----:B------:R-:W3:Y:S01]  /*21700*/  LDL.64 R28, [R1+0x1610] ;  /* 0x00161000011c7983 */ /* 0x000ee20000100a00 */
[----:B------:R-:W-:-:S03]  /*21710*/  IMAD.WIDE R12, R0, 0x2, R24 ;  /* 0x00000002000c7825 */ /* 0x000fc600078e0218 */
[----:B----4-:R-:W-:Y:S04]  /*21720*/  STL [R1+0x824], R226 ;  /* 0x000824e201007387 */ /* 0x010fe80000100800 */
[----:B--2---:R1:W-:Y:S04]  /*21730*/  STL [R1+0x820], R49 ;  /* 0x0008203101007387 */ /* 0x0043e80000100800 */
[----:B-1----:R1:W2:Y:S04]  /*21740*/  LDG.E.U16 R49, desc[UR56][R216.64] ;  /* 0x00000038d8317981 */ /* 0x0022a8000c1e1500 */
[----:B------:R4:W-:Y:S04]  /*21750*/  STL [R1+0x81c], R48 ;  /* 0x00081c3001007387 */ /* 0x0009e80000100800 */
[----:B------:R0:W-:Y:S04]  /*21760*/  STL [R1+0x818], R225 ;  /* 0x000818e101007387 */ /* 0x0001e80000100800 */
[----:B------:R1:W-:Y:S04]  /*21770*/  STL [R1+0x814], R224 ;  /* 0x000814e001007387 */ /* 0x0003e80000100800 */
[----:B----4-:R4:W2:Y:S04]  /*21780*/  LDG.E.U16 R48, desc[UR56][R22.64] ;  /* 0x0000003816307981 */ /* 0x0108a8000c1e1500 */
[----:B0-----:R0:W2:Y:S01]  /*21790*/  LDG.E.U16 R225, desc[UR56][R12.64] ;  /* 0x000000380ce17981 */ /* 0x0010a2000c1e1500 */
[----:B------:R-:W-:-:S03]  /*217a0*/  IMAD.WIDE R220, R0, 0x2, R16 ;  /* 0x0000000200dc7825 */ /* 0x000fc600078e0210 */
[----:B------:R-:W2:Y:S01]  /*217b0*/  LDL.64 R24, [R1+0x1608] ;  /* 0x0016080001187983 */ /* 0x000ea20000100a00 */
[----:B------:R-:W-:-:S03]  /*217c0*/  IMAD.WIDE R218, R0, 0x2, R40 ;  /* 0x0000000200da7825 */ /* 0x000fc600078e0228 */
[----:B------:R-:W2:Y:S01]  /*217d0*/  LDL.64 R16, [R1+0x1600] ;  /* 0x0016000001107983 */ /* 0x000ea20000100a00 */
[----:B-1----:R-:W-:-:S03]  /*217e0*/  IMAD.WIDE R216, R0, 0x2, R36 ;  /* 0x0000000200d87825 */ /* 0x002fc600078e0224 */
[----:B------:R-:W2:Y:S01]  /*217f0*/  LDL.64 R36, [R1+0x15f8] ;  /* 0x0015f80001247983 */ /* 0x000ea20000100a00 */
[----:B----4-:R-:W-:-:S03]  /*21800*/  IMAD.WIDE R22, R0, 0x2, R34 ;  /* 0x0000000200167825 */ /* 0x010fc600078e0222 */
[----:B------:R-:W4:Y:S01]  /*21810*/  LDL.64 R34, [R1+0x15f0] ;  /* 0x0015f00001227983 */ /* 0x000f220000100a00 */
[----:B0-----:R-:W-:-:S03]  /*21820*/  IMAD.WIDE R12, R0, 0x2, R32 ;  /* 0x00000002000c7825 */ /* 0x001fc600078e0220 */
[----:B------:R-:W4:Y:S04]  /*21830*/  LDL.64 R32, [R1+0x15e8] ;  /* 0x0015e80001207983 */ /* 0x000f280000100a00 */
[----:B------:R0:W4:Y:S04]  /*21840*/  LDG.E.U16 R224, desc[UR56][R220.64] ;  /* 0x00000038dce07981 */ /* 0x000128000c1e1500 */
[----:B------:R1:W-:Y:S04]  /*21850*/  STL [R1+0x810], R223 ;  /* 0x000810df01007387 */ /* 0x0003e80000100800 */
[----:B---3--:R3:W-:Y:S04]  /*21860*/  STL [R1+0x80c], R51 ;  /* 0x00080c3301007387 */ /* 0x0087e80000100800 */
[----:B-1----:R1:W4:Y:S04]  /*21870*/  LDG.E.U16 R223, desc[UR56][R218.64] ;  /* 0x00000038dadf7981 */ /* 0x002328000c1e1500 */
[----:B---3--:R3:W4:Y:S04]  /*21880*/  LDG.E.U16 R51, desc[UR56][R216.64] ;  /* 0x00000038d8337981 */ /* 0x008728000c1e1500 */
[----:B------:R0:W-:Y:S04]  /*21890*/  STL [R1+0x808], R47 ;  /* 0x0008082f01007387 */ /* 0x0001e80000100800 */
[----:B0-----:R0:W4:Y:S04]  /*218a0*/  LDG.E.U16 R47, desc[UR56][R22.64] ;  /* 0x00000038162f7981 */ /* 0x001128000c1e1500 */
[----:B------:R1:W-:Y:S04]  /*218b0*/  STL [R1+0x804], R46 ;  /* 0x0008042e01007387 */ /* 0x0003e80000100800 */
[----:B-1----:R1:W4:Y:S01]  /*218c0*/  LDG.E.U16 R46, desc[UR56][R12.64] ;  /* 0x000000380c2e7981 */ /* 0x002322000c1e1500 */
[----:B------:R-:W-:-:S03]  /*218d0*/  IMAD.WIDE R220, R0, 0x2, R38 ;  /* 0x0000000200dc7825 */ /* 0x000fc600078e0226 */
[----:B------:R1:W-:Y:S04]  /*218e0*/  STL [R1+0x800], R45 ;  /* 0x0008002d01007387 */ /* 0x0003e80000100800 */
[----:B------:R-:W4:Y:S04]  /*218f0*/  LDL.64 R42, [R1+0x15e0] ;  /* 0x0015e000012a7983 */ /* 0x000f280000100a00 */
[----:B------:R-:W4:Y:S01]  /*21900*/  LDL.64 R38, [R1+0x15d0] ;  /* 0x0015d00001267983 */ /* 0x000f220000100a00 */
[----:B------:R-:W-:-:S03]  /*21910*/  IMAD.WIDE R218, R0, 0x2, R18 ;  /* 0x0000000200da7825 */ /* 0x000fc600078e0212 */
[----:B------:R-:W4:Y:S01]  /*21920*/  LDL.64 R18, [R1+0x15d8] ;  /* 0x0015d80001127983 */ /* 0x000f220000100a00 */
[----:B---3--:R-:W-:-:S03]  /*21930*/  IMAD.WIDE R216, R0, 0x2, R26 ;  /* 0x0000000200d87825 */ /* 0x008fc600078e021a */
[----:B------:R-:W3:Y:S01]  /*21940*/  LDL.64 R26, [R1+0x15c8] ;  /* 0x0015c800011a7983 */ /* 0x000ee20000100a00 */
[----:B0-----:R-:W-:-:S03]  /*21950*/  IMAD.WIDE R22, R0, 0x2, R30 ;  /* 0x0000000200167825 */ /* 0x001fc600078e021e */
[----:B------:R-:W3:Y:S04]  /*21960*/  LDL.64 R30, [R1+0x15c0] ;  /* 0x0015c000011e7983 */ /* 0x000ee80000100a00 */
[----:B-1----:R0:W3:Y:S04]  /*21970*/  LDG.E.U16 R45, desc[UR56][R220.64] ;  /* 0x00000038dc2d7981 */ /* 0x0020e8000c1e1500 */
[----:B------:R1:W-:Y:S04]  /*21980*/  STL [R1+0x7fc], R50 ;  /* 0x0007fc3201007387 */ /* 0x0003e80000100800 */
[----:B------:R0:W-:Y:S04]  /*21990*/  STL [R1+0x7f8], R44 ;  /* 0x0007f82c01007387 */ /* 0x0001e80000100800 */
[----:B-1----:R1:W3:Y:S04]  /*219a0*/  LDG.E.U16 R50, desc[UR56][R218.64] ;  /* 0x00000038da327981 */ /* 0x0022e8000c1e1500 */
[----:B0-----:R0:W3:Y:S01]  /*219b0*/  LDG.E.U16 R44, desc[UR56][R216.64] ;  /* 0x00000038d82c7981 */ /* 0x0010e2000c1e1500 */
[----:B------:R-:W-:-:S03]  /*219c0*/  IMAD.WIDE R12, R0, 0x2, R28 ;  /* 0x00000002000c7825 */ /* 0x000fc600078e021c */
[----:B--2---:R2:W-:Y:S04]  /*219d0*/  STL [R1+0x7f4], R49 ;  /* 0x0007f43101007387 */ /* 0x0045e80000100800 */
[----:B--2---:R4:W2:Y:S04]  /*219e0*/  LDG.E.U16 R49, desc[UR56][R22.64] ;  /* 0x0000003816317981 */ /* 0x0048a8000c1e1500 */
[----:B------:R1:W-:Y:S04]  /*219f0*/  STL [R1+0x7f0], R48 ;  /* 0x0007f03001007387 */ /* 0x0003e80000100800 */
[----:B------:R4:W-:Y:S04]  /*21a00*/  STL [R1+0x7ec], R225 ;  /* 0x0007ece101007387 */ /* 0x0009e80000100800 */
[----:B------:R-:W2:Y:S01]  /*21a10*/  LDL.64 R28, [R1+0x15b8] ;  /* 0x0015b800011c7983 */ /* 0x000ea20000100a00 */
[----:B------:R-:W-:-:S03]  /*21a20*/  IMAD.WIDE R220, R0, 0x2, R24 ;  /* 0x0000000200dc7825 */ /* 0x000fc600078e0218 */
[----:B-1----:R1:W2:Y:S01]  /*21a30*/  LDG.E.U16 R48, desc[UR56][R12.64] ;  /* 0x000000380c307981 */ /* 0x0022a2000c1e1500 */
[----:B------:R-:W-:-:S03]  /*21a40*/  IMAD.WIDE R218, R0, 0x2, R16 ;  /* 0x0000000200da7825 */ /* 0x000fc600078e0210 */
[----:B------:R-:W2:Y:S01]  /*21a50*/  LDL.64 R24, [R1+0x15b0] ;  /* 0x0015b00001187983 */ /* 0x000ea20000100a00 */
[----:B0-----:R-:W-:-:S03]  /*21a60*/  IMAD.WIDE R216, R0, 0x2, R36 ;  /* 0x0000000200d87825 */ /* 0x001fc600078e0224 */
[----:B------:R-:W2:Y:S01]  /*21a70*/  LDL.64 R40, [R1+0x15a8] ;  /* 0x0015a80001287983 */ /* 0x000ea20000100a00 */
[----:B----4-:R-:W-:-:S03]  /*21a80*/  IMAD.WIDE R22, R0, 0x2, R34 ;  /* 0x0000000200167825 */ /* 0x010fc600078e0222 */
[----:B------:R-:W4:Y:S01]  /*21a90*/  LDL.64 R16, [R1+0x15a0] ;  /* 0x0015a00001107983 */ /* 0x000f220000100a00 */
[----:B-1----:R-:W-:-:S03]  /*21aa0*/  IMAD.WIDE R12, R0, 0x2, R32 ;  /* 0x00000002000c7825 */ /* 0x002fc600078e0220 */
[----:B------:R-:W4:Y:S04]  /*21ab0*/  LDL.64 R36, [R1+0x1598] ;  /* 0x0015980001247983 */ /* 0x000f280000100a00 */
[----:B------:R0:W-:Y:S04]  /*21ac0*/  STL [R1+0x7e8], R224 ;  /* 0x0007e8e001007387 */ /* 0x0001e80000100800 */
[----:B------:R1:W4:Y:S04]  /*21ad0*/  LDG.E.U16 R225, desc[UR56][R220.64] ;  /* 0x00000038dce17981 */ /* 0x000328000c1e1500 */
[----:B0-----:R0:W4:Y:S04]  /*21ae0*/  LDG.E.U16 R224, desc[UR56][R218.64] ;  /* 0x00000038dae07981 */ /* 0x001128000c1e1500 */
[----:B------:R1:W-:Y:S04]  /*21af0*/  STL [R1+0x7e4], R223 ;  /* 0x0007e4df01007387 */ /* 0x0003e80000100800 */
[----:B------:R-:W-:Y:S04]  /*21b00*/  STL [R1+0x7e0], R51 ;  /* 0x0007e03301007387 */ /* 0x000fe80000100800 */
[----:B-1----:R1:W4:Y:S04]  /*21b10*/  LDG.E.U16 R223, desc[UR56][R216.64] ;  /* 0x00000038d8df7981 */ /* 0x002328000c1e1500 */
[----:B------:R0:W-:Y:S04]  /*21b20*/  STL [R1+0x7dc], R47 ;  /* 0x0007dc2f01007387 */ /* 0x0001e80000100800 */
[----:B0-----:R3:W4:Y:S04]  /*21b30*/  LDG.E.U16 R47, desc[UR56][R22.64] ;  /* 0x00000038162f7981 */ /* 0x001728000c1e1500 */
[----:B------:R0:W-:Y:S04]  /*21b40*/  STL [R1+0x7d8], R46 ;  /* 0x0007d82e01007387 */ /* 0x0001e80000100800 */
[----:B------:R-:W4:Y:S04]  /*21b50*/  LDL.64 R32, [R1+0x1588] ;  /* 0x0015880001207983 */ /* 0x000f280000100a00 */
[----:B------:R-:W4:Y:S04]  /*21b60*/  LDL.64 R34, [R1+0x1590] ;  /* 0x0015900001227983 */ /* 0x000f280000100a00 */
[----:B0-----:R0:W4:Y:S01]  /*21b70*/  LDG.E.U16 R46, desc[UR56][R12.64] ;  /* 0x000000380c2e7981 */ /* 0x001122000c1e1500 */
[----:B------:R-:W-:-:S04]  /*21b80*/  IMAD.WIDE R220, R0, 0x2, R42 ;  /* 0x0000000200dc7825 */ /* 0x000fc800078e022a */
[C---:B------:R-:W-:Y:S02]  /*21b90*/  IMAD.WIDE R218, R0.reuse, 0x2, R18 ;  /* 0x0000000200da7825 */ /* 0x040fe400078e0212 */
[----:B------:R-:W4:Y:S02]  /*21ba0*/  LDL.64 R18, [R1+0x1580] ;  /* 0x0015800001127983 */ /* 0x000f240000100a00 */
[C---:B-1----:R-:W-:Y:S02]  /*21bb0*/  IMAD.WIDE R216, R0.reuse, 0x2, R38 ;  /* 0x0000000200d87825 */ /* 0x042fe400078e0226 */
[----:B------:R-:W4:Y:S02]  /*21bc0*/  LDL.64 R38, [R1+0x1578] ;  /* 0x0015780001267983 */ /* 0x000f240000100a00 */
[C---:B---3--:R-:W-:Y:S02]  /*21bd0*/  IMAD.WIDE R22, R0.reuse, 0x2, R26 ;  /* 0x0000000200167825 */ /* 0x048fe400078e021a */
[----:B------:R-:W3:Y:S04]  /*21be0*/  LDL.64 R26, [R1+0x1570] ;  /* 0x00157000011a7983 */ /* 0x000ee80000100a00 */
[----:B------:R1:W-:Y:S01]  /*21bf0*/  STL [R1+0x7d4], R45 ;  /* 0x0007d42d01007387 */ /* 0x0003e20000100800 */
[----:B0-----:R-:W-:-:S03]  /*21c00*/  IMAD.WIDE R12, R0, 0x2, R30 ;  /* 0x00000002000c7825 */ /* 0x001fc600078e021e */
[----:B------:R-:W3:Y:S04]  /*21c10*/  LDG.E.U16 R51, desc[UR56][R218.64] ;  /* 0x00000038da337981 */ /* 0x000ee8000c1e1500 */
[----:B-1----:R0:W3:Y:S04]  /*21c20*/  LDG.E.U16 R45, desc[UR56][R220.64] ;  /* 0x00000038dc2d7981 */ /* 0x0020e8000c1e1500 */
[----:B------:R1:W-:Y:S04]  /*21c30*/  STL [R1+0x7d0], R50 ;  /* 0x0007d03201007387 */ /* 0x0003e80000100800 */
[----:B------:R0:W-:Y:S04]  /*21c40*/  STL [R1+0x7cc], R44 ;  /* 0x0007cc2c01007387 */ /* 0x0001e80000100800 */
[----:B-1----:R-:W3:Y:S04]  /*21c50*/  LDG.E.U16 R50, desc[UR56][R22.64] ;  /* 0x0000003816327981 */ /* 0x002ee8000c1e1500 */
[----:B0-----:R0:W3:Y:S04]  /*21c60*/  LDG.E.U16 R44, desc[UR56][R216.64] ;  /* 0x00000038d82c7981 */ /* 0x0010e8000c1e1500 */
[----:B--2---:R1:W-:Y:S04]  /*21c70*/  STL [R1+0x7c8], R49 ;  /* 0x0007c83101007387 */ /* 0x0043e80000100800 */
[----:B-1----:R1:W2:Y:S01]  /*21c80*/  LDG.E.U16 R49, desc[UR56][R12.64] ;  /* 0x000000380c317981 */ /* 0x0022a2000c1e1500 */
[----:B------:R-:W-:-:S03]  /*21c90*/  IMAD.WIDE R220, R0, 0x2, R28 ;  /* 0x0000000200dc7825 */ /* 0x000fc600078e021c */
[----:B------:R1:W-:Y:S04]  /*21ca0*/  STL [R1+0x7c4], R48 ;  /* 0x0007c43001007387 */ /* 0x0003e80000100800 */
[----:B------:R-:W2:Y:S01]  /*21cb0*/  LDL.64 R30, [R1+0x1568] ;  /* 0x00156800011e7983 */ /* 0x000ea20000100a00 */
        /* <DEDUP_REMOVED lines=8> */
[----:B------:R-:W4:Y:S04]  /*21d40*/  LDG.E.U16 R48, desc[UR56][R220.64] ;  /* 0x00000038dc307981 */ /* 0x000f28000c1e1500 */
[----:B------:R0:W-:Y:S04]  /*21d50*/  STL [R1+0x7c0], R225 ;  /* 0x0007c0e101007387 */ /* 0x0001e80000100800 */
[----:B------:R1:W-:Y:S04]  /*21d60*/  STL [R1+0x7bc], R224 ;  /* 0x0007bce001007387 */ /* 0x0003e80000100800 */
[----:B0-----:R0:W4:Y:S04]  /*21d70*/  LDG.E.U16 R225, desc[UR56][R218.64] ;  /* 0x00000038dae17981 */ /* 0x001128000c1e1500 */
[----:B-1----:R1:W4:Y:S04]  /*21d80*/  LDG.E.U16 R224, desc[UR56][R216.64] ;  /* 0x00000038d8e07981 */ /* 0x002328000c1e1500 */
        /* <DEDUP_REMOVED lines=10> */
[----:B------:R-:W-:-:S03]  /*21e30*/  IMAD.WIDE R216, R0, 0x2, R18 ;  /* 0x0000000200d87825 */ /* 0x000fc600078e0212 */
[----:B------:R-:W4:Y:S01]  /*21e40*/  LDL.64 R34, [R1+0x1528] ;  /* 0x0015280001227983 */ /* 0x000f220000100a00 */
[----:B0-----:R-:W-:-:S03]  /*21e50*/  IMAD.WIDE R22, R0, 0x2, R38 ;  /* 0x0000000200167825 */ /* 0x001fc600078e0226 */
[----:B------:R-:W4:Y:S04]  /*21e60*/  LDL.64 R18, [R1+0x1520] ;  /* 0x0015200001127983 */ /* 0x000f280000100a00 */
[----:B-1----:R0:W4:Y:S01]  /*21e70*/  LDG.E.U16 R46, desc[UR56][R220.64] ;  /* 0x00000038dc2e7981 */ /* 0x002122000c1e1500 */
[----:B---3--:R-:W-:-:S03]  /*21e80*/  IMAD.WIDE R12, R0, 0x2, R26 ;  /* 0x00000002000c7825 */ /* 0x008fc600078e021a */
[----:B------:R1:W-:Y:S04]  /*21e90*/  STL [R1+0x7ac], R45 ;  /* 0x0007ac2d01007387 */ /* 0x0003e80000100800 */
[----:B------:R3:W-:Y:S04]  /*21ea0*/  STL [R1+0x7a8], R51 ;  /* 0x0007a83301007387 */ /* 0x0007e80000100800 */
[----:B-1----:R1:W4:Y:S04]  /*21eb0*/  LDG.E.U16 R45, desc[UR56][R218.64] ;  /* 0x00000038da2d7981 */ /* 0x002328000c1e1500 */
[----:B---3--:R3:W4:Y:S04]  /*21ec0*/  LDG.E.U16 R51, desc[UR56][R216.64] ;  /* 0x00000038d8337981 */ /* 0x008728000c1e1500 */
[----:B------:R0:W-:Y:S04]  /*21ed0*/  STL [R1+0x7a4], R44 ;  /* 0x0007a42c01007387 */ /* 0x0001e80000100800 */
[----:B------:R1:W-:Y:S04]  /*21ee0*/  STL [R1+0x7a0], R50 ;  /* 0x0007a03201007387 */ /* 0x0003e80000100800 */
[----:B0-----:R4:W4:Y:S04]  /*21ef0*/  LDG.E.U16 R44, desc[UR56][R22.64] ;  /* 0x00000038162c7981 */ /* 0x001928000c1e1500 */
[----:B-1----:R0:W4:Y:S04]  /*21f00*/  LDG.E.U16 R50, desc[UR56][R12.64] ;  /* 0x000000380c327981 */ /* 0x002128000c1e1500 */
[----:B--2---:R1:W-:Y:S04]  /*21f10*/  STL [R1+0x79c], R49 ;  /* 0x00079c3101007387 */ /* 0x0043e80000100800 */
[----:B------:R-:W2:Y:S04]  /*21f20*/  LDL.64 R26, [R1+0x1510] ;  /* 0x00151000011a7983 */ /* 0x000ea80000100a00 */
[----:B------:R-:W2:Y:S01]  /*21f30*/  LDL.64 R38, [R1+0x1518] ;  /* 0x0015180001267983 */ /* 0x000ea20000100a00 */
[----:B------:R-:W-:-:S03]  /*21f40*/  IMAD.WIDE R220, R0, 0x2, R30 ;  /* 0x0000000200dc7825 */ /* 0x000fc600078e021e */
[----:B------:R-:W2:Y:S01]  /*21f50*/  LDL.64 R30, [R1+0x1508] ;  /* 0x00150800011e7983 */ /* 0x000ea20000100a00 */
[----:B------:R-:W-:-:S03]  /*21f60*/  IMAD.WIDE R218, R0, 0x2, R28 ;  /* 0x0000000200da7825 */ /* 0x000fc600078e021c */
[----:B------:R-:W2:Y:S01]  /*21f70*/  LDL.64 R28, [R1+0x1500] ;  /* 0x00150000011c7983 */ /* 0x000ea20000100a00 */
[----:B---3--:R-:W-:-:S03]  /*21f80*/  IMAD.WIDE R216, R0, 0x2, R24 ;  /* 0x0000000200d87825 */ /* 0x008fc600078e0218 */
[----:B------:R-:W3:Y:S01]  /*21f90*/  LDL.64 R24, [R1+0x14f8] ;  /* 0x0014f80001187983 */ /* 0x000ee20000100a00 */
[----:B----4-:R-:W-:-:S03]  /*21fa0*/  IMAD.WIDE R22, R0, 0x2, R40 ;  /* 0x0000000200167825 */ /* 0x010fc600078e0228 */
[----:B-1----:R1:W4:Y:S01]  /*21fb0*/  LDG.E.U16 R49, desc[UR56][R220.64] ;  /* 0x00000038dc317981 */ /* 0x002322000c1e1500 */
[----:B0-----:R-:W-:-:S03]  /*21fc0*/  IMAD.WIDE R12, R0, 0x2, R16 ;  /* 0x00000002000c7825 */ /* 0x001fc600078e0210 */
[----:B------:R0:W-:Y:S04]  /*21fd0*/  STL [R1+0x798], R48 ;  /* 0x0007983001007387 */ /* 0x0001e80000100800 */
[----:B0-----:R-:W4:Y:S04]  /*21fe0*/  LDG.E.U16 R48, desc[UR56][R218.64] ;  /* 0x00000038da307981 */ /* 0x001f28000c1e1500 */
[----:B------:R0:W-:Y:S04]  /*21ff0*/  STL [R1+0x794], R225 ;  /* 0x000794e101007387 */ /* 0x0001e80000100800 */
[----:B------:R1:W-:Y:S04]  /*22000*/  STL [R1+0x790], R224 ;  /* 0x000790e001007387 */ /* 0x0003e80000100800 */
[----:B0-----:R0:W4:Y:S04]  /*22010*/  LDG.E.U16 R225, desc[UR56][R216.64] ;  /* 0x00000038d8e17981 */ /* 0x001128000c1e1500 */
[----:B-1----:R1:W4:Y:S04]  /*22020*/  LDG.E.U16 R224, desc[UR56][R22.64] ;  /* 0x0000003816e07981 */ /* 0x002328000c1e1500 */
[----:B------:R0:W-:Y:S04]  /*22030*/  STL [R1+0x78c], R223 ;  /* 0x00078cdf01007387 */ /* 0x0001e80000100800 */
[----:B0-----:R0:W4:Y:S04]  /*22040*/  LDG.E.U16 R223, desc[UR56][R12.64] ;  /* 0x000000380cdf7981 */ /* 0x001128000c1e1500 */
[----:B------:R1:W-:Y:S04]  /*22050*/  STL [R1+0x788], R47 ;  /* 0x0007882f01007387 */ /* 0x0003e80000100800 */
[----:B------:R-:W4:Y:S04]  /*22060*/  LDL.64 R16, [R1+0x14e8] ;  /* 0x0014e80001107983 */ /* 0x000f280000100a00 */
[----:B------:R-:W4:Y:S01]  /*22070*/  LDL.64 R40, [R1+0x14f0] ;  /* 0x0014f00001287983 */ /* 0x000f220000100a00 */
[----:B------:R-:W-:-:S03]  /*22080*/  IMAD.WIDE R220, R0, 0x2, R36 ;  /* 0x0000000200dc7825 */ /* 0x000fc600078e0224 */
[----:B------:R-:W4:Y:S01]  /*22090*/  LDL.64 R36, [R1+0x14e0] ;  /* 0x0014e00001247983 */ /* 0x000f220000100a00 */
[----:B------:R-:W-:-:S03]  /*220a0*/  IMAD.WIDE R216, R0, 0x2, R32 ;  /* 0x0000000200d87825 */ /* 0x000fc600078e0220 */
[----:B------:R-:W4:Y:S04]  /*220b0*/  LDL.64 R32, [R1+0x14d8] ;  /* 0x0014d80001207983 */ /* 0x000f280000100a00 */
[----:B-1----:R-:W4:Y:S01]  /*220c0*/  LDG.E.U16 R47, desc[UR56][R220.64] ;  /* 0x00000038dc2f7981 */ /* 0x002f22000c1e1500 */
[----:B------:R-:W-:-:S04]  /*220d0*/  IMAD.WIDE R218, R0, 0x2, R42 ;  /* 0x0000000200da7825 */ /* 0x000fc800078e022a */
[C---:B------:R-:W-:Y:S02]  /*220e0*/  IMAD.WIDE R22, R0.reuse, 0x2, R34 ;  /* 0x0000000200167825 */ /* 0x040fe400078e0222 */
[----:B------:R-:W4:Y:S02]  /*220f0*/  LDL.64 R34, [R1+0x14d0] ;  /* 0x0014d00001227983 */ /* 0x000f240000100a00 */
[C---:B0-----:R-:W-:Y:S02]  /*22100*/  IMAD.WIDE R12, R0.reuse, 0x2, R18 ;  /* 0x00000002000c7825 */ /* 0x041fe400078e0212 */
[----:B------:R0:W-:Y:S04]  /*22110*/  STL [R1+0x784], R46 ;  /* 0x0007842e01007387 */ /* 0x0001e80000100800 */
[----:B0-----:R2:W4:Y:S04]  /*22120*/  LDG.E.U16 R46, desc[UR56][R218.64] ;  /* 0x00000038da2e7981 */ /* 0x001528000c1e1500 */
[----:B------:R0:W-:Y:S04]  /*22130*/  STL [R1+0x780], R45 ;  /* 0x0007802d01007387 */ /* 0x0001e80000100800 */
[----:B------:R1:W-:Y:S04]  /*22140*/  STL [R1+0x77c], R51 ;  /* 0x00077c3301007387 */ /* 0x0003e80000100800 */
[----:B0-----:R0:W4:Y:S04]  /*22150*/  LDG.E.U16 R45, desc[UR56][R216.64] ;  /* 0x00000038d82d7981 */ /* 0x001128000c1e1500 */
[----:B-1----:R1:W4:Y:S04]  /*22160*/  LDG.E.U16 R51, desc[UR56][R22.64] ;  /* 0x0000003816337981 */ /* 0x002328000c1e1500 */
[----:B------:R0:W-:Y:S04]  /*22170*/  STL [R1+0x778], R44 ;  /* 0x0007782c01007387 */ /* 0x0001e80000100800 */
[----:B------:R3:W-:Y:S04]  /*22180*/  STL [R1+0x774], R50 ;  /* 0x0007743201007387 */ /* 0x0007e80000100800 */
[----:B------:R-:W4:Y:S04]  /*22190*/  LDL.64 R18, [R1+0x14c8] ;  /* 0x0014c80001127983 */ /* 0x000f280000100a00 */
[----:B0-----:R3:W4:Y:S01]  /*221a0*/  LDG.E.U16 R44, desc[UR56][R12.64] ;  /* 0x000000380c2c7981 */ /* 0x001722000c1e1500 */
[----:B--2---:R-:W-:-:S03]  /*221b0*/  IMAD.WIDE R218, R0, 0x2, R26 ;  /* 0x0000000200da7825 */ /* 0x004fc600078e021a */
[----:B------:R-:W2:Y:S01]  /*221c0*/  LDL.64 R26, [R1+0x14c0] ;  /* 0x0014c000011a7983 */ /* 0x000ea20000100a00 */
[----:B------:R-:W-:-:S03]  /*221d0*/  IMAD.WIDE R220, R0, 0x2, R38 ;  /* 0x0000000200dc7825 */ /* 0x000fc600078e0226 */
[----:B------:R-:W2:Y:S01]  /*221e0*/  LDL.64 R38, [R1+0x14b8] ;  /* 0x0014b80001267983 */ /* 0x000ea20000100a00 */
[----:B------:R-:W-:-:S03]  /*221f0*/  IMAD.WIDE R216, R0, 0x2, R30 ;  /* 0x0000000200d87825 */ /* 0x000fc600078e021e */
[----:B------:R-:W2:Y:S01]  /*22200*/  LDL.64 R30, [R1+0x14b0] ;  /* 0x0014b000011e7983 */ /* 0x000ea20000100a00 */
[----:B-1----:R-:W-:-:S03]  /*22210*/  IMAD.WIDE R22, R0, 0x2, R28 ;  /* 0x0000000200167825 */ /* 0x002fc600078e021c */
[----:B------:R-:W2:Y:S01]  /*22220*/  LDL.64 R28, [R1+0x14a8] ;  /* 0x0014a800011c7983 */ /* 0x000ea20000100a00 */
[----:B---3--:R-:W-:-:S03]  /*22230*/  IMAD.WIDE R12, R0, 0x2, R24 ;  /* 0x00000002000c7825 */ /* 0x008fc600078e0218 */
[----:B------:R-:W3:Y:S04]  /*22240*/  LDG.E.U16 R50, desc[UR56][R220.64] ;  /* 0x00000038dc327981 */ /* 0x000ee8000c1e1500 */
[----:B----4-:R0:W-:Y:S04]  /*22250*/  STL [R1+0x770], R49 ;  /* 0x0007703101007387 */ /* 0x0101e80000100800 */
[----:B------:R-:W4:Y:S04]  /*22260*/  LDG.E.U16 R43, desc[UR56][R22.64] ;  /* 0x00000038162b7981 */ /* 0x000f28000c1e1500 */
[----:B------:R-:W4:Y:S04]  /*22270*/  LDG.E.U16 R42, desc[UR56][R12.64] ;  /* 0x000000380c2a7981 */ /* 0x000f28000c1e1500 */
[----:B0-----:R0:W4:Y:S04]  /*22280*/  LDG.E.U16 R49, desc[UR56][R218.64] ;  /* 0x00000038da317981 */ /* 0x001128000c1e1500 */
[----:B------:R1:W-:Y:S04]  /*22290*/  STL [R1+0x76c], R48 ;  /* 0x00076c3001007387 */ /* 0x0003e80000100800 */
[----:B-1----:R1:W4:Y:S04]  /*222a0*/  LDG.E.U16 R48, desc[UR56][R216.64] ;  /* 0x00000038d8307981 */ /* 0x002328000c1e1500 */
[----:B------:R-:W-:Y:S04]  /*222b0*/  STL [R1+0x768], R225 ;  /* 0x000768e101007387 */ /* 0x000fe80000100800 */
[----:B------:R1:W-:Y:S04]  /*222c0*/  STL [R1+0x764], R224 ;  /* 0x000764e001007387 */ /* 0x0003e80000100800 */
[----:B------:R-:W-:Y:S04]  /*222d0*/  STL [R1+0x760], R223 ;  /* 0x000760df01007387 */ /* 0x000fe80000100800 */
[----:B------:R-:W4:Y:S01]  /*222e0*/  LDL.64 R24, [R1+0x14a0] ;  /* 0x0014a00001187983 */ /* 0x000f220000100a00 */
[----:B0-----:R-:W-:-:S03]  /*222f0*/  IMAD.WIDE R218, R0, 0x2, R16 ;  /* 0x0000000200da7825 */ /* 0x001fc600078e0210 */
[----:B------:R-:W4:Y:S01]  /*22300*/  LDL.64 R16, [R1+0x1498] ;  /* 0x0014980001107983 */ /* 0x000f220000100a00 */
[----:B------:R-:W-:-:S03]  /*22310*/  IMAD.WIDE R220, R0, 0x2, R40 ;  /* 0x0000000200dc7825 */ /* 0x000fc600078e0228 */
[----:B------:R-:W4:Y:S01]  /*22320*/  LDL.64 R40, [R1+0x1490] ;  /* 0x0014900001287983 */ /* 0x000f220000100a00 */
[----:B-1----:R-:W-:-:S03]  /*22330*/  IMAD.WIDE R216, R0, 0x2, R36 ;  /* 0x0000000200d87825 */ /* 0x002fc600078e0224 */
[----:B------:R-:W4:Y:S01]  /*22340*/  LDL.64 R36, [R1+0x1488] ;  /* 0x0014880001247983 */ /* 0x000f220000100a00 */
[----:B------:R-:W-:-:S03]  /*22350*/  IMAD.WIDE R22, R0, 0x2, R32 ;  /* 0x0000000200167825 */ /* 0x000fc600078e0220 */
[----:B------:R-:W4:Y:S04]  /*22360*/  LDL.64 R32, [R1+0x1480] ;  /* 0x0014800001207983 */ /* 0x000f280000100a00 */
[----:B------:R0:W-:Y:S04]  /*22370*/  STL [R1+0x75c], R47 ;  /* 0x00075c2f01007387 */ /* 0x0001e80000100800 */
[----:B------:R-:W4:Y:S04]  /*22380*/  LDG.E.U16 R224, desc[UR56][R22.64] ;  /* 0x0000003816e07981 */ /* 0x000f28000c1e1500 */
[----:B0-----:R0:W4:Y:S01]  /*22390*/  LDG.E.U16 R47, desc[UR56][R220.64] ;  /* 0x00000038dc2f7981 */ /* 0x001122000c1e1500 */
[----:B------:R-:W-:-:S03]  /*223a0*/  IMAD.WIDE R12, R0, 0x2, R34 ;  /* 0x00000002000c7825 */ /* 0x000fc600078e0222 */
[----:B------:R1:W-:Y:S04]  /*223b0*/  STL [R1+0x758], R46 ;  /* 0x0007582e01007387 */ /* 0x0003e80000100800 */
[----:B-1----:R2:W4:Y:S04]  /*223c0*/  LDG.E.U16 R46, desc[UR56][R218.64] ;  /* 0x00000038da2e7981 */ /* 0x002528000c1e1500 */
[----:B------:R1:W-:Y:S04]  /*223d0*/  STL [R1+0x754], R45 ;  /* 0x0007542d01007387 */ /* 0x0003e80000100800 */
[----:B------:R-:W-:Y:S04]  /*223e0*/  STL [R1+0x750], R51 ;  /* 0x0007503301007387 */ /* 0x000fe80000100800 */
[----:B-1----:R1:W4:Y:S04]  /*223f0*/  LDG.E.U16 R45, desc[UR56][R216.64] ;  /* 0x00000038d82d7981 */ /* 0x002328000c1e1500 */
[----:B------:R1:W-:Y:S01]  /*22400*/  STL [R1+0x74c], R44 ;  /* 0x00074c2c01007387 */ /* 0x0003e20000100800 */
[----:B0-----:R-:W-:-:S03]  /*22410*/  IMAD.WIDE R220, R0, 0x2, R18 ;  /* 0x0000000200dc7825 */ /* 0x001fc600078e0212 */
[----:B------:R-:W4:Y:S01]  /*22420*/  LDL.64 R34, [R1+0x1478] ;  /* 0x0014780001227983 */ /* 0x000f220000100a00 */
[----:B--2---:R-:W-:-:S03]  /*22430*/  IMAD.WIDE R218, R0, 0x2, R26 ;  /* 0x0000000200da7825 */ /* 0x004fc600078e021a */
[----:B------:R-:W2:Y:S04]  /*22440*/  LDL.64 R18, [R1+0x1470] ;  /* 0x0014700001127983 */ /* 0x000ea80000100a00 */
[----:B-1----:R0:W2:Y:S01]  /*22450*/  LDG.E.U16 R44, desc[UR56][R12.64] ;  /* 0x000000380c2c7981 */ /* 0x0020a2000c1e1500 */
[----:B------:R-:W-:-:S03]  /*22460*/  IMAD.WIDE R216, R0, 0x2, R38 ;  /* 0x0000000200d87825 */ /* 0x000fc600078e0226 */
[----:B------:R-:W2:Y:S01]  /*22470*/  LDL.64 R26, [R1+0x1468] ;  /* 0x00146800011a7983 */ /* 0x000ea20000100a00 */
[----:B------:R-:W-:-:S03]  /*22480*/  IMAD.WIDE R22, R0, 0x2, R30 ;  /* 0x0000000200167825 */ /* 0x000fc600078e021e */
[----:B------:R-:W2:Y:S04]  /*22490*/  LDL.64 R38, [R1+0x1460] ;  /* 0x0014600001267983 */ /* 0x000ea80000100a00 */
[----:B------:R1:W2:Y:S01]  /*224a0*/  LDG.E.U16 R223, desc[UR56][R220.64] ;  /* 0x00000038dcdf7981 */ /* 0x0002a2000c1e1500 */
[----:B0-----:R-:W-:-:S03]  /*224b0*/  IMAD.WIDE R12, R0, 0x2, R28 ;  /* 0x00000002000c7825 */ /* 0x001fc600078e021c */
[----:B------:R0:W2:Y:S04]  /*224c0*/  LDG.E.U16 R225, desc[UR56][R218.64] ;  /* 0x00000038dae17981 */ /* 0x0000a8000c1e1500 */
[----:B------:R-:W2:Y:S04]  /*224d0*/  LDL.64 R30, [R1+0x1458] ;  /* 0x00145800011e7983 */ /* 0x000ea80000100a00 */
[----:B------:R0:W2:Y:S04]  /*224e0*/  LDG.E.U16 R51, desc[UR56][R216.64] ;  /* 0x00000038d8337981 */ /* 0x0000a8000c1e1500 */
[----:B---3--:R3:W-:Y:S04]  /*224f0*/  STL [R1+0x748], R50 ;  /* 0x0007483201007387 */ /* 0x0087e80000100800 */
[----:B----4-:R4:W-:Y:S04]  /*22500*/  STL [R1+0x744], R49 ;  /* 0x0007443101007387 */ /* 0x0109e80000100800 */
[----:B------:R-:W-:Y:S04]  /*22510*/  STL [R1+0x740], R48 ;  /* 0x0007403001007387 */ /* 0x000fe80000100800 */
[----:B------:R-:W-:Y:S04]  /*22520*/  STL [R1+0x73c], R43 ;  /* 0x00073c2b01007387 */ /* 0x000fe80000100800 */
[----:B---3--:R3:W2:Y:S04]  /*22530*/  LDG.E.U16 R50, desc[UR56][R22.64] ;  /* 0x0000003816327981 */ /* 0x0086a8000c1e1500 */
[----:B------:R0:W-:Y:S04]  /*22540*/  STL [R1+0x738], R42 ;  /* 0x0007382a01007387 */ /* 0x0001e80000100800 */
[----:B----4-:R4:W2:Y:S04]  /*22550*/  LDG.E.U16 R49, desc[UR56][R12.64] ;  /* 0x000000380c317981 */ /* 0x0108a8000c1e1500 */
[----:B------:R-:W2:Y:S01]  /*22560*/  LDL.64 R28, [R1+0x1450] ;  /* 0x00145000011c7983 */ /* 0x000ea20000100a00 */
[----:B-1----:R-:W-:-:S03]  /*22570*/  IMAD.WIDE R220, R0, 0x2, R24 ;  /* 0x0000000200dc7825 */ /* 0x002fc600078e0218 */
[----:B0-----:R-:W2:Y:S04]  /*22580*/  LDL.64 R42, [R1+0x1438] ;  /* 0x00143800012a7983 */ /* 0x001ea80000100a00 */
[----:B------:R-:W2:Y:S01]  /*22590*/  LDL.64 R24, [R1+0x1448] ;  /* 0x0014480001187983 */ /* 0x000ea20000100a00 */
[----:B------:R-:W-:-:S03]  /*225a0*/  IMAD.WIDE R218, R0, 0x2, R16 ;  /* 0x0000000200da7825 */ /* 0x000fc600078e0210 */
[----:B------:R0:W2:Y:S04]  /*225b0*/  LDG.E.U16 R48, desc[UR56][R220.64] ;  /* 0x00000038dc307981 */ /* 0x0000a8000c1e1500 */
[----:B------:R-:W2:Y:S01]  /*225c0*/  LDL.64 R16, [R1+0x1440] ;  /* 0x0014400001107983 */ /* 0x000ea20000100a00 */
[----:B------:R-:W-:-:S03]  /*225d0*/  IMAD.WIDE R216, R0, 0x2, R40 ;  /* 0x0000000200d87825 */ /* 0x000fc600078e0228 */
[----:B------:R-:W2:Y:S04]  /*225e0*/  LDL.64 R40, [R1+0x1430] ;  /* 0x0014300001287983 */ /* 0x000ea80000100a00 */
[----:B------:R1:W-:Y:S04]  /*225f0*/  STL [R1+0x734], R47 ;  /* 0x0007342f01007387 */ /* 0x0003e80000100800 */
[----:B-1----:R2:W2:Y:S01]  /*22600*/  LDG.E.U16 R47, desc[UR56][R218.64] ;  /* 0x00000038da2f7981 */ /* 0x0024a2000c1e1500 */
[----:B---3--:R-:W-:-:S04]  /*22610*/  IMAD.WIDE R22, R0, 0x2, R36 ;  /* 0x0000000200167825 */ /* 0x008fc800078e0224 */
[C---:B----4-:R-:W-:Y:S01]  /*22620*/  IMAD.WIDE R12, R0.reuse, 0x2, R32 ;  /* 0x00000002000c7825 */ /* 0x050fe200078e0220 */
[----:B------:R1:W-:Y:S04]  /*22630*/  STL [R1+0x730], R46 ;  /* 0x0007302e01007387 */ /* 0x0003e80000100800 */
[----:B-1----:R1:W3:Y:S04]  /*22640*/  LDG.E.U16 R46, desc[UR56][R216.64] ;  /* 0x00000038d82e7981 */ /* 0x0022e8000c1e1500 */
[----:B------:R4:W-:Y:S04]  /*22650*/  STL [R1+0x72c], R45 ;  /* 0x00072c2d01007387 */ /* 0x0009e80000100800 */
[----:B------:R1:W-:Y:S04]  /*22660*/  STL [R1+0x728], R224 ;  /* 0x000728e001007387 */ /* 0x0003e80000100800 */
[----:B------:R-:W3:Y:S04]  /*22670*/  LDL.64 R36, [R1+0x1428] ;  /* 0x0014280001247983 */ /* 0x000ee80000100a00 */
[----:B----4-:R4:W3:Y:S01]  /*22680*/  LDG.E.U16 R45, desc[UR56][R22.64] ;  /* 0x00000038162d7981 */ /* 0x0108e2000c1e1500 */
[----:B0-----:R-:W-:-:S04]  /*22690*/  IMAD.WIDE R220, R0, 0x2, R34 ;  /* 0x0000000200dc7825 */ /* 0x001fc800078e0222 */
[C---:B--2---:R-:W-:Y:S01]  /*226a0*/  IMAD.WIDE R218, R0.reuse, 0x2, R18 ;  /* 0x0000000200da7825 */ /* 0x044fe200078e0212 */
[----:B-1----:R-:W2:Y:S04]  /*226b0*/  LDG.E.U16 R224, desc[UR56][R220.64] ;  /* 0x00000038dce07981 */ /* 0x002ea8000c1e1500 */
[----:B------:R0:W-:Y:S04]  /*226c0*/  STL [R1+0x724], R44 ;  /* 0x0007242c01007387 */ /* 0x0001e80000100800 */
[----:B------:R-:W2:Y:S01]  /*226d0*/  LDL.64 R32, [R1+0x1420] ;  /* 0x0014200001207983 */ /* 0x000ea20000100a00 */
[----:B------:R-:W-:-:S03]  /*226e0*/  IMAD.WIDE R216, R0, 0x2, R26 ;  /* 0x0000000200d87825 */ /* 0x000fc600078e021a */
[----:B------:R-:W2:Y:S04]  /*226f0*/  LDL.64 R18, [R1+0x1418] ;  /* 0x0014180001127983 */ /* 0x000ea80000100a00 */
[----:B0-----:R0:W2:Y:S01]  /*22700*/  LDG.E.U16 R44, desc[UR56][R12.64] ;  /* 0x000000380c2c7981 */ /* 0x0010a2000c1e1500 */
[----:B----4-:R-:W-:-:S03]  /*22710*/  IMAD.WIDE R22, R0, 0x2, R38 ;  /* 0x0000000200167825 */ /* 0x010fc600078e0226 */
[----:B------:R-:W4:Y:S04]  /*22720*/  LDL.64 R34, [R1+0x1410] ;  /* 0x0014100001227983 */ /* 0x000f280000100a00 */
[----:B------:R-:W4:Y:S04]  /*22730*/  LDL.64 R26, [R1+0x1408] ;  /* 0x00140800011a7983 */ /* 0x000f280000100a00 */
[----:B------:R1:W-:Y:S01]  /*22740*/  STL [R1+0x720], R223 ;  /* 0x000720df01007387 */ /* 0x0003e20000100800 */
[----:B0-----:R-:W-:-:S03]  /*22750*/  IMAD.WIDE R12, R0, 0x2, R30 ;  /* 0x00000002000c7825 */ /* 0x001fc600078e021e */
[----:B------:R-:W-:Y:S04]  /*22760*/  STL [R1+0x71c], R225 ;  /* 0x00071ce101007387 */ /* 0x000fe80000100800 */
[----:B------:R-:W4:Y:S04]  /*22770*/  LDG.E.U16 R226, desc[UR56][R216.64] ;  /* 0x00000038d8e27981 */ /* 0x000f28000c1e1500 */
[----:B-1----:R0:W4:Y:S04]  /*22780*/  LDG.E.U16 R223, desc[UR56][R218.64] ;  /* 0x00000038dadf7981 */ /* 0x002128000c1e1500 */
[----:B------:R1:W-:Y:S04]  /*22790*/  STL [R1+0x718], R51 ;  /* 0x0007183301007387 */ /* 0x0003e80000100800 */
[----:B------:R0:W-:Y:S04]  /*227a0*/  STL [R1+0x714], R50 ;  /* 0x0007143201007387 */ /* 0x0001e80000100800 */
[----:B-1----:R1:W4:Y:S04]  /*227b0*/  LDG.E.U16 R51, desc[UR56][R22.64] ;  /* 0x0000003816337981 */ /* 0x002328000c1e1500 */
[----:B------:R1:W-:Y:S01]  /*227c0*/  STL [R1+0x710], R49 ;  /* 0x0007103101007387 */ /* 0x0003e20000100800 */
[----:B------:R-:W-:-:S03]  /*227d0*/  IMAD.WIDE R220, R0, 0x2, R28 ;  /* 0x0000000200dc7825 */ /* 0x000fc600078e021c */
[----:B0-----:R0:W4:Y:S04]  /*227e0*/  LDG.E.U16 R50, desc[UR56][R12.64] ;  /* 0x000000380c327981 */ /* 0x001128000c1e1500 */
[----:B------:R-:W4:Y:S01]  /*227f0*/  LDL.64 R38, [R1+0x1400] ;  /* 0x0014000001267983 */ /* 0x000f220000100a00 */
[----:B------:R-:W-:-:S03]  /*22800*/  IMAD.WIDE R218, R0, 0x2, R24 ;  /* 0x0000000200da7825 */ /* 0x000fc600078e0218 */
[----:B------:R-:W4:Y:S01]  /*22810*/  LDL.64 R30, [R1+0x13f8] ;  /* 0x0013f800011e7983 */ /* 0x000f220000100a00 */
[----:B-1----:R-:W-:-:S03]  /*22820*/  IMAD.WIDE R22, R0, 0x2, R42 ;  /* 0x0000000200167825 */ /* 0x002fc600078e022a */
[----:B------:R-:W4:Y:S01]  /*22830*/  LDL.64 R28, [R1+0x13f0] ;  /* 0x0013f000011c7983 */ /* 0x000f220000100a00 */
[----:B------:R-:W-:-:S03]  /*22840*/  IMAD.WIDE R216, R0, 0x2, R16 ;  /* 0x0000000200d87825 */ /* 0x000fc600078e0210 */
[----:B------:R1:W4:Y:S04]  /*22850*/  LDG.E.U16 R49, desc[UR56][R220.64] ;  /* 0x00000038dc317981 */ /* 0x000328000c1e1500 */
[----:B------:R-:W4:Y:S04]  /*22860*/  LDL.64 R24, [R1+0x13e8] ;  /* 0x0013e80001187983 */ /* 0x000f280000100a00 */
[----:B------:R2:W4:Y:S04]  /*22870*/  LDG.E.U16 R227, desc[UR56][R218.64] ;  /* 0x00000038dae37981 */ /* 0x000528000c1e1500 */
[----:B------:R-:W4:Y:S04]  /*22880*/  LDL.64 R16, [R1+0x13e0] ;  /* 0x0013e00001107983 */ /* 0x000f280000100a00 */
[----:B------:R-:W-:Y:S04]  /*22890*/  STL [R1+0x70c], R48 ;  /* 0x00070c3001007387 */ /* 0x000fe80000100800 */
[----:B------:R2:W4:Y:S04]  /*228a0*/  LDG.E.U16 R225, desc[UR56][R216.64] ;  /* 0x00000038d8e17981 */ /* 0x000528000c1e1500 */
[----:B------:R0:W-:Y:S04]  /*228b0*/  STL [R1+0x708], R47 ;  /* 0x0007082f01007387 */ /* 0x0001e80000100800 */
[----:B0-----:R4:W4:Y:S01]  /*228c0*/  LDG.E.U16 R47, desc[UR56][R22.64] ;  /* 0x00000038162f7981 */ /* 0x001922000c1e1500 */
[----:B------:R-:W-:-:S03]  /*228d0*/  IMAD.WIDE R12, R0, 0x2, R40 ;  /* 0x00000002000c7825 */ /* 0x000fc600078e0228 */
[----:B---3--:R0:W-:Y:S04]  /*228e0*/  STL [R1+0x704], R46 ;  /* 0x0007042e01007387 */ /* 0x0081e80000100800 */
[----:B0-----:R0:W3:Y:S01]  /*228f0*/  LDG.E.U16 R46, desc[UR56][R12.64] ;  /* 0x000000380c2e7981 */ /* 0x0010e2000c1e1500 */
[----:B-1----:R-:W-:-:S03]  /*22900*/  IMAD.WIDE R220, R0, 0x2, R36 ;  /* 0x0000000200dc7825 */ /* 0x002fc600078e0224 */
[----:B------:R-:W-:Y:S04]  /*22910*/  STL [R1+0x700], R45 ;  /* 0x0007002d01007387 */ /* 0x000fe80000100800 */
[----:B------:R1:W3:Y:S01]  /*22920*/  LDG.E.U16 R48, desc[UR56][R220.64] ;  /* 0x00000038dc307981 */ /* 0x0002e2000c1e1500 */
[----:B--2---:R-:W-:-:S04]  /*22930*/  IMAD.WIDE R218, R0, 0x2, R32 ;  /* 0x0000000200da7825 */ /* 0x004fc800078e0220 */
[C---:B------:R-:W-:Y:S01]  /*22940*/  IMAD.WIDE R216, R0.reuse, 0x2, R18 ;  /* 0x0000000200d87825 */ /* 0x040fe200078e0212 */
[----:B------:R2:W3:Y:S04]  /*22950*/  LDG.E.U16 R228, desc[UR56][R218.64] ;  /* 0x00000038dae47981 */ /* 0x0004e8000c1e1500 */
[----:B------:R0:W-:Y:S04]  /*22960*/  STL [R1+0x6fc], R44 ;  /* 0x0006fc2c01007387 */ /* 0x0001e80000100800 */
[----:B------:R-:W3:Y:S04]  /*22970*/  LDL.64 R36, [R1+0x13d0] ;  /* 0x0013d00001247983 */ /* 0x000ee80000100a00 */
[----:B------:R-:W3:Y:S04]  /*22980*/  LDL.64 R32, [R1+0x13c8] ;  /* 0x0013c80001207983 */ /* 0x000ee80000100a00 */
[----:B0-----:R-:W3:Y:S01]  /*22990*/  LDL.64 R44, [R1+0x13d8] ;  /* 0x0013d800012c7983 */ /* 0x001ee20000100a00 */
[----:B----4-:R-:W-:-:S03]  /*229a0*/  IMAD.WIDE R22, R0, 0x2, R34 ;  /* 0x0000000200167825 */ /* 0x010fc600078e0222 */
[----:B------:R-:W4:Y:S01]  /*229b0*/  LDL.64 R18, [R1+0x13c0] ;  /* 0x0013c00001127983 */ /* 0x000f220000100a00 */
[----:B------:R-:W-:-:S03]  /*229c0*/  IMAD.WIDE R12, R0, 0x2, R26 ;  /* 0x00000002000c7825 */ /* 0x000fc600078e021a */
[----:B------:R0:W-:Y:S04]  /*229d0*/  STL [R1+0x6f8], R224 ;  /* 0x0006f8e001007387 */ /* 0x0001e80000100800 */
[----:B------:R1:W-:Y:S04]  /*229e0*/  STL [R1+0x6f4], R223 ;  /* 0x0006f4df01007387 */ /* 0x0003e80000100800 */
[----:B------:R-:W-:Y:S04]  /*229f0*/  STL [R1+0x6f0], R226 ;  /* 0x0006f0e201007387 */ /* 0x000fe80000100800 */
[----:B0-----:R0:W4:Y:S04]  /*22a00*/  LDG.E.U16 R224, desc[UR56][R216.64] ;  /* 0x00000038d8e07981 */ /* 0x001128000c1e1500 */
[----:B------:R-:W4:Y:S04]  /*22a10*/  LDL.64 R26, [R1+0x13b8] ;  /* 0x0013b800011a7983 */ /* 0x000f280000100a00 */
[----:B-1----:R1:W4:Y:S04]  /*22a20*/  LDG.E.U16 R223, desc[UR56][R22.64] ;  /* 0x0000003816df7981 */ /* 0x002328000c1e1500 */
[----:B------:R2:W-:Y:S04]  /*22a30*/  STL [R1+0x6ec], R51 ;  /* 0x0006ec3301007387 */ /* 0x0005e80000100800 */
[----:B------:R1:W-:Y:S01]  /*22a40*/  STL [R1+0x6e8], R50 ;  /* 0x0006e83201007387 */ /* 0x0003e20000100800 */
[----:B------:R-:W-:-:S03]  /*22a50*/  IMAD.WIDE R220, R0, 0x2, R38 ;  /* 0x0000000200dc7825 */ /* 0x000fc600078e0226 */
[----:B------:R-:W4:Y:S04]  /*22a60*/  LDL.64 R34, [R1+0x13b0] ;  /* 0x0013b00001227983 */ /* 0x000f280000100a00 */
[----:B--2---:R2:W4:Y:S01]  /*22a70*/  LDG.E.U16 R51, desc[UR56][R12.64] ;  /* 0x000000380c337981 */ /* 0x004522000c1e1500 */
[----:B------:R-:W-:-:S03]  /*22a80*/  IMAD.WIDE R218, R0, 0x2, R30 ;  /* 0x0000000200da7825 */ /* 0x000fc600078e021e */
[----:B------:R-:W4:Y:S01]  /*22a90*/  LDL.64 R42, [R1+0x13a8] ;  /* 0x0013a800012a7983 */ /* 0x000f220000100a00 */
[----:B0-----:R-:W-:-:S03]  /*22aa0*/  IMAD.WIDE R216, R0, 0x2, R28 ;  /* 0x0000000200d87825 */ /* 0x001fc600078e021c */
[----:B------:R-:W4:Y:S01]  /*22ab0*/  LDL.64 R30, [R1+0x13a0] ;  /* 0x0013a000011e7983 */ /* 0x000f220000100a00 */
[----:B-1----:R-:W-:-:S03]  /*22ac0*/  IMAD.WIDE R22, R0, 0x2, R24 ;  /* 0x0000000200167825 */ /* 0x002fc600078e0218 */
[----:B------:R-:W4:Y:S04]  /*22ad0*/  LDL.64 R40, [R1+0x1398] ;  /* 0x0013980001287983 */ /* 0x000f280000100a00 */
[----:B------:R0:W-:Y:S04]  /*22ae0*/  STL [R1+0x6e4], R49 ;  /* 0x0006e43101007387 */ /* 0x0001e80000100800 */
[----:B------:R-:W4:Y:S04]  /*22af0*/  LDG.E.U16 R50, desc[UR56][R220.64] ;  /* 0x00000038dc327981 */ /* 0x000f28000c1e1500 */
[----:B------:R-:W-:Y:S04]  /*22b00*/  STL [R1+0x6e0], R227 ;  /* 0x0006e0e301007387 */ /* 0x000fe80000100800 */
[----:B------:R-:W4:Y:S04]  /*22b10*/  LDG.E.U16 R226, desc[UR56][R218.64] ;  /* 0x00000038dae27981 */ /* 0x000f28000c1e1500 */
[----:B------:R-:W4:Y:S04]  /*22b20*/  LDL.64 R38, [R1+0x1390] ;  /* 0x0013900001267983 */ /* 0x000f280000100a00 */
[----:B------:R-:W-:Y:S04]  /*22b30*/  STL [R1+0x6dc], R225 ;  /* 0x0006dce101007387 */ /* 0x000fe80000100800 */
[----:B0-----:R0:W4:Y:S04]  /*22b40*/  LDG.E.U16 R49, desc[UR56][R216.64] ;  /* 0x00000038d8317981 */ /* 0x001128000c1e1500 */
[----:B------:R-:W4:Y:S04]  /*22b50*/  LDL.64 R24, [R1+0x1388] ;  /* 0x0013880001187983 */ /* 0x000f280000100a00 */
[----:B------:R1:W-:Y:S04]  /*22b60*/  STL [R1+0x6d8], R47 ;  /* 0x0006d82f01007387 */ /* 0x0003e80000100800 */
[----:B-1----:R1:W4:Y:S01]  /*22b70*/  LDG.E.U16 R47, desc[UR56][R22.64] ;  /* 0x00000038162f7981 */ /* 0x002322000c1e1500 */
[----:B--2---:R-:W-:-:S03]  /*22b80*/  IMAD.WIDE R12, R0, 0x2, R16 ;  /* 0x00000002000c7825 */ /* 0x004fc600078e0210 */
[----:B---3--:R2:W-:Y:S04]  /*22b90*/  STL [R1+0x6d4], R46 ;  /* 0x0006d42e01007387 */ /* 0x0085e80000100800 */
[----:B------:R-:W3:Y:S04]  /*22ba0*/  LDL.64 R28, [R1+0x1380] ;  /* 0x00138000011c7983 */ /* 0x000ee80000100a00 */
[----:B------:R-:W3:Y:S04]  /*22bb0*/  LDL.64 R16, [R1+0x1378] ;  /* 0x0013780001107983 */ /* 0x000ee80000100a00 */
[----:B--2---:R4:W2:Y:S01]  /*22bc0*/  LDG.E.U16 R46, desc[UR56][R12.64] ;  /* 0x000000380c2e7981 */ /* 0x0048a2000c1e1500 */
[----:B0-----:R-:W-:-:S04]  /*22bd0*/  IMAD.WIDE R216, R0, 0x2, R36 ;  /* 0x0000000200d87825 */ /* 0x001fc800078e0224 */
[C---:B-1----:R-:W-:Y:S01]  /*22be0*/  IMAD.WIDE R22, R0.reuse, 0x2, R32 ;  /* 0x0000000200167825 */ /* 0x042fe200078e0220 */
[----:B------:R-:W2:Y:S03]  /*22bf0*/  LDG.E.U16 R225, desc[UR56][R216.64] ;  /* 0x00000038d8e17981 */ /* 0x000ea6000c1e1500 */
[C---:B------:R-:W-:Y:S01]  /*22c00*/  IMAD.WIDE R218, R0.reuse, 0x2, R44 ;  /* 0x0000000200da7825 */ /* 0x040fe200078e022c */
[----:B------:R-:W2:Y:S03]  /*22c10*/  LDL.64 R32, [R1+0x1370] ;  /* 0x0013700001207983 */ /* 0x000ea60000100a00 */
[C---:B----4-:R-:W-:Y:S01]  /*22c20*/  IMAD.WIDE R12, R0.reuse, 0x2, R18 ;  /* 0x00000002000c7825 */ /* 0x050fe200078e0212 */
[----:B------:R0:W4:Y:S04]  /*22c30*/  LDG.E.U16 R227, desc[UR56][R218.64] ;  /* 0x00000038dae37981 */ /* 0x000128000c1e1500 */
[----:B------:R1:W-:Y:S04]  /*22c40*/  STL [R1+0x6d0], R48 ;  /* 0x0006d03001007387 */ /* 0x0003e80000100800 */
[----:B------:R-:W-:Y:S04]  /*22c50*/  STL [R1+0x6cc], R228 ;  /* 0x0006cce401007387 */ /* 0x000fe80000100800 */
[----:B------:R-:W4:Y:S04]  /*22c60*/  LDL.64 R18, [R1+0x1368] ;  /* 0x0013680001127983 */ /* 0x000f280000100a00 */
[----:B-1----:R1:W4:Y:S04]  /*22c70*/  LDG.E.U16 R48, desc[UR56][R22.64] ;  /* 0x0000003816307981 */ /* 0x002328000c1e1500 */
[----:B------:R0:W-:Y:S01]  /*22c80*/  STL [R1+0x6c8], R224 ;  /* 0x0006c8e001007387 */ /* 0x0001e20000100800 */
[----:B------:R-:W-:-:S03]  /*22c90*/  IMAD.WIDE R220, R0, 0x2, R26 ;  /* 0x0000000200dc7825 */ /* 0x000fc600078e021a */
[----:B------:R1:W-:Y:S04]  /*22ca0*/  STL [R1+0x6c4], R223 ;  /* 0x0006c4df01007387 */ /* 0x0003e80000100800 */
[----:B0-----:R0:W4:Y:S04]  /*22cb0*/  LDG.E.U16 R224, desc[UR56][R12.64] ;  /* 0x000000380ce07981 */ /* 0x001128000c1e1500 */
[----:B-1----:R-:W4:Y:S04]  /*22cc0*/  LDG.E.U16 R223, desc[UR56][R220.64] ;  /* 0x00000038dcdf7981 */ /* 0x002f28000c1e1500 */
[----:B------:R1:W-:Y:S04]  /*22cd0*/  STL [R1+0x6c0], R51 ;  /* 0x0006c03301007387 */ /* 0x0003e80000100800 */
[----:B------:R-:W4:Y:S01]  /*22ce0*/  LDL.64 R26, [R1+0x1360] ;  /* 0x00136000011a7983 */ /* 0x000f220000100a00 */
[----:B------:R-:W-:-:S03]  /*22cf0*/  IMAD.WIDE R218, R0, 0x2, R34 ;  /* 0x0000000200da7825 */ /* 0x000fc600078e0222 */
[----:B------:R-:W4:Y:S01]  /*22d00*/  LDL.64 R36, [R1+0x1358] ;  /* 0x0013580001247983 */ /* 0x000f220000100a00 */
[----:B------:R-:W-:-:S03]  /*22d10*/  IMAD.WIDE R216, R0, 0x2, R42 ;  /* 0x0000000200d87825 */ /* 0x000fc600078e022a */
[----:B------:R-:W4:Y:S01]  /*22d20*/  LDL.64 R34, [R1+0x1350] ;  /* 0x0013500001227983 */ /* 0x000f220000100a00 */
[----:B------:R-:W-:-:S03]  /*22d30*/  IMAD.WIDE R22, R0, 0x2, R30 ;  /* 0x0000000200167825 */ /* 0x000fc600078e021e */
[----:B------:R-:W4:Y:S01]  /*22d40*/  LDL.64 R30, [R1+0x1348] ;  /* 0x00134800011e7983 */ /* 0x000f220000100a00 */
[----:B0-----:R-:W-:-:S03]  /*22d50*/  IMAD.WIDE R12, R0, 0x2, R40 ;  /* 0x00000002000c7825 */ /* 0x001fc600078e0228 */
[----:B-1----:R0:W4:Y:S04]  /*22d60*/  LDG.E.U16 R51, desc[UR56][R218.64] ;  /* 0x00000038da337981 */ /* 0x002128000c1e1500 */
[----:B------:R1:W-:Y:S04]  /*22d70*/  STL [R1+0x6bc], R50 ;  /* 0x0006bc3201007387 */ /* 0x0003e80000100800 */
[----:B------:R0:W-:Y:S04]  /*22d80*/  STL [R1+0x6b8], R226 ;  /* 0x0006b8e201007387 */ /* 0x0001e80000100800 */
[----:B-1----:R3:W4:Y:S04]  /*22d90*/  LDG.E.U16 R50, desc[UR56][R216.64] ;  /* 0x00000038d8327981 */ /* 0x002728000c1e1500 */
[----:B0-----:R0:W4:Y:S04]  /*22da0*/  LDG.E.U16 R226, desc[UR56][R22.64] ;  /* 0x0000003816e27981 */ /* 0x001128000c1e1500 */
[----:B------:R1:W-:Y:S01]  /*22db0*/  STL [R1+0x6b4], R49 ;  /* 0x0006b43101007387 */ /* 0x0003e20000100800 */
[----:B------:R-:W-:-:S04]  /*22dc0*/  IMAD.WIDE R218, R0, 0x2, R24 ;  /* 0x0000000200da7825 */ /* 0x000fc800078e0218 */
[C---:B------:R-:W-:Y:S01]  /*22dd0*/  IMAD.WIDE R220, R0.reuse, 0x2, R38 ;  /* 0x0000000200dc7825 */ /* 0x040fe200078e0226 */
[----:B------:R-:W4:Y:S04]  /*22de0*/  LDG.E.U16 R228, desc[UR56][R218.64] ;  /* 0x00000038dae47981 */ /* 0x000f28000c1e1500 */
[----:B-1----:R1:W4:Y:S04]  /*22df0*/  LDG.E.U16 R49, desc[UR56][R12.64] ;  /* 0x000000380c317981 */ /* 0x002328000c1e1500 */
[----:B------:R4:W4:Y:S04]  /*22e00*/  LDG.E.U16 R229, desc[UR56][R220.64] ;  /* 0x00000038dce57981 */ /* 0x000928000c1e1500 */
[----:B------:R-:W-:Y:S04]  /*22e10*/  STL [R1+0x6b0], R47 ;  /* 0x0006b02f01007387 */ /* 0x000fe80000100800 */
[----:B------:R-:W4:Y:S01]  /*22e20*/  LDL.64 R24, [R1+0x1340] ;  /* 0x0013400001187983 */ /* 0x000f220000100a00 */
[----:B---3--:R-:W-:-:S04]  /*22e30*/  IMAD.WIDE R216, R0, 0x2, R28 ;  /* 0x0000000200d87825 */ /* 0x008fc800078e021c */
[C---:B0-----:R-:W-:Y:S01]  /*22e40*/  IMAD.WIDE R22, R0.reuse, 0x2, R16 ;  /* 0x0000000200167825 */ /* 0x041fe200078e0210 */
[----:B--2---:R0:W-:Y:S04]  /*22e50*/  STL [R1+0x6ac], R46 ;  /* 0x0006ac2e01007387 */ /* 0x0041e80000100800 */
[----:B------:R-:W2:Y:S04]  /*22e60*/  LDL.64 R44, [R1+0x1330] ;  /* 0x00133000012c7983 */ /* 0x000ea80000100a00 */
[----:B------:R-:W3:Y:S04]  /*22e70*/  LDL.64 R28, [R1+0x1328] ;  /* 0x00132800011c7983 */ /* 0x000ee80000100a00 */
[----:B0-----:R-:W3:Y:S04]  /*22e80*/  LDL.64 R46, [R1+0x1338] ;  /* 0x00133800012e7983 */ /* 0x001ee80000100a00 */
[----:B------:R-:W3:Y:S01]  /*22e90*/  LDL.64 R16, [R1+0x1320] ;  /* 0x0013200001107983 */ /* 0x000ee20000100a00 */
[----:B-1----:R-:W-:-:S03]  /*22ea0*/  IMAD.WIDE R12, R0, 0x2, R32 ;  /* 0x00000002000c7825 */ /* 0x002fc600078e0220 */
[----:B----4-:R0:W-:Y:S04]  /*22eb0*/  STL [R1+0x6a8], R227 ;  /* 0x0006a8e301007387 */ /* 0x0101e80000100800 */
[----:B------:R1:W-:Y:S04]  /*22ec0*/  STL [R1+0x6a4], R225 ;  /* 0x0006a4e101007387 */ /* 0x0003e80000100800 */
[----:B0-----:R0:W4:Y:S04]  /*22ed0*/  LDG.E.U16 R227, desc[UR56][R216.64] ;  /* 0x00000038d8e37981 */ /* 0x001128000c1e1500 */
[----:B-1----:R1:W4:Y:S04]  /*22ee0*/  LDG.E.U16 R225, desc[UR56][R22.64] ;  /* 0x0000003816e17981 */ /* 0x002328000c1e1500 */
[----:B------:R0:W-:Y:S01]  /*22ef0*/  STL [R1+0x6a0], R48 ;  /* 0x0006a03001007387 */ /* 0x0001e20000100800 */
[----:B------:R-:W-:-:S03]  /*22f00*/  IMAD.WIDE R220, R0, 0x2, R18 ;  /* 0x0000000200dc7825 */ /* 0x000fc600078e0212 */
[----:B0-----:R0:W4:Y:S04]  /*22f10*/  LDG.E.U16 R48, desc[UR56][R12.64] ;  /* 0x000000380c307981 */ /* 0x001128000c1e1500 */
[----:B------:R1:W-:Y:S04]  /*22f20*/  STL [R1+0x69c], R224 ;  /* 0x00069ce001007387 */ /* 0x0003e80000100800 */
[----:B------:R-:W4:Y:S04]  /*22f30*/  LDL.64 R32, [R1+0x1318] ;  /* 0x0013180001207983 */ /* 0x000f280000100a00 */
[----:B------:R-:W4:Y:S01]  /*22f40*/  LDL.64 R18, [R1+0x1310] ;  /* 0x0013100001127983 */ /* 0x000f220000100a00 */
[----:B------:R-:W-:-:S03]  /*22f50*/  IMAD.WIDE R218, R0, 0x2, R26 ;  /* 0x0000000200da7825 */ /* 0x000fc600078e021a */
[----:B------:R-:W4:Y:S04]  /*22f60*/  LDL.64 R42, [R1+0x1300] ;  /* 0x00130000012a7983 */ /* 0x000f280000100a00 */
[----:B------:R-:W4:Y:S04]  /*22f70*/  LDL.64 R26, [R1+0x1308] ;  /* 0x00130800011a7983 */ /* 0x000f280000100a00 */
[----:B------:R-:W4:Y:S01]  /*22f80*/  LDL.64 R40, [R1+0x12f8] ;  /* 0x0012f80001287983 */ /* 0x000f220000100a00 */
[----:B------:R-:W-:-:S03]  /*22f90*/  IMAD.WIDE R216, R0, 0x2, R36 ;  /* 0x0000000200d87825 */ /* 0x000fc600078e0224 */
[----:B-1----:R1:W4:Y:S04]  /*22fa0*/  LDG.E.U16 R224, desc[UR56][R220.64] ;  /* 0x00000038dce07981 */ /* 0x002328000c1e1500 */
[----:B------:R1:W-:Y:S01]  /*22fb0*/  STL [R1+0x698], R223 ;  /* 0x000698df01007387 */ /* 0x0003e20000100800 */
[----:B------:R-:W-:-:S03]  /*22fc0*/  IMAD.WIDE R22, R0, 0x2, R34 ;  /* 0x0000000200167825 */ /* 0x000fc600078e0222 */
[----:B------:R1:W-:Y:S01]  /*22fd0*/  STL [R1+0x694], R51 ;  /* 0x0006943301007387 */ /* 0x0003e20000100800 */
[----:B0-----:R-:W-:-:S03]  /*22fe0*/  IMAD.WIDE R12, R0, 0x2, R30 ;  /* 0x00000002000c7825 */ /* 0x001fc600078e021e */
[----:B-1----:R-:W4:Y:S04]  /*22ff0*/  LDG.E.U16 R223, desc[UR56][R218.64] ;  /* 0x00000038dadf7981 */ /* 0x002f28000c1e1500 */
[----:B------:R0:W-:Y:S04]  /*23000*/  STL [R1+0x690], R50 ;  /* 0x0006903201007387 */ /* 0x0001e80000100800 */
[----:B------:R-:W-:Y:S04]  /*23010*/  STL [R1+0x68c], R226 ;  /* 0x00068ce201007387 */ /* 0x000fe80000100800 */
[----:B------:R2:W4:Y:S04]  /*23020*/  LDG.E.U16 R51, desc[UR56][R216.64] ;  /* 0x00000038d8337981 */ /* 0x000528000c1e1500 */
[----:B------:R-:W4:Y:S04]  /*23030*/  LDL.64 R38, [R1+0x12f0] ;  /* 0x0012f00001267983 */ /* 0x000f280000100a00 */
[----:B0-----:R3:W4:Y:S04]  /*23040*/  LDG.E.U16 R50, desc[UR56][R22.64] ;  /* 0x0000003816327981 */ /* 0x001728000c1e1500 */
[----:B------:R0:W-:Y:S04]  /*23050*/  STL [R1+0x688], R49 ;  /* 0x0006883101007387 */ /* 0x0001e80000100800 */
[----:B------:R-:W4:Y:S04]  /*23060*/  LDL.64 R34, [R1+0x12e8] ;  /* 0x0012e80001227983 */ /* 0x000f280000100a00 */
[----:B------:R-:W4:Y:S04]  /*23070*/  LDL.64 R30, [R1+0x12e0] ;  /* 0x0012e000011e7983 */ /* 0x000f280000100a00 */
[----:B0-----:R0:W4:Y:S04]  /*23080*/  LDG.E.U16 R49, desc[UR56][R12.64] ;  /* 0x000000380c317981 */ /* 0x001128000c1e1500 */
[----:B------:R-:W4:Y:S01]  /*23090*/  LDL.64 R36, [R1+0x12d8] ;  /* 0x0012d80001247983 */ /* 0x000f220000100a00 */
[----:B------:R-:W-:-:S03]  /*230a0*/  IMAD.WIDE R220, R0, 0x2, R24 ;  /* 0x0000000200dc7825 */ /* 0x000fc600078e0218 */
[----:B------:R-:W4:Y:S04]  /*230b0*/  LDL.64 R24, [R1+0x12d0] ;  /* 0x0012d00001187983 */ /* 0x000f280000100a00 */
[----:B------:R1:W4:Y:S04]  /*230c0*/  LDG.E.U16 R226, desc[UR56][R220.64] ;  /* 0x00000038dce27981 */ /* 0x000328000c1e1500 */
[----:B------:R-:W-:Y:S04]  /*230d0*/  STL [R1+0x684], R229 ;  /* 0x000684e501007387 */ /* 0x000fe80000100800 */
[----:B------:R-:W-:Y:S01]  /*230e0*/  STL [R1+0x680], R228 ;  /* 0x000680e401007387 */ /* 0x000fe20000100800 */
[----:B--2---:R-:W-:-:S04]  /*230f0*/  IMAD.WIDE R216, R0, 0x2, R44 ;  /* 0x0000000200d87825 */ /* 0x004fc800078e022c */
[C---:B---3--:R-:W-:Y:S01]  /*23100*/  IMAD.WIDE R22, R0.reuse, 0x2, R28 ;  /* 0x0000000200167825 */ /* 0x048fe200078e021c */
[----:B------:R-:W2:Y:S03]  /*23110*/  LDG.E.U16 R45, desc[UR56][R216.64] ;  /* 0x00000038d82d7981 */ /* 0x000ea6000c1e1500 */
[C---:B------:R-:W-:Y:S01]  /*23120*/  IMAD.WIDE R218, R0.reuse, 0x2, R46 ;  /* 0x0000000200da7825 */ /* 0x040fe200078e022e */
[----:B------:R-:W3:Y:S03]  /*23130*/  LDG.E.U16 R44, desc[UR56][R22.64] ;  /* 0x00000038162c7981 */ /* 0x000ee6000c1e1500 */
[C---:B0-----:R-:W-:Y:S01]  /*23140*/  IMAD.WIDE R12, R0.reuse, 0x2, R16 ;  /* 0x00000002000c7825 */ /* 0x041fe200078e0210 */
[----:B------:R0:W2:Y:S04]  /*23150*/  LDG.E.U16 R46, desc[UR56][R218.64] ;  /* 0x00000038da2e7981 */ /* 0x0000a8000c1e1500 */
[----:B----4-:R-:W-:Y:S04]  /*23160*/  STL [R1+0x67c], R227 ;  /* 0x00067ce301007387 */ /* 0x010fe80000100800 */
[----:B------:R-:W-:Y:S04]  /*23170*/  STL [R1+0x678], R225 ;  /* 0x000678e101007387 */ /* 0x000fe80000100800 */
[----:B------:R-:W4:Y:S04]  /*23180*/  LDL.64 R28, [R1+0x12c8] ;  /* 0x0012c800011c7983 */ /* 0x000f280000100a00 */
[----:B------:R0:W-:Y:S04]  /*23190*/  STL [R1+0x674], R48 ;  /* 0x0006743001007387 */ /* 0x0001e80000100800 */
[----:B------:R-:W4:Y:S01]  /*231a0*/  LDL.64 R16, [R1+0x12c0] ;  /* 0x0012c00001107983 */ /* 0x000f220000100a00 */
[----:B-1----:R-:W-:-:S03]  /*231b0*/  IMAD.WIDE R220, R0, 0x2, R32 ;  /* 0x0000000200dc7825 */ /* 0x002fc600078e0220 */
[----:B0-----:R0:W4:Y:S01]  /*231c0*/  LDG.E.U16 R48, desc[UR56][R12.64] ;  /* 0x000000380c307981 */ /* 0x001122000c1e1500 */
[----:B------:R-:W-:-:S03]  /*231d0*/  IMAD.WIDE R218, R0, 0x2, R18 ;  /* 0x0000000200da7825 */ /* 0x000fc600078e0212 */
[----:B------:R-:W4:Y:S04]  /*231e0*/  LDL.64 R18, [R1+0x12b8] ;  /* 0x0012b80001127983 */ /* 0x000f280000100a00 */
[----:B------:R-:W4:Y:S01]  /*231f0*/  LDL.64 R32, [R1+0x12b0] ;  /* 0x0012b00001207983 */ /* 0x000f220000100a00 */
[----:B------:R-:W-:-:S03]  /*23200*/  IMAD.WIDE R216, R0, 0x2, R26 ;  /* 0x0000000200d87825 */ /* 0x000fc600078e021a */
[----:B------:R-:W4:Y:S04]  /*23210*/  LDL.64 R26, [R1+0x12a8] ;  /* 0x0012a800011a7983 */ /* 0x000f280000100a00 */
[----:B------:R1:W4:Y:S04]  /*23220*/  LDG.E.U16 R225, desc[UR56][R220.64] ;  /* 0x00000038dce17981 */ /* 0x000328000c1e1500 */
[----:B------:R1:W-:Y:S01]  /*23230*/  STL [R1+0x670], R224 ;  /* 0x000670e001007387 */ /* 0x0003e20000100800 */
[----:B------:R-:W-:-:S04]  /*23240*/  IMAD.WIDE R22, R0, 0x2, R42 ;  /* 0x0000000200167825 */ /* 0x000fc800078e022a */
[C---:B0-----:R-:W-:Y:S01]  /*23250*/  IMAD.WIDE R12, R0.reuse, 0x2, R40 ;  /* 0x00000002000c7825 */ /* 0x041fe200078e0228 */
[----:B-1----:R0:W4:Y:S04]  /*23260*/  LDG.E.U16 R224, desc[UR56][R218.64] ;  /* 0x00000038dae07981 */ /* 0x002128000c1e1500 */
[----:B------:R1:W-:Y:S04]  /*23270*/  STL [R1+0x66c], R223 ;  /* 0x00066cdf01007387 */ /* 0x0003e80000100800 */
[----:B-1----:R1:W4:Y:S04]  /*23280*/  LDG.E.U16 R223, desc[UR56][R216.64] ;  /* 0x00000038d8df7981 */ /* 0x002328000c1e1500 */
[----:B------:R0:W-:Y:S01]  /*23290*/  STL [R1+0x668], R51 ;  /* 0x0006683301007387 */ /* 0x0001e20000100800 */
[----:B------:R-:W-:-:S03]  /*232a0*/  IMAD.WIDE R220, R0, 0x2, R38 ;  /* 0x0000000200dc7825 */ /* 0x000fc600078e0226 */
[----:B------:R1:W-:Y:S04]  /*232b0*/  STL [R1+0x664], R50 ;  /* 0x0006643201007387 */ /* 0x0003e80000100800 */
[----:B0-----:R-:W4:Y:S01]  /*232c0*/  LDG.E.U16 R51, desc[UR56][R22.64] ;  /* 0x0000003816337981 */ /* 0x001f22000c1e1500 */
[----:B------:R-:W-:-:S03]  /*232d0*/  IMAD.WIDE R218, R0, 0x2, R34 ;  /* 0x0000000200da7825 */ /* 0x000fc600078e0222 */
[----:B-1----:R0:W4:Y:S01]  /*232e0*/  LDG.E.U16 R50, desc[UR56][R12.64] ;  /* 0x000000380c327981 */ /* 0x002122000c1e1500 */
[----:B------:R-:W-:-:S03]  /*232f0*/  IMAD.WIDE R216, R0, 0x2, R30 ;  /* 0x0000000200d87825 */ /* 0x000fc600078e021e */
[----:B------:R-:W4:Y:S04]  /*23300*/  LDG.E.U16 R47, desc[UR56][R218.64] ;  /* 0x00000038da2f7981 */ /* 0x000f28000c1e1500 */
[----:B------:R1:W-:Y:S04]  /*23310*/  STL [R1+0x660], R49 ;  /* 0x0006603101007387 */ /* 0x0003e80000100800 */
[----:B------:R-:W4:Y:S04]  /*23320*/  LDL.64 R34, [R1+0x12a0] ;  /* 0x0012a00001227983 */ /* 0x000f280000100a00 */
[----:B------:R-:W4:Y:S04]  /*23330*/  LDL.64 R30, [R1+0x1298] ;  /* 0x00129800011e7983 */ /* 0x000f280000100a00 */
[----:B------:R-:W4:Y:S04]  /*23340*/  LDL.64 R42, [R1+0x1290] ;  /* 0x00129000012a7983 */ /* 0x000f280000100a00 */
[----:B-1----:R4:W4:Y:S01]  /*23350*/  LDG.E.U16 R49, desc[UR56][R220.64] ;  /* 0x00000038dc317981 */ /* 0x002922000c1e1500 */
[----:B0-----:R-:W-:-:S03]  /*23360*/  IMAD.WIDE R12, R0, 0x2, R24 ;  /* 0x00000002000c7825 */ /* 0x001fc600078e0218 */
[----:B------:R-:W4:Y:S04]  /*23370*/  LDL.64 R24, [R1+0x1288] ;  /* 0x0012880001187983 */ /* 0x000f280000100a00 */
[----:B------:R-:W-:Y:S04]  /*23380*/  STL [R1+0x65c], R226 ;  /* 0x00065ce201007387 */ /* 0x000fe80000100800 */
[----:B------:R-:W4:Y:S01]  /*23390*/  LDL.64 R40, [R1+0x1280] ;  /* 0x0012800001287983 */ /* 0x000f220000100a00 */
[----:B------:R-:W-:-:S03]  /*233a0*/  IMAD.WIDE R22, R0, 0x2, R36 ;  /* 0x0000000200167825 */ /* 0x000fc600078e0224 */
[----:B--2---:R0:W-:Y:S04]  /*233b0*/  STL [R1+0x658], R46 ;  /* 0x0006582e01007387 */ /* 0x0041e80000100800 */
[----:B------:R1:W-:Y:S04]  /*233c0*/  STL [R1+0x654], R45 ;  /* 0x0006542d01007387 */ /* 0x0003e80000100800 */
[----:B---3--:R2:W-:Y:S04]  /*233d0*/  STL [R1+0x650], R44 ;  /* 0x0006502c01007387 */ /* 0x0085e80000100800 */
[----:B0-----:R0:W3:Y:S04]  /*233e0*/  LDG.E.U16 R46, desc[UR56][R216.64] ;  /* 0x00000038d82e7981 */ /* 0x0010e8000c1e1500 */
[----:B-1----:R1:W3:Y:S04]  /*233f0*/  LDG.E.U16 R45, desc[UR56][R22.64] ;  /* 0x00000038162d7981 */ /* 0x0022e8000c1e1500 */
[----:B--2---:R2:W3:Y:S01]  /*23400*/  LDG.E.U16 R44, desc[UR56][R12.64] ;  /* 0x000000380c2c7981 */ /* 0x0044e2000c1e1500 */
[----:B----4-:R-:W-:-:S05]  /*23410*/  IMAD.WIDE R220, R0, 0x2, R28 ;  /* 0x0000000200dc7825 */ /* 0x010fca00078e021c */
[----:B------:R4:W3:Y:S01]  /*23420*/  LDG.E.U16 R228, desc[UR56][R220.64] ;  /* 0x00000038dce47981 */ /* 0x0008e2000c1e1500 */
[----:B------:R-:W-:-:S03]  /*23430*/  IMAD.WIDE R218, R0, 0x2, R16 ;  /* 0x0000000200da7825 */ /* 0x000fc600078e0210 */
[----:B------:R2:W-:Y:S04]  /*23440*/  STL [R1+0x64c], R48 ;  /* 0x00064c3001007387 */ /* 0x0005e80000100800 */
[----:B------:R-:W3:Y:S01]  /*23450*/  LDL.64 R16, [R1+0x1268] ;  /* 0x0012680001107983 */ /* 0x000ee20000100a00 */
[----:B0-----:R-:W-:-:S03]  /*23460*/  IMAD.WIDE R216, R0, 0x2, R18 ;  /* 0x0000000200d87825 */ /* 0x001fc600078e0212 */
[----:B------:R-:W3:Y:S01]  /*23470*/  LDL.64 R36, [R1+0x1278] ;  /* 0x0012780001247983 */ /* 0x000ee20000100a00 */
[----:B-1----:R-:W-:-:S03]  /*23480*/  IMAD.WIDE R22, R0, 0x2, R32 ;  /* 0x0000000200167825 */ /* 0x002fc600078e0220 */
[----:B------:R-:W3:Y:S01]  /*23490*/  LDL.64 R28, [R1+0x1270] ;  /* 0x00127000011c7983 */ /* 0x000ee20000100a00 */
[----:B--2---:R-:W-:-:S03]  /*234a0*/  IMAD.WIDE R12, R0, 0x2, R26 ;  /* 0x00000002000c7825 */ /* 0x004fc600078e021a */
[----:B------:R-:W2:Y:S04]  /*234b0*/  LDL.64 R18, [R1+0x1260] ;  /* 0x0012600001127983 */ /* 0x000ea80000100a00 */
[----:B------:R0:W2:Y:S04]  /*234c0*/  LDG.E.U16 R48, desc[UR56][R218.64] ;  /* 0x00000038da307981 */ /* 0x0000a8000c1e1500 */
[----:B------:R1:W-:Y:S04]  /*234d0*/  STL [R1+0x648], R225 ;  /* 0x000648e101007387 */ /* 0x0003e80000100800 */
[----:B------:R-:W2:Y:S04]  /*234e0*/  LDL.64 R32, [R1+0x1258] ;  /* 0x0012580001207983 */ /* 0x000ea80000100a00 */
[----:B------:R-:W-:Y:S04]  /*234f0*/  STL [R1+0x644], R224 ;  /* 0x000644e001007387 */ /* 0x000fe80000100800 */
[----:B------:R0:W2:Y:S04]  /*23500*/  LDG.E.U16 R226, desc[UR56][R216.64] ;  /* 0x00000038d8e27981 */ /* 0x0000a8000c1e1500 */
[----:B-1----:R1:W2:Y:S04]  /*23510*/  LDG.E.U16 R225, desc[UR56][R22.64] ;  /* 0x0000003816e17981 */ /* 0x0022a8000c1e1500 */
[----:B------:R0:W-:Y:S04]  /*23520*/  STL [R1+0x640], R223 ;  /* 0x000640df01007387 */ /* 0x0001e80000100800 */
[----:B0-----:R0:W2:Y:S04]  /*23530*/  LDG.E.U16 R223, desc[UR56][R12.64] ;  /* 0x000000380cdf7981 */ /* 0x0010a8000c1e1500 */
[----:B------:R1:W-:Y:S04]  /*23540*/  STL [R1+0x63c], R51 ;  /* 0x00063c3301007387 */ /* 0x0003e80000100800 */
[----:B------:R0:W-:Y:S04]  /*23550*/  STL [R1+0x638], R50 ;  /* 0x0006383201007387 */ /* 0x0001e80000100800 */
[----:B------:R-:W2:Y:S04]  /*23560*/  LDL.64 R26, [R1+0x1250] ;  /* 0x00125000011a7983 */ /* 0x000ea80000100a00 */
[----:B------:R-:W2:Y:S01]  /*23570*/  LDL.64 R38, [R1+0x1248] ;  /* 0x0012480001267983 */ /* 0x000ea20000100a00 */
[----:B----4-:R-:W-:-:S03]  /*23580*/  IMAD.WIDE R220, R0, 0x2, R34 ;  /* 0x0000000200dc7825 */ /* 0x010fc600078e0222 */
[----:B------:R-:W4:Y:S01]  /*23590*/  LDL.64 R34, [R1+0x1240] ;  /* 0x0012400001227983 */ /* 0x000f220000100a00 */
[----:B------:R-:W-:-:S03]  /*235a0*/  IMAD.WIDE R218, R0, 0x2, R30 ;  /* 0x0000000200da7825 */ /* 0x000fc600078e021e */
[----:B-1----:R-:W4:Y:S01]  /*235b0*/  LDG.E.U16 R51, desc[UR56][R220.64] ;  /* 0x00000038dc337981 */ /* 0x002f22000c1e1500 */
[----:B------:R-:W-:-:S03]  /*235c0*/  IMAD.WIDE R216, R0, 0x2, R42 ;  /* 0x0000000200d87825 */ /* 0x000fc600078e022a */
[----:B------:R-:W4:Y:S04]  /*235d0*/  LDG.E.U16 R227, desc[UR56][R218.64] ;  /* 0x00000038dae37981 */ /* 0x000f28000c1e1500 */
[----:B------:R1:W-:Y:S04]  /*235e0*/  STL [R1+0x634], R49 ;  /* 0x0006343101007387 */ /* 0x0003e80000100800 */
[----:B------:R-:W4:Y:S04]  /*235f0*/  LDL.64 R30, [R1+0x1238] ;  /* 0x00123800011e7983 */ /* 0x000f280000100a00 */
[----:B------:R-:W-:Y:S04]  /*23600*/  STL [R1+0x630], R47 ;  /* 0x0006302f01007387 */ /* 0x000fe80000100800 */
[----:B0-----:R0:W4:Y:S01]  /*23610*/  LDG.E.U16 R50, desc[UR56][R216.64] ;  /* 0x00000038d8327981 */ /* 0x001122000c1e1500 */
[----:B------:R-:W-:-:S03]  /*23620*/  IMAD.WIDE R22, R0, 0x2, R24 ;  /* 0x0000000200167825 */ /* 0x000fc600078e0218 */
[----:B------:R-:W4:Y:S04]  /*23630*/  LDL.64 R24, [R1+0x1230] ;  /* 0x0012300001187983 */ /* 0x000f280000100a00 */
[----:B------:R2:W4:Y:S01]  /*23640*/  LDG.E.U16 R224, desc[UR56][R22.64] ;  /* 0x0000003816e07981 */ /* 0x000522000c1e1500 */
[----:B------:R-:W-:-:S05]  /*23650*/  IMAD.WIDE R12, R0, 0x2, R40 ;  /* 0x00000002000c7825 */ /* 0x000fca00078e0228 */
[----:B-1----:R1:W4:Y:S04]  /*23660*/  LDG.E.U16 R49, desc[UR56][R12.64] ;  /* 0x000000380c317981 */ /* 0x002328000c1e1500 */
[----:B---3--:R3:W-:Y:S04]  /*23670*/  STL [R1+0x62c], R46 ;  /* 0x00062c2e01007387 */ /* 0x0087e80000100800 */
[----:B------:R-:W-:Y:S04]  /*23680*/  STL [R1+0x628], R45 ;  /* 0x0006282d01007387 */ /* 0x000fe80000100800 */
[----:B------:R0:W-:Y:S04]  /*23690*/  STL [R1+0x624], R44 ;  /* 0x0006242c01007387 */ /* 0x0001e80000100800 */
[----:B---3--:R-:W3:Y:S04]  /*236a0*/  LDL.64 R46, [R1+0x1220] ;  /* 0x00122000012e7983 */ /* 0x008ee80000100a00 */
[----:B0-----:R-:W3:Y:S01]  /*236b0*/  LDL.64 R44, [R1+0x1218] ;  /* 0x00121800012c7983 */ /* 0x001ee20000100a00 */
[----:B------:R-:W-:-:S03]  /*236c0*/  IMAD.WIDE R216, R0, 0x2, R16 ;  /* 0x0000000200d87825 */ /* 0x000fc600078e0210 */
[----:B------:R-:W3:Y:S01]  /*236d0*/  LDL.64 R16, [R1+0x1228] ;  /* 0x0012280001107983 */ /* 0x000ee20000100a00 */
[----:B------:R-:W-:-:S03]  /*236e0*/  IMAD.WIDE R220, R0, 0x2, R36 ;  /* 0x0000000200dc7825 */ /* 0x000fc600078e0224 */
[----:B------:R0:W-:Y:S01]  /*236f0*/  STL [R1+0x620], R228 ;  /* 0x000620e401007387 */ /* 0x0001e20000100800 */
[----:B------:R-:W-:-:S03]  /*23700*/  IMAD.WIDE R218, R0, 0x2, R28 ;  /* 0x0000000200da7825 */ /* 0x000fc600078e021c */
[----:B------:R-:W3:Y:S01]  /*23710*/  LDL.64 R28, [R1+0x1210] ;  /* 0x00121000011c7983 */ /* 0x000ee20000100a00 */
[----:B--2---:R-:W-:-:S03]  /*23720*/  IMAD.WIDE R22, R0, 0x2, R18 ;  /* 0x0000000200167825 */ /* 0x004fc600078e0212 */
[----:B------:R-:W2:Y:S04]  /*23730*/  LDG.E.U16 R229, desc[UR56][R218.64] ;  /* 0x00000038dae57981 */ /* 0x000ea8000c1e1500 */
[----:B------:R0:W-:Y:S04]  /*23740*/  STL [R1+0x61c], R48 ;  /* 0x00061c3001007387 */ /* 0x0001e80000100800 */
[----:B------:R-:W2:Y:S01]  /*23750*/  LDL.64 R18, [R1+0x1208] ;  /* 0x0012080001127983 */ /* 0x000ea20000100a00 */
[----:B-1----:R-:W-:-:S03]  /*23760*/  IMAD.WIDE R12, R0, 0x2, R32 ;  /* 0x00000002000c7825 */ /* 0x002fc600078e0220 */
[----:B0-----:R-:W2:Y:S04]  /*23770*/  LDG.E.U16 R228, desc[UR56][R216.64] ;  /* 0x00000038d8e47981 */ /* 0x001ea8000c1e1500 */
[----:B------:R0:W2:Y:S04]  /*23780*/  LDG.E.U16 R48, desc[UR56][R220.64] ;  /* 0x00000038dc307981 */ /* 0x0000a8000c1e1500 */
[----:B------:R1:W-:Y:S04]  /*23790*/  STL [R1+0x618], R226 ;  /* 0x000618e201007387 */ /* 0x0003e80000100800 */
[----:B------:R-:W-:Y:S04]  /*237a0*/  STL [R1+0x614], R225 ;  /* 0x000614e101007387 */ /* 0x000fe80000100800 */
[----:B-1----:R1:W2:Y:S04]  /*237b0*/  LDG.E.U16 R226, desc[UR56][R22.64] ;  /* 0x0000003816e27981 */ /* 0x0022a8000c1e1500 */
[----:B------:R0:W-:Y:S04]  /*237c0*/  STL [R1+0x610], R223 ;  /* 0x000610df01007387 */ /* 0x0001e80000100800 */
[----:B------:R-:W2:Y:S04]  /*237d0*/  LDL.64 R36, [R1+0x1200] ;  /* 0x0012000001247983 */ /* 0x000ea80000100a00 */
[----:B------:R-:W2:Y:S04]  /*237e0*/  LDL.64 R32, [R1+0x11f8] ;  /* 0x0011f80001207983 */ /* 0x000ea80000100a00 */
[----:B0-----:R0:W2:Y:S01]  /*237f0*/  LDG.E.U16 R223, desc[UR56][R12.64] ;  /* 0x000000380cdf7981 */ /* 0x0010a2000c1e1500 */
[----:B------:R-:W-:-:S03]  /*23800*/  IMAD.WIDE R220, R0, 0x2, R26 ;  /* 0x0000000200dc7825 */ /* 0x000fc600078e021a */
[----:B------:R-:W2:Y:S01]  /*23810*/  LDL.64 R26, [R1+0x11f0] ;  /* 0x0011f000011a7983 */ /* 0x000ea20000100a00 */
[----:B------:R-:W-:-:S03]  /*23820*/  IMAD.WIDE R218, R0, 0x2, R38 ;  /* 0x0000000200da7825 */ /* 0x000fc600078e0226 */
[----:B------:R-:W2:Y:S01]  /*23830*/  LDL.64 R42, [R1+0x11e8] ;  /* 0x0011e800012a7983 */ /* 0x000ea20000100a00 */
[----:B----4-:R-:W-:-:S03]  /*23840*/  IMAD.WIDE R216, R0, 0x2, R34 ;  /* 0x0000000200d87825 */ /* 0x010fc600078e0222 */
[----:B------:R-:W4:Y:S04]  /*23850*/  LDL.64 R40, [R1+0x11e0] ;  /* 0x0011e00001287983 */ /* 0x000f280000100a00 */
[----:B------:R-:W4:Y:S04]  /*23860*/  LDG.E.U16 R225, desc[UR56][R220.64] ;  /* 0x00000038dce17981 */ /* 0x000f28000c1e1500 */
[----:B------:R0:W-:Y:S04]  /*23870*/  STL [R1+0x60c], R51 ;  /* 0x00060c3301007387 */ /* 0x0001e80000100800 */
[----:B------:R0:W-:Y:S01]  /*23880*/  STL [R1+0x608], R227 ;  /* 0x000608e301007387 */ /* 0x0001e20000100800 */
[----:B-1----:R-:W-:-:S03]  /*23890*/  IMAD.WIDE R22, R0, 0x2, R30 ;  /* 0x0000000200167825 */ /* 0x002fc600078e021e */
[----:B0-----:R3:W4:Y:S04]  /*238a0*/  LDG.E.U16 R51, desc[UR56][R218.64] ;  /* 0x00000038da337981 */ /* 0x001728000c1e1500 */
[----:B------:R0:W-:Y:S04]  /*238b0*/  STL [R1+0x604], R50 ;  /* 0x0006043201007387 */ /* 0x0001e80000100800 */
[----:B------:R1:W4:Y:S04]  /*238c0*/  LDG.E.U16 R227, desc[UR56][R216.64] ;  /* 0x00000038d8e37981 */ /* 0x000328000c1e1500 */
[----:B0-----:R0:W4:Y:S01]  /*238d0*/  LDG.E.U16 R50, desc[UR56][R22.64] ;  /* 0x0000003816327981 */ /* 0x001122000c1e1500 */
[----:B------:R-:W-:-:S03]  /*238e0*/  IMAD.WIDE R12, R0, 0x2, R24 ;  /* 0x00000002000c7825 */ /* 0x000fc600078e0218 */
[----:B------:R-:W-:Y:S04]  /*238f0*/  STL [R1+0x600], R224 ;  /* 0x000600e001007387 */ /* 0x000fe80000100800 */
[----:B------:R-:W4:Y:S04]  /*23900*/  LDL.64 R38, [R1+0x11d8] ;  /* 0x0011d80001267983 */ /* 0x000f280000100a00 */
[----:B------:R1:W-:Y:S04]  /*23910*/  STL [R1+0x5fc], R49 ;  /* 0x0005fc3101007387 */ /* 0x0003e80000100800 */
[----:B------:R-:W4:Y:S04]  /*23920*/  LDL.64 R34, [R1+0x11d0] ;  /* 0x0011d00001227983 */ /* 0x000f280000100a00 */
[----:B------:R-:W4:Y:S04]  /*23930*/  LDL.64 R24, [R1+0x11c0] ;  /* 0x0011c00001187983 */ /* 0x000f280000100a00 */
[----:B-1----:R2:W4:Y:S04]  /*23940*/  LDG.E.U16 R49, desc[UR56][R12.64] ;  /* 0x000000380c317981 */ /* 0x002528000c1e1500 */
[----:B------:R-:W4:Y:S01]  /*23950*/  LDL.64 R30, [R1+0x11c8] ;  /* 0x0011c800011e7983 */ /* 0x000f220000100a00 */
[----:B---3--:R-:W-:-:S04]  /*23960*/  IMAD.WIDE R218, R0, 0x2, R46 ;  /* 0x0000000200da7825 */ /* 0x008fc800078e022e */
[----:B------:R-:W-:-:S05]  /*23970*/  IMAD.WIDE R216, R0, 0x2, R44 ;  /* 0x0000000200d87825 */ /* 0x000fca00078e022c */
[----:B------:R-:W3:Y:S01]  /*23980*/  LDG.E.U16 R47, desc[UR56][R216.64] ;  /* 0x00000038d82f7981 */ /* 0x000ee2000c1e1500 */
[----:B------:R-:W-:-:S03]  /*23990*/  IMAD.WIDE R220, R0, 0x2, R16 ;  /* 0x0000000200dc7825 */ /* 0x000fc600078e0210 */
[----:B------:R-:W3:Y:S04]  /*239a0*/  LDL.64 R16, [R1+0x11b8] ;  /* 0x0011b80001107983 */ /* 0x000ee80000100a00 */
[----:B------:R1:W3:Y:S01]  /*239b0*/  LDG.E.U16 R224, desc[UR56][R220.64] ;  /* 0x00000038dce07981 */ /* 0x0002e2000c1e1500 */
[----:B0-----:R-:W-:-:S05]  /*239c0*/  IMAD.WIDE R22, R0, 0x2, R28 ;  /* 0x0000000200167825 */ /* 0x001fca00078e021c */
[----:B------:R-:W3:Y:S01]  /*239d0*/  LDG.E.U16 R46, desc[UR56][R22.64] ;  /* 0x00000038162e7981 */ /* 0x000ee2000c1e1500 */
[----:B--2---:R-:W-:-:S03]  /*239e0*/  IMAD.WIDE R12, R0, 0x2, R18 ;  /* 0x00000002000c7825 */ /* 0x004fc600078e0212 */
[----:B------:R0:W-:Y:S04]  /*239f0*/  STL [R1+0x5f8], R48 ;  /* 0x0005f83001007387 */ /* 0x0001e80000100800 */
[----:B------:R-:W-:Y:S04]  /*23a00*/  STL [R1+0x5f4], R229 ;  /* 0x0005f4e501007387 */ /* 0x000fe80000100800 */
[----:B------:R-:W-:Y:S04]  /*23a10*/  STL [R1+0x5f0], R228 ;  /* 0x0005f0e401007387 */ /* 0x000fe80000100800 */
[----:B0-----:R0:W2:Y:S04]  /*23a20*/  LDG.E.U16 R48, desc[UR56][R218.64] ;  /* 0x00000038da307981 */ /* 0x0010a8000c1e1500 */
[----:B------:R0:W-:Y:S04]  /*23a30*/  STL [R1+0x5e8], R226 ;  /* 0x0005e8e201007387 */ /* 0x0001e80000100800 */
[----:B------:R-:W2:Y:S01]  /*23a40*/  LDL.64 R28, [R1+0x11b0] ;  /* 0x0011b000011c7983 */ /* 0x000ea20000100a00 */
[----:B-1----:R-:W-:-:S04]  /*23a50*/  IMAD.WIDE R220, R0, 0x2, R36 ;  /* 0x0000000200dc7825 */ /* 0x002fc800078e0224 */
[C---:B0-----:R-:W-:Y:S01]  /*23a60*/  IMAD.WIDE R218, R0.reuse, 0x2, R32 ;  /* 0x0000000200da7825 */ /* 0x041fe200078e0220 */
[----:B------:R-:W2:Y:S04]  /*23a70*/  LDG.E.U16 R226, desc[UR56][R220.64] ;  /* 0x00000038dce27981 */ /* 0x000ea8000c1e1500 */
[----:B------:R0:W-:Y:S04]  /*23a80*/  STL [R1+0x5e4], R223 ;  /* 0x0005e4df01007387 */ /* 0x0001e80000100800 */
[----:B------:R-:W2:Y:S01]  /*23a90*/  LDL.64 R18, [R1+0x11a8] ;  /* 0x0011a80001127983 */ /* 0x000ea20000100a00 */
[----:B------:R-:W-:-:S03]  /*23aa0*/  IMAD.WIDE R216, R0, 0x2, R26 ;  /* 0x0000000200d87825 */ /* 0x000fc600078e021a */
[----:B------:R-:W2:Y:S04]  /*23ab0*/  LDL.64 R36, [R1+0x11a0] ;  /* 0x0011a00001247983 */ /* 0x000ea80000100a00 */
[----:B0-----:R4:W2:Y:S01]  /*23ac0*/  LDG.E.U16 R223, desc[UR56][R12.64] ;  /* 0x000000380cdf7981 */ /* 0x0018a2000c1e1500 */
[----:B------:R-:W-:-:S03]  /*23ad0*/  IMAD.WIDE R22, R0, 0x2, R42 ;  /* 0x0000000200167825 */ /* 0x000fc600078e022a */
[----:B------:R-:W2:Y:S04]  /*23ae0*/  LDL.64 R32, [R1+0x1198] ;  /* 0x0011980001207983 */ /* 0x000ea80000100a00 */
[----:B------:R-:W2:Y:S01]  /*23af0*/  LDL.64 R26, [R1+0x1190] ;  /* 0x00119000011a7983 */ /* 0x000ea20000100a00 */
[----:B----4-:R-:W-:-:S03]  /*23b00*/  IMAD.WIDE R12, R0, 0x2, R40 ;  /* 0x00000002000c7825 */ /* 0x010fc600078e0228 */
[----:B------:R0:W-:Y:S04]  /*23b10*/  STL [R1+0x5e0], R225 ;  /* 0x0005e0e101007387 */ /* 0x0001e80000100800 */
[----:B------:R-:W4:Y:S04]  /*23b20*/  LDG.E.U16 R45, desc[UR56][R22.64] ;  /* 0x00000038162d7981 */ /* 0x000f28000c1e1500 */
[----:B------:R1:W-:Y:S04]  /*23b30*/  STL [R1+0x5dc], R51 ;  /* 0x0005dc3301007387 */ /* 0x0003e80000100800 */
[----:B0-----:R0:W4:Y:S04]  /*23b40*/  LDG.E.U16 R225, desc[UR56][R218.64] ;  /* 0x00000038dae17981 */ /* 0x001128000c1e1500 */
[----:B------:R-:W4:Y:S04]  /*23b50*/  LDG.E.U16 R44, desc[UR56][R12.64] ;  /* 0x000000380c2c7981 */ /* 0x000f28000c1e1500 */
[----:B-1----:R1:W4:Y:S04]  /*23b60*/  LDG.E.U16 R51, desc[UR56][R216.64] ;  /* 0x00000038d8337981 */ /* 0x002328000c1e1500 */
[----:B------:R-:W-:Y:S04]  /*23b70*/  STL [R1+0x5d8], R227 ;  /* 0x0005d8e301007387 */ /* 0x000fe80000100800 */
[----:B------:R0:W-:Y:S01]  /*23b80*/  STL [R1+0x5d4], R50 ;  /* 0x0005d43201007387 */ /* 0x0001e20000100800 */
[----:B------:R-:W-:-:S05]  /*23b90*/  IMAD.WIDE R220, R0, 0x2, R38 ;  /* 0x0000000200dc7825 */ /* 0x000fca00078e0226 */
[----:B0-----:R0:W4:Y:S01]  /*23ba0*/  LDG.E.U16 R50, desc[UR56][R220.64] ;  /* 0x00000038dc327981 */ /* 0x001122000c1e1500 */
[----:B------:R-:W-:-:S03]  /*23bb0*/  IMAD.WIDE R218, R0, 0x2, R34 ;  /* 0x0000000200da7825 */ /* 0x000fc600078e0222 */
[----:B------:R0:W-:Y:S04]  /*23bc0*/  STL [R1+0x5d0], R49 ;  /* 0x0005d03101007387 */ /* 0x0001e80000100800 */
[----:B------:R-:W4:Y:S01]  /*23bd0*/  LDL.64 R34, [R1+0x1188] ;  /* 0x0011880001227983 */ /* 0x000f220000100a00 */
[----:B------:R-:W-:-:S03]  /*23be0*/  IMAD.WIDE R22, R0, 0x2, R24 ;  /* 0x0000000200167825 */ /* 0x000fc600078e0218 */
[----:B------:R-:W4:Y:S01]  /*23bf0*/  LDL.64 R24, [R1+0x1180] ;  /* 0x0011800001187983 */ /* 0x000f220000100a00 */
[----:B-1----:R-:W-:-:S03]  /*23c00*/  IMAD.WIDE R216, R0, 0x2, R30 ;  /* 0x0000000200d87825 */ /* 0x002fc600078e021e */
[----:B------:R-:W4:Y:S04]  /*23c10*/  LDL.64 R42, [R1+0x1178] ;  /* 0x00117800012a7983 */ /* 0x000f280000100a00 */
[----:B0-----:R0:W4:Y:S01]  /*23c20*/  LDG.E.U16 R49, desc[UR56][R218.64] ;  /* 0x00000038da317981 */ /* 0x001122000c1e1500 */
[----:B---3--:R-:W-:-:S03]  /*23c30*/  IMAD.WIDE R12, R0, 0x2, R16 ;  /* 0x00000002000c7825 */ /* 0x008fc600078e0210 */
[----:B------:R-:W3:Y:S04]  /*23c40*/  LDL.64 R16, [R1+0x1170] ;  /* 0x0011700001107983 */ /* 0x000ee80000100a00 */
[----:B------:R-:W-:Y:S04]  /*23c50*/  STL [R1+0x5cc], R224 ;  /* 0x0005cce001007387 */ /* 0x000fe80000100800 */
[----:B------:R-:W3:Y:S04]  /*23c60*/  LDL.64 R40, [R1+0x1168] ;  /* 0x0011680001287983 */ /* 0x000ee80000100a00 */
[----:B--2---:R1:W-:Y:S04]  /*23c70*/  STL [R1+0x5c0], R48 ;  /* 0x0005c03001007387 */ /* 0x0043e80000100800 */
[----:B------:R2:W-:Y:S04]  /*23c80*/  STL [R1+0x5bc], R47 ;  /* 0x0005bc2f01007387 */ /* 0x0005e80000100800 */
[----:B------:R0:W-:Y:S01]  /*23c90*/  STL [R1+0x5b8], R46 ;  /* 0x0005b82e01007387 */ /* 0x0001e20000100800 */
[----:B------:R-:W-:-:S03]  /*23ca0*/  IMAD.WIDE R220, R0, 0x2, R28 ;  /* 0x0000000200dc7825 */ /* 0x000fc600078e021c */
[----:B-1----:R1:W3:Y:S04]  /*23cb0*/  LDG.E.U16 R48, desc[UR56][R216.64] ;  /* 0x00000038d8307981 */ /* 0x0022e8000c1e1500 */
[----:B--2---:R2:W3:Y:S04]  /*23cc0*/  LDG.E.U16 R47, desc[UR56][R22.64] ;  /* 0x00000038162f7981 */ /* 0x0044e8000c1e1500 */
[----:B0-----:R0:W3:Y:S04]  /*23cd0*/  LDG.E.U16 R46, desc[UR56][R12.64] ;  /* 0x000000380c2e7981 */ /* 0x0010e8000c1e1500 */
[----:B------:R4:W3:Y:S01]  /*23ce0*/  LDG.E.U16 R224, desc[UR56][R220.64] ;  /* 0x00000038dce07981 */ /* 0x0008e2000c1e1500 */
[----:B------:R-:W-:-:S03]  /*23cf0*/  IMAD.WIDE R218, R0, 0x2, R18 ;  /* 0x0000000200da7825 */ /* 0x000fc600078e0212 */
[----:B------:R0:W-:Y:S04]  /*23d00*/  STL [R1+0x5b4], R223 ;  /* 0x0005b4df01007387 */ /* 0x0001e80000100800 */
[----:B------:R-:W3:Y:S04]  /*23d10*/  LDL.64 R38, [R1+0x1160] ;  /* 0x0011600001267983 */ /* 0x000ee80000100a00 */
[----:B------:R-:W3:Y:S04]  /*23d20*/  LDL.64 R30, [R1+0x1158] ;  /* 0x00115800011e7983 */ /* 0x000ee80000100a00 */
[----:B------:R-:W3:Y:S01]  /*23d30*/  LDL.64 R28, [R1+0x1150] ;  /* 0x00115000011c7983 */ /* 0x000ee20000100a00 */
[----:B-1----:R-:W-:-:S03]  /*23d40*/  IMAD.WIDE R216, R0, 0x2, R36 ;  /* 0x0000000200d87825 */ /* 0x002fc600078e0224 */
[----:B------:R-:W3:Y:S01]  /*23d50*/  LDL.64 R18, [R1+0x1148] ;  /* 0x0011480001127983 */ /* 0x000ee20000100a00 */
[----:B--2---:R-:W-:-:S03]  /*23d60*/  IMAD.WIDE R22, R0, 0x2, R32 ;  /* 0x0000000200167825 */ /* 0x004fc600078e0220 */
[----:B0-----:R0:W2:Y:S01]  /*23d70*/  LDG.E.U16 R223, desc[UR56][R218.64] ;  /* 0x00000038dadf7981 */ /* 0x0010a2000c1e1500 */
[----:B------:R-:W-:-:S03]  /*23d80*/  IMAD.WIDE R12, R0, 0x2, R26 ;  /* 0x00000002000c7825 */ /* 0x000fc600078e021a */
[----:B------:R-:W-:Y:S04]  /*23d90*/  STL [R1+0x5b0], R226 ;  /* 0x0005b0e201007387 */ /* 0x000fe80000100800 */
[----:B------:R-:W2:Y:S04]  /*23da0*/  LDL.64 R36, [R1+0x1140] ;  /* 0x0011400001247983 */ /* 0x000ea80000100a00 */
[----:B----4-:R-:W-:Y:S04]  /*23db0*/  STL [R1+0x5ac], R225 ;  /* 0x0005ace101007387 */ /* 0x010fe80000100800 */
[----:B------:R1:W-:Y:S04]  /*23dc0*/  STL [R1+0x5a8], R51 ;  /* 0x0005a83301007387 */ /* 0x0003e80000100800 */
[----:B------:R4:W-:Y:S04]  /*23dd0*/  STL [R1+0x5a4], R45 ;  /* 0x0005a42d01007387 */ /* 0x0009e80000100800 */
[----:B------:R0:W-:Y:S04]  /*23de0*/  STL [R1+0x5a0], R44 ;  /* 0x0005a02c01007387 */ /* 0x0001e80000100800 */
[----:B-1----:R1:W2:Y:S04]  /*23df0*/  LDG.E.U16 R51, desc[UR56][R216.64] ;  /* 0x00000038d8337981 */ /* 0x0022a8000c1e1500 */
[----:B----4-:R3:W4:Y:S04]  /*23e00*/  LDG.E.U16 R45, desc[UR56][R22.64] ;  /* 0x00000038162d7981 */ /* 0x010728000c1e1500 */
[----:B0-----:R0:W4:Y:S04]  /*23e10*/  LDG.E.U16 R44, desc[UR56][R12.64] ;  /* 0x000000380c2c7981 */ /* 0x001128000c1e1500 */
[----:B------:R-:W4:Y:S04]  /*23e20*/  LDL.64 R32, [R1+0x1138] ;  /* 0x0011380001207983 */ /* 0x000f280000100a00 */
[----:B------:R-:W4:Y:S01]  /*23e30*/  LDL.64 R26, [R1+0x1130] ;  /* 0x00113000011a7983 */ /* 0x000f220000100a00 */
[----:B------:R-:W-:-:S03]  /*23e40*/  IMAD.WIDE R220, R0, 0x2, R34 ;  /* 0x0000000200dc7825 */ /* 0x000fc600078e0222 */
[----:B------:R-:W4:Y:S04]  /*23e50*/  LDL.64 R34, [R1+0x1128] ;  /* 0x0011280001227983 */ /* 0x000f280000100a00 */
[----:B------:R1:W-:Y:S04]  /*23e60*/  STL [R1+0x59c], R50 ;  /* 0x00059c3201007387 */ /* 0x0003e80000100800 */
[----:B-1----:R1:W4:Y:S01]  /*23e70*/  LDG.E.U16 R50, desc[UR56][R220.64] ;  /* 0x00000038dc327981 */ /* 0x002322000c1e1500 */
[----:B------:R-:W-:-:S03]  /*23e80*/  IMAD.WIDE R218, R0, 0x2, R24 ;  /* 0x0000000200da7825 */ /* 0x000fc600078e0218 */
[----:B------:R-:W4:Y:S01]  /*23e90*/  LDL.64 R24, [R1+0x1120] ;  /* 0x0011200001187983 */ /* 0x000f220000100a00 */
[----:B------:R-:W-:-:S03]  /*23ea0*/  IMAD.WIDE R216, R0, 0x2, R42 ;  /* 0x0000000200d87825 */ /* 0x000fc600078e022a */
[----:B------:R-:W-:Y:S04]  /*23eb0*/  STL [R1+0x598], R49 ;  /* 0x0005983101007387 */ /* 0x000fe80000100800 */
[----:B------:R1:W4:Y:S04]  /*23ec0*/  LDG.E.U16 R230, desc[UR56][R218.64] ;  /* 0x00000038dae67981 */ /* 0x000328000c1e1500 */
[----:B------:R1:W4:Y:S01]  /*23ed0*/  LDG.E.U16 R228, desc[UR56][R216.64] ;  /* 0x00000038d8e47981 */ /* 0x000322000c1e1500 */
[----:B---3--:R-:W-:-:S03]  /*23ee0*/  IMAD.WIDE R22, R0, 0x2, R16 ;  /* 0x0000000200167825 */ /* 0x008fc600078e0210 */
[----:B------:R-:W3:Y:S04]  /*23ef0*/  LDL.64 R16, [R1+0x1118] ;  /* 0x0011180001107983 */ /* 0x000ee80000100a00 */
[----:B------:R1:W3:Y:S01]  /*23f00*/  LDG.E.U16 R227, desc[UR56][R22.64] ;  /* 0x0000003816e37981 */ /* 0x0002e2000c1e1500 */
[----:B0-----:R-:W-:-:S05]  /*23f10*/  IMAD.WIDE R12, R0, 0x2, R40 ;  /* 0x00000002000c7825 */ /* 0x001fca00078e0228 */
[----:B------:R0:W3:Y:S04]  /*23f20*/  LDG.E.U16 R226, desc[UR56][R12.64] ;  /* 0x000000380ce27981 */ /* 0x0000e8000c1e1500 */
[----:B------:R1:W-:Y:S04]  /*23f30*/  STL [R1+0x594], R48 ;  /* 0x0005943001007387 */ /* 0x0003e80000100800 */
[----:B------:R-:W-:Y:S04]  /*23f40*/  STL [R1+0x58c], R47 ;  /* 0x00058c2f01007387 */ /* 0x000fe80000100800 */
[----:B------:R0:W-:Y:S04]  /*23f50*/  STL [R1+0x588], R46 ;  /* 0x0005882e01007387 */ /* 0x0001e80000100800 */
[----:B-1----:R-:W3:Y:S04]  /*23f60*/  LDL.64 R48, [R1+0x1110] ;  /* 0x0011100001307983 */ /* 0x002ee80000100a00 */
[----:B0-----:R-:W3:Y:S01]  /*23f70*/  LDL.64 R46, [R1+0x1108] ;  /* 0x00110800012e7983 */ /* 0x001ee20000100a00 */
[----:B------:R-:W-:-:S04]  /*23f80*/  IMAD.WIDE R220, R0, 0x2, R38 ;  /* 0x0000000200dc7825 */ /* 0x000fc800078e0226 */
[C---:B------:R-:W-:Y:S01]  /*23f90*/  IMAD.WIDE R218, R0.reuse, 0x2, R30 ;  /* 0x0000000200da7825 */ /* 0x040fe200078e021e */
[----:B------:R0:W3:Y:S04]  /*23fa0*/  LDG.E.U16 R225, desc[UR56][R220.64] ;  /* 0x00000038dce17981 */ /* 0x0000e8000c1e1500 */
[----:B------:R-:W3:Y:S01]  /*23fb0*/  LDL.64 R30, [R1+0x1100] ;  /* 0x00110000011e7983 */ /* 0x000ee20000100a00 */
[----:B------:R-:W-:-:S03]  /*23fc0*/  IMAD.WIDE R216, R0, 0x2, R28 ;  /* 0x0000000200d87825 */ /* 0x000fc600078e021c */
[----:B------:R1:W-:Y:S01]  /*23fd0*/  STL [R1+0x584], R224 ;  /* 0x000584e001007387 */ /* 0x0003e20000100800 */
[----:B------:R-:W-:-:S03]  /*23fe0*/  IMAD.WIDE R22, R0, 0x2, R18 ;  /* 0x0000000200167825 */ /* 0x000fc600078e0212 */
[----:B------:R-:W3:Y:S04]  /*23ff0*/  LDL.64 R28, [R1+0x10f8] ;  /* 0x0010f800011c7983 */ /* 0x000ee80000100a00 */
[----:B--2---:R2:W-:Y:S04]  /*24000*/  STL [R1+0x57c], R223 ;  /* 0x00057cdf01007387 */ /* 0x0045e80000100800 */
[----:B-1----:R1:W3:Y:S01]  /*24010*/  LDG.E.U16 R224, desc[UR56][R218.64] ;  /* 0x00000038dae07981 */ /* 0x0022e2000c1e1500 */
[----:B------:R-:W-:-:S03]  /*24020*/  IMAD.WIDE R12, R0, 0x2, R36 ;  /* 0x00000002000c7825 */ /* 0x000fc600078e0224 */
[----:B------:R-:W3:Y:S04]  /*24030*/  LDL.64 R18, [R1+0x10f0] ;  /* 0x0010f00001127983 */ /* 0x000ee80000100a00 */
[----:B--2---:R2:W3:Y:S04]  /*24040*/  LDG.E.U16 R223, desc[UR56][R216.64] ;  /* 0x00000038d8df7981 */ /* 0x0044e8000c1e1500 */
[----:B------:R2:W3:Y:S04]  /*24050*/  LDG.E.U16 R231, desc[UR56][R22.64] ;  /* 0x0000003816e77981 */ /* 0x0004e8000c1e1500 */
[----:B------:R0:W-:Y:S04]  /*24060*/  STL [R1+0x578], R51 ;  /* 0x0005783301007387 */ /* 0x0001e80000100800 */
[----:B----4-:R-:W-:Y:S04]  /*24070*/  STL [R1+0x574], R45 ;  /* 0x0005742d01007387 */ /* 0x010fe80000100800 */
[----:B------:R4:W-:Y:S04]  /*24080*/  STL [R1+0x570], R44 ;  /* 0x0005702c01007387 */ /* 0x0009e80000100800 */
[----:B0-----:R3:W3:Y:S01]  /*24090*/  LDG.E.U16 R51, desc[UR56][R12.64] ;  /* 0x000000380c337981 */ /* 0x0016e2000c1e1500 */
[----:B------:R-:W-:-:S03]  /*240a0*/  IMAD.WIDE R220, R0, 0x2, R32 ;  /* 0x0000000200dc7825 */ /* 0x000fc600078e0220 */
[----:B------:R-:W3:Y:S01]  /*240b0*/  LDL.64 R32, [R1+0x10e0] ;  /* 0x0010e00001207983 */ /* 0x000ee20000100a00 */
[----:B-1----:R-:W-:-:S03]  /*240c0*/  IMAD.WIDE R218, R0, 0x2, R26 ;  /* 0x0000000200da7825 */ /* 0x002fc600078e021a */
[----:B----4-:R-:W4:Y:S04]  /*240d0*/  LDL.64 R44, [R1+0x10e8] ;  /* 0x0010e800012c7983 */ /* 0x010f280000100a00 */
[----:B------:R-:W4:Y:S04]  /*240e0*/  LDL.64 R26, [R1+0x10d8] ;  /* 0x0010d800011a7983 */ /* 0x000f280000100a00 */
[----:B------:R-:W4:Y:S04]  /*240f0*/  LDL.64 R40, [R1+0x10c8] ;  /* 0x0010c80001287983 */ /* 0x000f280000100a00 */
[----:B------:R-:W4:Y:S04]  /*24100*/  LDL.64 R42, [R1+0x10d0] ;  /* 0x0010d000012a7983 */ /* 0x000f280000100a00 */
[----:B------:R0:W4:Y:S04]  /*24110*/  LDG.E.U16 R229, desc[UR56][R220.64] ;  /* 0x00000038dce57981 */ /* 0x000128000c1e1500 */
[----:B------:R1:W-:Y:S04]  /*24120*/  STL [R1+0x56c], R50 ;  /* 0x00056c3201007387 */ /* 0x0003e80000100800 */
[----:B-1----:R1:W4:Y:S01]  /*24130*/  LDG.E.U16 R50, desc[UR56][R218.64] ;  /* 0x00000038da327981 */ /* 0x002322000c1e1500 */
[----:B--2---:R-:W-:-:S03]  /*24140*/  IMAD.WIDE R216, R0, 0x2, R34 ;  /* 0x0000000200d87825 */ /* 0x004fc600078e0222 */
[----:B------:R2:W-:Y:S01]  /*24150*/  STL [R1+0x568], R230 ;  /* 0x000568e601007387 */ /* 0x0005e20000100800 */
[----:B------:R-:W-:-:S03]  /*24160*/  IMAD.WIDE R22, R0, 0x2, R24 ;  /* 0x0000000200167825 */ /* 0x000fc600078e0218 */
[----:B------:R0:W-:Y:S04]  /*24170*/  STL [R1+0x564], R228 ;  /* 0x000564e401007387 */ /* 0x0001e80000100800 */
[----:B--2---:R2:W4:Y:S04]  /*24180*/  LDG.E.U16 R230, desc[UR56][R216.64] ;  /* 0x00000038d8e67981 */ /* 0x004528000c1e1500 */
[----:B0-----:R0:W4:Y:S01]  /*24190*/  LDG.E.U16 R228, desc[UR56][R22.64] ;  /* 0x0000003816e47981 */ /* 0x001122000c1e1500 */
[----:B---3--:R-:W-:-:S03]  /*241a0*/  IMAD.WIDE R12, R0, 0x2, R16 ;  /* 0x00000002000c7825 */ /* 0x008fc600078e0210 */
[----:B------:R3:W-:Y:S04]  /*241b0*/  STL [R1+0x560], R227 ;  /* 0x000560e301007387 */ /* 0x0007e80000100800 */
[----:B------:R-:W4:Y:S04]  /*241c0*/  LDL.64 R38, [R1+0x10c0] ;  /* 0x0010c00001267983 */ /* 0x000f280000100a00 */
[----:B------:R1:W-:Y:S04]  /*241d0*/  STL [R1+0x558], R226 ;  /* 0x000558e201007387 */ /* 0x0003e80000100800 */
[----:B------:R-:W4:Y:S04]  /*241e0*/  LDL.64 R36, [R1+0x10b8] ;  /* 0x0010b80001247983 */ /* 0x000f280000100a00 */
[----:B---3--:R3:W4:Y:S04]  /*241f0*/  LDG.E.U16 R227, desc[UR56][R12.64] ;  /* 0x000000380ce37981 */ /* 0x008728000c1e1500 */
[----:B------:R-:W4:Y:S04]  /*24200*/  LDL.64 R34, [R1+0x10b0] ;  /* 0x0010b00001227983 */ /* 0x000f280000100a00 */
[----:B------:R-:W4:Y:S04]  /*24210*/  LDL.64 R24, [R1+0x10a8] ;  /* 0x0010a80001187983 */ /* 0x000f280000100a00 */
[----:B------:R-:W4:Y:S01]  /*24220*/  LDL.64 R16, [R1+0x10a0] ;  /* 0x0010a00001107983 */ /* 0x000f220000100a00 */
[----:B------:R-:W-:-:S05]  /*24230*/  IMAD.WIDE R220, R0, 0x2, R48 ;  /* 0x0000000200dc7825 */ /* 0x000fca00078e0230 */
[----:B-1----:R-:W4:Y:S01]  /*24240*/  LDG.E.U16 R226, desc[UR56][R220.64] ;  /* 0x00000038dce27981 */ /* 0x002f22000c1e1500 */
[----:B------:R-:W-:-:S03]  /*24250*/  IMAD.WIDE R218, R0, 0x2, R46 ;  /* 0x0000000200da7825 */ /* 0x000fc600078e022e */
[----:B------:R1:W-:Y:S01]  /*24260*/  STL [R1+0x550], R225 ;  /* 0x000550e101007387 */ /* 0x0003e20000100800 */
[----:B--2---:R-:W-:-:S03]  /*24270*/  IMAD.WIDE R216, R0, 0x2, R30 ;  /* 0x0000000200d87825 */ /* 0x004fc600078e021e */
[----:B-1----:R1:W2:Y:S01]  /*24280*/  LDG.E.U16 R225, desc[UR56][R218.64] ;  /* 0x00000038dae17981 */ /* 0x0022a2000c1e1500 */
[----:B0-----:R-:W-:-:S03]  /*24290*/  IMAD.WIDE R22, R0, 0x2, R28 ;  /* 0x0000000200167825 */ /* 0x001fc600078e021c */
[----:B------:R0:W-:Y:S01]  /*242a0*/  STL [R1+0x54c], R224 ;  /* 0x00054ce001007387 */ /* 0x0001e20000100800 */
[----:B---3--:R-:W-:-:S03]  /*242b0*/  IMAD.WIDE R12, R0, 0x2, R18 ;  /* 0x00000002000c7825 */ /* 0x008fc600078e0212 */
[----:B------:R3:W-:Y:S04]  /*242c0*/  STL [R1+0x548], R223 ;  /* 0x000548df01007387 */ /* 0x0007e80000100800 */
[----:B0-----:R0:W2:Y:S04]  /*242d0*/  LDG.E.U16 R224, desc[UR56][R216.64] ;  /* 0x00000038d8e07981 */ /* 0x0010a8000c1e1500 */
[----:B---3--:R-:W3:Y:S04]  /*242e0*/  LDG.E.U16 R223, desc[UR56][R22.64] ;  /* 0x0000003816df7981 */ /* 0x008ee8000c1e1500 */
[----:B------:R-:W-:Y:S04]  /*242f0*/  STL [R1+0x544], R231 ;  /* 0x000544e701007387 */ /* 0x000fe80000100800 */
[----:B------:R-:W3:Y:S04]  /*24300*/  LDL.64 R30, [R1+0x1098] ;  /* 0x00109800011e7983 */ /* 0x000ee80000100a00 */
[----:B------:R0:W-:Y:S04]  /*24310*/  STL [R1+0x540], R51 ;  /* 0x0005403301007387 */ /* 0x0001e80000100800 */
[----:B------:R-:W3:Y:S01]  /*24320*/  LDL.64 R28, [R1+0x1090] ;  /* 0x00109000011c7983 */ /* 0x000ee20000100a00 */
[----:B-1----:R-:W-:-:S03]  /*24330*/  IMAD.WIDE R218, R0, 0x2, R32 ;  /* 0x0000000200da7825 */ /* 0x002fc600078e0220 */
[----:B------:R-:W3:Y:S01]  /*24340*/  LDL.64 R18, [R1+0x1088] ;  /* 0x0010880001127983 */ /* 0x000ee20000100a00 */
[----:B----4-:R-:W-:-:S03]  /*24350*/  IMAD.WIDE R220, R0, 0x2, R44 ;  /* 0x0000000200dc7825 */ /* 0x010fc600078e022c */
[----:B0-----:R0:W4:Y:S01]  /*24360*/  LDG.E.U16 R51, desc[UR56][R12.64] ;  /* 0x000000380c337981 */ /* 0x001122000c1e1500 */
[----:B------:R-:W-:-:S03]  /*24370*/  IMAD.WIDE R216, R0, 0x2, R26 ;  /* 0x0000000200d87825 */ /* 0x000fc600078e021a */
[----:B------:R-:W4:Y:S04]  /*24380*/  LDL.64 R32, [R1+0x1080] ;  /* 0x0010800001207983 */ /* 0x000f280000100a00 */
[----:B------:R-:W4:Y:S01]  /*24390*/  LDL.64 R26, [R1+0x1078] ;  /* 0x00107800011a7983 */ /* 0x000f220000100a00 */
[----:B0-----:R-:W-:-:S03]  /*243a0*/  IMAD.WIDE R12, R0, 0x2, R40 ;  /* 0x00000002000c7825 */ /* 0x001fc600078e0228 */
[----:B------:R0:W4:Y:S01]  /*243b0*/  LDG.E.U16 R40, desc[UR56][R220.64] ;  /* 0x00000038dc287981 */ /* 0x000122000c1e1500 */
[----:B------:R-:W-:-:S03]  /*243c0*/  IMAD.WIDE R22, R0, 0x2, R42 ;  /* 0x0000000200167825 */ /* 0x000fc600078e022a */
[----:B------:R1:W-:Y:S04]  /*243d0*/  STL [R1+0x53c], R229 ;  /* 0x00053ce501007387 */ /* 0x0003e80000100800 */
[----:B------:R-:W4:Y:S04]  /*243e0*/  LDG.E.U16 R49, desc[UR56][R22.64] ;  /* 0x0000003816317981 */ /* 0x000f28000c1e1500 */
[----:B------:R-:W4:Y:S04]  /*243f0*/  LDG.E.U16 R48, desc[UR56][R12.64] ;  /* 0x000000380c307981 */ /* 0x000f28000c1e1500 */
[----:B-1----:R1:W4:Y:S04]  /*24400*/  LDG.E.U16 R229, desc[UR56][R218.64] ;  /* 0x00000038dae57981 */ /* 0x002328000c1e1500 */
[----:B------:R0:W-:Y:S04]  /*24410*/  STL [R1+0x538], R50 ;  /* 0x0005383201007387 */ /* 0x0001e80000100800 */
[----:B0-----:R0:W4:Y:S04]  /*24420*/  LDG.E.U16 R50, desc[UR56][R216.64] ;  /* 0x00000038d8327981 */ /* 0x001128000c1e1500 */
[----:B------:R-:W-:Y:S04]  /*24430*/  STL [R1+0x534], R230 ;  /* 0x000534e601007387 */ /* 0x000fe80000100800 */
[----:B------:R1:W-:Y:S01]  /*24440*/  STL [R1+0x52c], R228 ;  /* 0x00052ce401007387 */ /* 0x0003e20000100800 */
[----:B------:R-:W-:-:S05]  /*24450*/  IMAD.WIDE R220, R0, 0x2, R38 ;  /* 0x0000000200dc7825 */ /* 0x000fca00078e0226 */
[----:B-1----:R1:W4:Y:S01]  /*24460*/  LDG.E.U16 R228, desc[UR56][R220.64] ;  /* 0x00000038dce47981 */ /* 0x002322000c1e1500 */
[----:B------:R-:W-:-:S03]  /*24470*/  IMAD.WIDE R218, R0, 0x2, R36 ;  /* 0x0000000200da7825 */ /* 0x000fc600078e0224 */
[----:B------:R1:W-:Y:S01]  /*24480*/  STL [R1+0x528], R227 ;  /* 0x000528e301007387 */ /* 0x0003e20000100800 */
[----:B0-----:R-:W-:-:S03]  /*24490*/  IMAD.WIDE R216, R0, 0x2, R34 ;  /* 0x0000000200d87825 */ /* 0x001fc600078e0222 */
[----:B------:R-:W4:Y:S01]  /*244a0*/  LDL.64 R46, [R1+0x1070] ;  /* 0x00107000012e7983 */ /* 0x000f220000100a00 */
[----:B------:R-:W-:-:S03]  /*244b0*/  IMAD.WIDE R22, R0, 0x2, R24 ;  /* 0x0000000200167825 */ /* 0x000fc600078e0218 */
[----:B------:R-:W4:Y:S01]  /*244c0*/  LDL.64 R44, [R1+0x1068] ;  /* 0x00106800012c7983 */ /* 0x000f220000100a00 */
[----:B------:R-:W-:-:S03]  /*244d0*/  IMAD.WIDE R12, R0, 0x2, R16 ;  /* 0x00000002000c7825 */ /* 0x000fc600078e0210 */
[----:B------:R-:W4:Y:S04]  /*244e0*/  LDL.64 R42, [R1+0x1060] ;  /* 0x00106000012a7983 */ /* 0x000f280000100a00 */
[----:B------:R-:W4:Y:S04]  /*244f0*/  LDL.64 R24, [R1+0x1058] ;  /* 0x0010580001187983 */ /* 0x000f280000100a00 */
[----:B-1----:R0:W4:Y:S04]  /*24500*/  LDG.E.U16 R227, desc[UR56][R218.64] ;  /* 0x00000038dae37981 */ /* 0x002128000c1e1500 */
[----:B------:R1:W-:Y:S04]  /*24510*/  STL [R1+0x524], R226 ;  /* 0x000524e201007387 */ /* 0x0003e80000100800 */
[----:B------:R-:W4:Y:S04]  /*24520*/  LDL.64 R16, [R1+0x1050] ;  /* 0x0010500001107983 */ /* 0x000f280000100a00 */
[----:B-1----:R1:W4:Y:S04]  /*24530*/  LDG.E.U16 R226, desc[UR56][R216.64] ;  /* 0x00000038d8e27981 */ /* 0x002328000c1e1500 */
[----:B--2---:R-:W-:Y:S04]  /*24540*/  STL [R1+0x520], R225 ;  /* 0x000520e101007387 */ /* 0x004fe80000100800 */
[----:B------:R2:W-:Y:S04]  /*24550*/  STL [R1+0x51c], R224 ;  /* 0x00051ce001007387 */ /* 0x0005e80000100800 */
[----:B---3--:R3:W-:Y:S04]  /*24560*/  STL [R1+0x514], R223 ;  /* 0x000514df01007387 */ /* 0x0087e80000100800 */
[----:B--2---:R2:W2:Y:S04]  /*24570*/  LDG.E.U16 R224, desc[UR56][R22.64] ;  /* 0x0000003816e07981 */ /* 0x0044a8000c1e1500 */
[----:B---3--:R3:W3:Y:S01]  /*24580*/  LDG.E.U16 R223, desc[UR56][R12.64] ;  /* 0x000000380cdf7981 */ /* 0x0086e2000c1e1500 */
[----:B------:R-:W-:-:S05]  /*24590*/  IMAD.WIDE R220, R0, 0x2, R30 ;  /* 0x0000000200dc7825 */ /* 0x000fca00078e021e */
[----:B------:R3:W3:Y:S01]  /*245a0*/  LDG.E.U16 R225, desc[UR56][R220.64] ;  /* 0x00000038dce17981 */ /* 0x0006e2000c1e1500 */
[----:B0-----:R-:W-:-:S04]  /*245b0*/  IMAD.WIDE R218, R0, 0x2, R28 ;  /* 0x0000000200da7825 */ /* 0x001fc800078e021c */
[C---:B-1----:R-:W-:Y:S01]  /*245c0*/  IMAD.WIDE R216, R0.reuse, 0x2, R18 ;  /* 0x0000000200d87825 */ /* 0x042fe200078e0212 */
[----:B----4-:R0:W-:Y:S04]  /*245d0*/  STL [R1+0x510], R51 ;  /* 0x0005103301007387 */ /* 0x0101e80000100800 */
[----:B------:R-:W4:Y:S04]  /*245e0*/  LDL.64 R36, [R1+0x1048] ;  /* 0x0010480001247983 */ /* 0x000f280000100a00 */
[----:B------:R-:W4:Y:S04]  /*245f0*/  LDL.64 R30, [R1+0x1040] ;  /* 0x00104000011e7983 */ /* 0x000f280000100a00 */
[----:B------:R-:W4:Y:S01]  /*24600*/  LDL.64 R28, [R1+0x1038] ;  /* 0x00103800011c7983 */ /* 0x000f220000100a00 */
[----:B--2---:R-:W-:-:S03]  /*24610*/  IMAD.WIDE R22, R0, 0x2, R32 ;  /* 0x0000000200167825 */ /* 0x004fc600078e0220 */
[----:B------:R-:W2:Y:S01]  /*24620*/  LDL.64 R18, [R1+0x1030] ;  /* 0x0010300001127983 */ /* 0x000ea20000100a00 */
[----:B---3--:R-:W-:-:S03]  /*24630*/  IMAD.WIDE R12, R0, 0x2, R26 ;  /* 0x00000002000c7825 */ /* 0x008fc600078e021a */
[----:B------:R1:W-:Y:S04]  /*24640*/  STL [R1+0x50c], R40 ;  /* 0x00050c2801007387 */ /* 0x0003e80000100800 */
[----:B0-----:R0:W3:Y:S04]  /*24650*/  LDG.E.U16 R51, desc[UR56][R218.64] ;  /* 0x00000038da337981 */ /* 0x0010e8000c1e1500 */
[----:B-1----:R-:W3:Y:S04]  /*24660*/  LDL.64 R40, [R1+0x1028] ;  /* 0x0010280001287983 */ /* 0x002ee80000100a00 */
[----:B------:R-:W-:Y:S01]  /*24670*/  STL [R1+0x508], R229 ;  /* 0x000508e501007387 */ /* 0x000fe20000100800 */
[----:B------:R-:W-:-:S02]  /*24680*/  UIADD3.64 UR4, UR8, 0xa00, URZ ;  /* 0x00000a0008047897 */ /* 0x000fc4000fffe03f */
[----:B------:R-:W-:Y:S01]  /*24690*/  UIADD3.64 UR6, UR10, 0x1400, URZ ;  /* 0x000014000a067897 */ /* 0x000fe2000fffe03f */
[----:B------:R-:W-:Y:S02]  /*246a0*/  WARPGROUP.DEPBAR.LE gsb0, 0x0 ;  /* 0x00008000000079c5 */ /* 0x000fe40000010000 */
[----:B------:R-:W-:-:S06]  /*246b0*/  WARPGROUP.ARRIVE ;  /* 0x00000000000079c5 */ /* 0x000fcc0000000000 */
[----:B------:R-:W-:Y:S01]  /*246c0*/  HGMMA.64x128x16.F32 R152, gdesc[UR4].tnspA, R152, gsb0 ;  /* 0x21e00000049879f0 */ /* 0x000fe20008000898 */
[----:B------:R1:W-:Y:S04]  /*246d0*/  STL [R1+0x504], R50 ;  /* 0x0005043201007387 */ /* 0x0003e80000100800 */
[----:B------:R0:W-:Y:S04]  /*246e0*/  STL [R1+0x500], R49 ;  /* 0x0005003101007387 */ /* 0x0001e80000100800 */
[----:B------:R0:W-:Y:S04]  /*246f0*/  STL [R1+0x4fc], R48 ;  /* 0x0004fc3001007387 */ /* 0x0001e80000100800 */
[----:B-1----:R1:W3:Y:S04]  /*24700*/  LDG.E.U16 R50, desc[UR56][R216.64] ;  /* 0x00000038d8327981 */ /* 0x0022e8000c1e1500 */
[----:B0-----:R0:W3:Y:S04]  /*24710*/  LDG.E.U16 R49, desc[UR56][R22.64] ;  /* 0x0000003816317981 */ /* 0x0010e8000c1e1500 */
[----:B------:R0:W3:Y:S01]  /*24720*/  LDG.E.U16 R48, desc[UR56][R12.64] ;  /* 0x000000380c307981 */ /* 0x0000e2000c1e1500 */
[----:B------:R-:W-:-:S02]  /*24730*/  UIADD3.64 UR4, UR8, 0xa80, URZ ;  /* 0x00000a8008047897 */ /* 0x000fc4000fffe03f */
[----:B------:R-:W-:Y:S01]  /*24740*/  UIADD3.64 UR6, UR10, 0x1402, URZ ;  /* 0x000014020a067897 */ /* 0x000fe2000fffe03f */
[----:B------:R-:W3:Y:S04]  /*24750*/  LDL.64 R38, [R1+0x1020] ;  /* 0x0010200001267983 */ /* 0x000ee80000100a00 */
[----:B------:R-:W3:Y:S04]  /*24760*/  LDL.64 R34, [R1+0x1018] ;  /* 0x0010180001227983 */ /* 0x000ee80000100a00 */
[----:B------:R-:W3:Y:S04]  /*24770*/  LDL.64 R32, [R1+0x1010] ;  /* 0x0010100001207983 */ /* 0x000ee80000100a00 */
[----:B------:R-:W3:Y:S01]  /*24780*/  LDL.64 R26, [R1+0x1008] ;  /* 0x00100800011a7983 */ /* 0x000ee20000100a00 */
[----:B------:R-:W-:-:S02]  /*24790*/  WARPGROUP.DEPBAR.LE gsb0, 0x0 ;  /* 0x00008000000079c5 */ /* 0x000fc40000010000 */
[----:B------:R-:W-:-:S06]  /*247a0*/  WARPGROUP.ARRIVE ;  /* 0x00000000000079c5 */ /* 0x000fcc0000000000 */
[----:B------:R-:W-:Y:S01]  /*247b0*/  HGMMA.64x128x16.F32 R152, gdesc[UR4].tnspA, R152, gsb0 ;  /* 0x21e00000049879f0 */ /* 0x000fe20008000898 */
[----:B------:R-:W-:Y:S02]  /*247c0*/  UIADD3.64 UR4, UR8, 0xb00, URZ ;  /* 0x00000b0008047897 */ /* 0x000fe4000fffe03f */
[----:B------:R-:W-:Y:S01]  /*247d0*/  UIADD3.64 UR6, UR10, 0x1404, URZ ;  /* 0x000014040a067897 */ /* 0x000fe2000fffe03f */
[C---:B------:R-:W-:Y:S01]  /*247e0*/  IMAD.WIDE R220, R0.reuse, 0x2, R46 ;  /* 0x0000000200dc7825 */ /* 0x040fe200078e022e */
[----:B------:R0:W-:Y:S03]  /*247f0*/  STL [R1+0x4f8], R228 ;  /* 0x0004f8e401007387 */ /* 0x0001e60000100800 */
[C---:B------:R-:W-:Y:S01]  /*24800*/  IMAD.WIDE R218, R0.reuse, 0x2, R44 ;  /* 0x0000000200da7825 */ /* 0x040fe200078e022c */
[----:B------:R4:W3:Y:S03]  /*24810*/  LDG.E.U16 R230, desc[UR56][R220.64] ;  /* 0x00000038dce67981 */ /* 0x0008e6000c1e1500 */
[C---:B-1----:R-:W-:Y:S01]  /*24820*/  IMAD.WIDE R216, R0.reuse, 0x2, R42 ;  /* 0x0000000200d87825 */ /* 0x042fe200078e022a */
[----:B------:R1:W3:Y:S03]  /*24830*/  LDG.E.U16 R229, desc[UR56][R218.64] ;  /* 0x00000038dae57981 */ /* 0x0002e6000c1e1500 */
[C---:B0-----:R-:W-:Y:S01]  /*24840*/  IMAD.WIDE R22, R0.reuse, 0x2, R24 ;  /* 0x0000000200167825 */ /* 0x041fe200078e0218 */
[----:B------:R-:W-:Y:S04]  /*24850*/  STL [R1+0x4f4], R227 ;  /* 0x0004f4e301007387 */ /* 0x000fe80000100800 */
[----:B------:R-:W3:Y:S04]  /*24860*/  LDL.64 R24, [R1+0x1000] ;  /* 0x0010000001187983 */ /* 0x000ee80000100a00 */
[----:B------:R-:W3:Y:S01]  /*24870*/  LDG.E.U16 R228, desc[UR56][R22.64] ;  /* 0x0000003816e47981 */ /* 0x000ee2000c1e1500 */
[----:B------:R-:W-:-:S03]  /*24880*/  IMAD.WIDE R12, R0, 0x2, R16 ;  /* 0x00000002000c7825 */ /* 0x000fc600078e0210 */
[----:B------:R-:W-:Y:S04]  /*24890*/  STL [R1+0x4ec], R226 ;  /* 0x0004ece201007387 */ /* 0x000fe80000100800 */
[----:B------:R0:W-:Y:S04]  /*248a0*/  STL [R1+0x4e8], R224 ;  /* 0x0004e8e001007387 */ /* 0x0001e80000100800 */
[----:B------:R1:W-:Y:S04]  /*248b0*/  STL [R1+0x4e0], R223 ;  /* 0x0004e0df01007387 */ /* 0x0003e80000100800 */
[----:B0-----:R0:W3:Y:S04]  /*248c0*/  LDG.E.U16 R224, desc[UR56][R216.64] ;  /* 0x00000038d8e07981 */ /* 0x0010e8000c1e1500 */
[----:B------:R-:W3:Y:S04]  /*248d0*/  LDL.64 R16, [R1+0xff8] ;  /* 0x000ff80001107983 */ /* 0x000ee80000100a00 */
[----:B-1----:R3:W3:Y:S01]  /*248e0*/  LDG.E.U16 R223, desc[UR56][R12.64] ;  /* 0x000000380cdf7981 */ /* 0x0026e2000c1e1500 */
[----:B------:R-:W-:-:S02]  /*248f0*/  WARPGROUP.DEPBAR.LE gsb0, 0x0 ;  /* 0x00008000000079c5 */ /* 0x000fc40000010000 */
[----:B------:R-:W-:-:S06]  /*24900*/  WARPGROUP.ARRIVE ;  /* 0x00000000000079c5 */ /* 0x000fcc0000000000 */
[----:B------:R-:W-:Y:S01]  /*24910*/  HGMMA.64x128x16.F32 R152, gdesc[UR4].tnspA, R152, gsb0 ;  /* 0x21e00000049879f0 */ /* 0x000fe20008000898 */
[C---:B----4-:R-:W-:Y:S02]  /*24920*/  IMAD.WIDE R220, R0.reuse, 0x2, R36 ;  /* 0x0000000200dc7825 */ /* 0x050fe400078e0224 */
[----:B------:R-:W4:Y:S02]  /*24930*/  LDL.64 R36, [R1+0xff0] ;  /* 0x000ff00001247983 */ /* 0x000f240000100a00 */
[C---:B------:R-:W-:Y:S02]  /*24940*/  IMAD.WIDE R218, R0.reuse, 0x2, R30 ;  /* 0x0000000200da7825 */ /* 0x040fe400078e021e */
[----:B------:R-:W4:Y:S02]  /*24950*/  LDL.64 R30, [R1+0xfe8] ;  /* 0x000fe800011e7983 */ /* 0x000f240000100a00 */
[C---:B0-----:R-:W-:Y:S02]  /*24960*/  IMAD.WIDE R216, R0.reuse, 0x2, R28 ;  /* 0x0000000200d87825 */ /* 0x041fe400078e021c */
[----:B------:R0:W-:Y:S02]  /*24970*/  STL [R1+0x4dc], R225 ;  /* 0x0004dce101007387 */ /* 0x0001e40000100800 */
[----:B--2---:R-:W-:-:S02]  /*24980*/  IMAD.WIDE R22, R0, 0x2, R18 ;  /* 0x0000000200167825 */ /* 0x004fc400078e0212 */
[----:B------:R1:W2:Y:S02]  /*24990*/  LDG.E.U16 R227, desc[UR56][R220.64] ;  /* 0x00000038dce37981 */ /* 0x0002a4000c1e1500 */
[----:B---3--:R-:W-:Y:S02]  /*249a0*/  IMAD.WIDE R12, R0, 0x2, R40 ;  /* 0x00000002000c7825 */ /* 0x008fe400078e0228 */
[----:B------:R-:W3:Y:S04]  /*249b0*/  LDL.64 R28, [R1+0xfe0] ;  /* 0x000fe000011c7983 */ /* 0x000ee80000100a00 */
[----:B------:R1:W3:Y:S04]  /*249c0*/  LDG.E.U16 R226, desc[UR56][R218.64] ;  /* 0x00000038dae27981 */ /* 0x0002e8000c1e1500 */
[----:B------:R1:W-:Y:S04]  /*249d0*/  STL [R1+0x4d8], R51 ;  /* 0x0004d83301007387 */ /* 0x0003e80000100800 */
[----:B0-----:R0:W3:Y:S04]  /*249e0*/  LDG.E.U16 R225, desc[UR56][R216.64] ;  /* 0x00000038d8e17981 */ /* 0x0010e8000c1e1500 */
[----:B------:R-:W3:Y:S04]  /*249f0*/  LDL.64 R18, [R1+0xfd8] ;  /* 0x000fd80001127983 */ /* 0x000ee80000100a00 */
[----:B-1----:R1:W3:Y:S04]  /*24a00*/  LDG.E.U16 R51, desc[UR56][R22.64] ;  /* 0x0000003816337981 */ /* 0x0022e8000c1e1500 */
[----:B------:R0:W-:Y:S04]  /*24a10*/  STL [R1+0x4d4], R50 ;  /* 0x0004d43201007387 */ /* 0x0001e80000100800 */
[----:B------:R-:W-:Y:S04]  /*24a20*/  STL [R1+0x4d0], R49 ;  /* 0x0004d03101007387 */ /* 0x000fe80000100800 */
[----:B------:R1:W-:Y:S04]  /*24a30*/  STL [R1+0x4cc], R48 ;  /* 0x0004cc3001007387 */ /* 0x0003e80000100800 */
[----:B0-----:R0:W3:Y:S04]  /*24a40*/  LDG.E.U16 R50, desc[UR56][R12.64] ;  /* 0x000000380c327981 */ /* 0x0010e8000c1e1500 */
[----:B------:R-:W3:Y:S04]  /*24a50*/  LDL.64 R46, [R1+0xfc8] ;  /* 0x000fc800012e7983 */ /* 0x000ee80000100a00 */
[----:B-1----:R-:W3:Y:S04]  /*24a60*/  LDL.64 R48, [R1+0xfd0] ;  /* 0x000fd00001307983 */ /* 0x002ee80000100a00 */
[----:B------:R-:W3:Y:S01]  /*24a70*/  LDL.64 R44, [R1+0xfc0] ;  /* 0x000fc000012c7983 */ /* 0x000ee20000100a00 */
[----:B------:R-:W-:-:S02]  /*24a80*/  WARPGROUP.DEPBAR.LE gsb0, 0x0 ;  /* 0x00008000000079c5 */ /* 0x000fc40000010000 */
[----:B------:R-:W-:Y:S01]  /*24a90*/  WARPGROUP.ARRIVE ;  /* 0x00000000000079c5 */ /* 0x000fe20000000000 */
[C---:B------:R-:W-:Y:S01]  /*24aa0*/  IMAD.WIDE R220, R0.reuse, 0x2, R38 ;  /* 0x0000000200dc7825 */ /* 0x040fe200078e0226 */
[----:B------:R-:W3:Y:S04]  /*24ab0*/  LDL.64 R42, [R1+0xfb8] ;  /* 0x000fb800012a7983 */ /* 0x000ee80000100a00 */
[----:B------:R-:W-:Y:S01]  /*24ac0*/  HGMMA.64x128x16.F32 R152, gdesc[UR40].tnspA, R152, gsb0 ;  /* 0x21e00000289879f0 */ /* 0x000fe20008000898 */
[C---:B------:R-:W-:Y:S01]  /*24ad0*/  IMAD.WIDE R218, R0.reuse, 0x2, R34 ;  /* 0x0000000200da7825 */ /* 0x040fe200078e0222 */
[----:B------:R1:W3:Y:S03]  /*24ae0*/  LDG.E.U16 R231, desc[UR56][R220.64] ;  /* 0x00000038dce77981 */ /* 0x0002e6000c1e1500 */
[C---:B------:R-:W-:Y:S01]  /*24af0*/  IMAD.WIDE R216, R0.reuse, 0x2, R32 ;  /* 0x0000000200d87825 */ /* 0x040fe200078e0220 */
[----:B------:R-:W3:Y:S03]  /*24b00*/  LDL.64 R34, [R1+0xfb0] ;  /* 0x000fb00001227983 */ /* 0x000ee60000100a00 */
[C---:B------:R-:W-:Y:S01]  /*24b10*/  IMAD.WIDE R22, R0.reuse, 0x2, R26 ;  /* 0x0000000200167825 */ /* 0x040fe200078e021a */
[----:B------:R0:W-:Y:S04]  /*24b20*/  STL [R1+0x4c8], R230 ;  /* 0x0004c8e601007387 */ /* 0x0001e80000100800 */
[----:B------:R1:W-:Y:S04]  /*24b30*/  STL [R1+0x4c4], R229 ;  /* 0x0004c4e501007387 */ /* 0x0003e80000100800 */
[----:B0-----:R4:W3:Y:S01]  /*24b40*/  LDG.E.U16 R230, desc[UR56][R218.64] ;  /* 0x00000038dae67981 */ /* 0x0018e2000c1e1500 */
[----:B------:R-:W-:-:S03]  /*24b50*/  IMAD.WIDE R12, R0, 0x2, R24 ;  /* 0x00000002000c7825 */ /* 0x000fc600078e0218 */
[----:B-1----:R0:W3:Y:S01]  /*24b60*/  LDG.E.U16 R229, desc[UR56][R216.64] ;  /* 0x00000038d8e57981 */ /* 0x0020e2000c1e1500 */
[----:B------:R-:W-:Y:S02]  /*24b70*/  WARPGROUP.DEPBAR.LE gsb0, 0x0 ;  /* 0x00008000000079c5 */ /* 0x000fe40000010000 */
[----:B------:R-:W-:-:S06]  /*24b80*/  WARPGROUP.ARRIVE ;  /* 0x00000000000079c5 */ /* 0x000fcc0000000000 */
[----:B------:R-:W-:Y:S01]  /*24b90*/  HGMMA.64x128x16.F32 R152, gdesc[UR44].tnspA, R152, gsb0 ;  /* 0x21e000002c9879f0 */ /* 0x000fe20008000898 */
[----:B------:R1:W-:Y:S04]  /*24ba0*/  STL [R1+0x4bc], R224 ;  /* 0x0004bce001007387 */ /* 0x0003e80000100800 */
[----:B------:R-:W-:Y:S04]  /*24bb0*/  STL [R1+0x4b8], R228 ;  /* 0x0004b8e401007387 */ /* 0x000fe80000100800 */
[----:B------:R-:W3:Y:S04]  /*24bc0*/  LDL.64 R32, [R1+0xfa8] ;  /* 0x000fa80001207983 */ /* 0x000ee80000100a00 */
[----:B------:R0:W-:Y:S04]  /*24bd0*/  STL [R1+0x4b4], R223 ;  /* 0x0004b4df01007387 */ /* 0x0001e80000100800 */
[----:B-1----:R1:W3:Y:S04]  /*24be0*/  LDG.E.U16 R224, desc[UR56][R22.64] ;  /* 0x0000003816e07981 */ /* 0x0022e8000c1e1500 */
[----:B------:R-:W3:Y:S04]  /*24bf0*/  LDL.64 R40, [R1+0xfa0] ;  /* 0x000fa00001287983 */ /* 0x000ee80000100a00 */
[----:B0-----:R0:W3:Y:S04]  /*24c00*/  LDG.E.U16 R223, desc[UR56][R12.64] ;  /* 0x000000380cdf7981 */ /* 0x0010e8000c1e1500 */
[----:B------:R-:W3:Y:S04]  /*24c10*/  LDL.64 R26, [R1+0xf98] ;  /* 0x000f9800011a7983 */ /* 0x000ee80000100a00 */
[----:B------:R-:W3:Y:S01]  /*24c20*/  LDL.64 R24, [R1+0xf90] ;  /* 0x000f900001187983 */ /* 0x000ee20000100a00 */
[----:B------:R-:W-:-:S03]  /*24c30*/  IMAD.WIDE R220, R0, 0x2, R16 ;  /* 0x0000000200dc7825 */ /* 0x000fc600078e0210 */
[----:B------:R-:W3:Y:S01]  /*24c40*/  LDL.64 R16, [R1+0xf88] ;  /* 0x000f880001107983 */ /* 0x000ee20000100a00 */
[----:B----4-:R-:W-:-:S03]  /*24c50*/  IMAD.WIDE R218, R0, 0x2, R36 ;  /* 0x0000000200da7825 */ /* 0x010fc600078e0224 */
[----:B--2---:R2:W-:Y:S01]  /*24c60*/  STL [R1+0x4b0], R227 ;  /* 0x0004b0e301007387 */ /* 0x0045e20000100800 */
[----:B------:R-:W-:-:S03]  /*24c70*/  IMAD.WIDE R216, R0, 0x2, R30 ;  /* 0x0000000200d87825 */ /* 0x000fc600078e021e */
[----:B---3--:R3:W-:Y:S01]  /*24c80*/  STL [R1+0x4a8], R226 ;  /* 0x0004a8e201007387 */ /* 0x0087e20000100800 */
[----:B-1----:R-:W-:-:S03]  /*24c90*/  IMAD.WIDE R22, R0, 0x2, R28 ;  /* 0x0000000200167825 */ /* 0x002fc600078e021c */
[----:B------:R-:W4:Y:S01]  /*24ca0*/  LDG.E.U16 R228, desc[UR56][R220.64] ;  /* 0x00000038dce47981 */ /* 0x000f22000c1e1500 */
[----:B0-----:R-:W-:-:S03]  /*24cb0*/  IMAD.WIDE R12, R0, 0x2, R18 ;  /* 0x00000002000c7825 */ /* 0x001fc600078e0212 */
[----:B------:R0:W-:Y:S04]  /*24cc0*/  STL [R1+0x4a4], R225 ;  /* 0x0004a4e101007387 */ /* 0x0001e80000100800 */
[----:B------:R1:W-:Y:S04]  /*24cd0*/  STL [R1+0x4a0], R51 ;  /* 0x0004a03301007387 */ /* 0x0003e80000100800 */
[----:B--2---:R2:W4:Y:S04]  /*24ce0*/  LDG.E.U16 R227, desc[UR56][R218.64] ;  /* 0x00000038dae37981 */ /* 0x004528000c1e1500 */
[----:B------:R-:W4:Y:S04]  /*24cf0*/  LDL.64 R38, [R1+0xf80] ;  /* 0x000f800001267983 */ /* 0x000f280000100a00 */
[----:B---3--:R3:W4:Y:S04]  /*24d00*/  LDG.E.U16 R226, desc[UR56][R216.64] ;  /* 0x00000038d8e27981 */ /* 0x008728000c1e1500 */
[----:B0-----:R0:W4:Y:S04]  /*24d10*/  LDG.E.U16 R225, desc[UR56][R22.64] ;  /* 0x0000003816e17981 */ /* 0x001128000c1e1500 */
[----:B-1----:R1:W4:Y:S04]  /*24d20*/  LDG.E.U16 R51, desc[UR56][R12.64] ;  /* 0x000000380c337981 */ /* 0x002328000c1e1500 */
[----:B------:R0:W-:Y:S04]  /*24d30*/  STL [R1+0x49c], R50 ;  /* 0x00049c3201007387 */ /* 0x0001e80000100800 */
[----:B------:R-:W4:Y:S01]  /*24d40*/  LDL.64 R36, [R1+0xf78] ;  /* 0x000f780001247983 */ /* 0x000f220000100a00 */
[----:B--2---:R-:W-:-:S03]  /*24d50*/  IMAD.WIDE R218, R0, 0x2, R46 ;  /* 0x0000000200da7825 */ /* 0x004fc600078e022e */
[----:B------:R-:W2:Y:S01]  /*24d60*/  LDL.64 R30, [R1+0xf70] ;  /* 0x000f7000011e7983 */ /* 0x000ea20000100a00 */
[----:B------:R-:W-:-:S03]  /*24d70*/  IMAD.WIDE R220, R0, 0x2, R48 ;  /* 0x0000000200dc7825 */ /* 0x000fc600078e0230 */
[----:B------:R-:W2:Y:S01]  /*24d80*/  LDL.64 R28, [R1+0xf68] ;  /* 0x000f6800011c7983 */ /* 0x000ea20000100a00 */
[----:B---3--:R-:W-:-:S03]  /*24d90*/  IMAD.WIDE R216, R0, 0x2, R44 ;  /* 0x0000000200d87825 */ /* 0x008fc600078e022c */
[----:B0-----:R0:W3:Y:S01]  /*24da0*/  LDG.E.U16 R50, desc[UR56][R220.64] ;  /* 0x00000038dc327981 */ /* 0x0010e2000c1e1500 */
[----:B------:R-:W-:-:S03]  /*24db0*/  WARPGROUP.DEPBAR.LE gsb0, 0x0 ;  /* 0x00008000000079c5 */ /* 0x000fc60000010000 */
[----:B------:R-:W3:Y:S04]  /*24dc0*/  LDL.64 R18, [R1+0xf60] ;  /* 0x000f600001127983 */ /* 0x000ee80000100a00 */
[----:B------:R0:W3:Y:S01]  /*24dd0*/  LDG.E.U16 R49, desc[UR56][R218.64] ;  /* 0x00000038da317981 */ /* 0x0000e2000c1e1500 */
[----:B------:R-:W-:-:S03]  /*24de0*/  WARPGROUP.ARRIVE ;  /* 0x00000000000079c5 */ /* 0x000fc60000000000 */
[----:B------:R0:W3:Y:S03]  /*24df0*/  LDG.E.U16 R48, desc[UR56][R216.64] ;  /* 0x00000038d8307981 */ /* 0x0000e6000c1e1500 */
[----:B------:R-:W-:Y:S01]  /*24e00*/  HGMMA.64x128x16.F32 R152, gdesc[UR48].tnspA, R152, gsb0 ;  /* 0x21e00000309879f0 */ /* 0x000fe20008000898 */
[----:B------:R-:W-:Y:S02]  /*24e10*/  UIADD3.64 UR4, UR8, 0xd80, URZ ;  /* 0x00000d8008047897 */ /* 0x000fe4000fffe03f */
[----:B------:R-:W-:Y:S01]  /*24e20*/  UIADD3.64 UR6, UR10, 0x1bfe, URZ ;  /* 0x00001bfe0a067897 */ /* 0x000fe2000fffe03f */
[----:B------:R-:W-:Y:S02]  /*24e30*/  WARPGROUP.DEPBAR.LE gsb0, 0x0 ;  /* 0x00008000000079c5 */ /* 0x000fe40000010000 */
[----:B------:R-:W-:-:S06]  /*24e40*/  WARPGROUP.ARRIVE ;  /* 0x00000000000079c5 */ /* 0x000fcc0000000000 */
[----:B------:R-:W-:Y:S01]  /*24e50*/  HGMMA.64x128x16.F32 R152, gdesc[UR52].tnspA, R152, gsb0 ;  /* 0x21e00000349879f0 */ /* 0x000fe20008000898 */
[C---:B------:R-:W-:Y:S01]  /*24e60*/  IMAD.WIDE R22, R0.reuse, 0x2, R42 ;  /* 0x0000000200167825 */ /* 0x040fe200078e022a */
[----:B------:R-:W-:Y:S03]  /*24e70*/  STL [R1+0x498], R231 ;  /* 0x000498e701007387 */ /* 0x000fe60000100800 */
[C---:B-1----:R-:W-:Y:S01]  /*24e80*/  IMAD.WIDE R12, R0.reuse, 0x2, R34 ;  /* 0x00000002000c7825 */ /* 0x042fe200078e0222 */
[----:B------:R-:W-:Y:S03]  /*24e90*/  STL [R1+0x494], R230 ;  /* 0x000494e601007387 */ /* 0x000fe60000100800 */
[C---:B0-----:R-:W-:Y:S01]  /*24ea0*/  IMAD.WIDE R220, R0.reuse, 0x2, R32 ;  /* 0x0000000200dc7825 */ /* 0x041fe200078e0220 */
[----:B------:R-:W-:Y:S03]  /*24eb0*/  STL [R1+0x490], R229 ;  /* 0x000490e501007387 */ /* 0x000fe60000100800 */
[C---:B------:R-:W-:Y:S01]  /*24ec0*/  IMAD.WIDE R218, R0.reuse, 0x2, R40 ;  /* 0x0000000200da7825 */ /* 0x040fe200078e0228 */
[----:B------:R0:W-:Y:S04]  /*24ed0*/  STL [R1+0x48c], R224 ;  /* 0x00048ce001007387 */ /* 0x0001e80000100800 */
[----:B------:R1:W3:Y:S01]  /*24ee0*/  LDG.E.U16 R43, desc[UR56][R22.64] ;  /* 0x00000038162b7981 */ /* 0x0002e2000c1e1500 */
[----:B------:R-:W-:-:S03]  /*24ef0*/  IMAD.WIDE R216, R0, 0x2, R26 ;  /* 0x0000000200d87825 */ /* 0x000fc600078e021a */
[----:B------:R0:W-:Y:S04]  /*24f00*/  STL [R1+0x488], R223 ;  /* 0x000488df01007387 */ /* 0x0001e80000100800 */
[----:B------:R0:W3:Y:S01]  /*24f10*/  LDG.E.U16 R42, desc[UR56][R12.64] ;  /* 0x000000380c2a7981 */ /* 0x0000e2000c1e1500 */
[----:B-1----:R-:W-:-:S03]  /*24f20*/  IMAD.WIDE R22, R0, 0x2, R24 ;  /* 0x0000000200167825 */ /* 0x002fc600078e0218 */
[----:B------:R-:W3:Y:S04]  /*24f30*/  LDL.64 R34, [R1+0xf58] ;  /* 0x000f580001227983 */ /* 0x000ee80000100a00 */
[----:B------:R-:W3:Y:S04]  /*24f40*/  LDL.64 R32, [R1+0xf50] ;  /* 0x000f500001207983 */ /* 0x000ee80000100a00 */
[----:B0-----:R0:W3:Y:S04]  /*24f50*/  LDG.E.U16 R224, desc[UR56][R220.64] ;  /* 0x00000038dce07981 */ /* 0x0010e8000c1e1500 */
[----:B------:R1:W3:Y:S04]  /*24f60*/  LDG.E.U16 R223, desc[UR56][R218.64] ;  /* 0x00000038dadf7981 */ /* 0x0002e8000c1e1500 */
[----:B------:R2:W3:Y:S04]  /*24f70*/  LDG.E.U16 R41, desc[UR56][R216.64] ;  /* 0x00000038d8297981 */ /* 0x0004e8000c1e1500 */
[----:B------:R-:W3:Y:S04]  /*24f80*/  LDL.64 R26, [R1+0xf48] ;  /* 0x000f4800011a7983 */ /* 0x000ee80000100a00 */
[----:B------:R2:W3:Y:S01]  /*24f90*/  LDG.E.U16 R40, desc[UR56][R22.64] ;  /* 0x0000003816287981 */ /* 0x0004e2000c1e1500 */
[----:B------:R-:W-:-:S03]  /*24fa0*/  IMAD.WIDE R12, R0, 0x2, R16 ;  /* 0x00000002000c7825 */ /* 0x000fc600078e0210 */
[----:B----4-:R-:W-:Y:S01]  /*24fb0*/  STL [R1+0x480], R228 ;  /* 0x000480e401007387 */ /* 0x010fe20000100800 */
[----:B0-----:R-:W-:-:S03]  /*24fc0*/  IMAD.WIDE R220, R0, 0x2, R38 ;  /* 0x0000000200dc7825 */ /* 0x001fc600078e0226 */
[----:B------:R-:W4:Y:S04]  /*24fd0*/  LDL.64 R24, [R1+0xf40] ;  /* 0x000f400001187983 */ /* 0x000f280000100a00 */
[----:B------:R-:W-:Y:S04]  /*24fe0*/  STL [R1+0x47c], R227 ;  /* 0x00047ce301007387 */ /* 0x000fe80000100800 */
[----:B------:R-:W-:Y:S04]  /*24ff0*/  STL [R1+0x478], R226 ;  /* 0x000478e201007387 */ /* 0x000fe80000100800 */
[----:B------:R-:W4:Y:S01]  /*25000*/  LDL.64 R16, [R1+0xf38] ;  /* 0x000f380001107983 */ /* 0x000f220000100a00 */
[----:B------:R-:W-:-:S02]  /*25010*/  WARPGROUP.DEPBAR.LE gsb0, 0x0 ;  /* 0x00008000000079c5 */ /* 0x000fc40000010000 */
[----:B------:R-:W-:Y:S01]  /*25020*/  WARPGROUP.ARRIVE ;  /* 0x00000000000079c5 */ /* 0x000fe20000000000 */
[C---:B-1----:R-:W-:Y:S01]  /*25030*/  IMAD.WIDE R218, R0.reuse, 0x2, R36 ;  /* 0x0000000200da7825 */ /* 0x042fe200078e0224 */
[----:B------:R3:W4:Y:S04]  /*25040*/  LDG.E.U16 R47, desc[UR56][R12.64] ;  /* 0x000000380c2f7981 */ /* 0x000728000c1e1500 */
[----:B------:R-:W-:Y:S01]  /*25050*/  HGMMA.64x128x16.F32 R152, gdesc[UR4].tnspA, R152, gsb0 ;  /* 0x21e00000049879f0 */ /* 0x000fe20008000898 */
[----:B------:R-:W-:Y:S01]  /*25060*/  STL [R1+0x470], R225 ;  /* 0x000470e101007387 */ /* 0x000fe20000100800 */
[----:B--2---:R-:W-:-:S03]  /*25070*/  IMAD.WIDE R216, R0, 0x2, R30 ;  /* 0x0000000200d87825 */ /* 0x004fc600078e021e */
[----:B------:R0:W-:Y:S01]  /*25080*/  STL [R1+0x46c], R51 ;  /* 0x00046c3301007387 */ /* 0x0001e20000100800 */
[----:B------:R-:W-:-:S03]  /*25090*/  IMAD.WIDE R22, R0, 0x2, R28 ;  /* 0x0000000200167825 */ /* 0x000fc600078e021c */
[----:B------:R-:W2:Y:S01]  /*250a0*/  LDG.E.U16 R46, desc[UR56][R218.64] ;  /* 0x00000038da2e7981 */ /* 0x000ea2000c1e1500 */
[----:B---3--:R-:W-:-:S03]  /*250b0*/  IMAD.WIDE R12, R0, 0x2, R18 ;  /* 0x00000002000c7825 */ /* 0x008fc600078e0212 */
[----:B------:R-:W3:Y:S04]  /*250c0*/  LDL.64 R44, [R1+0xf30] ;  /* 0x000f3000012c7983 */ /* 0x000ee80000100a00 */
[----:B0-----:R0:W2:Y:S04]  /*250d0*/  LDG.E.U16 R51, desc[UR56][R220.64] ;  /* 0x00000038dc337981 */ /* 0x0010a8000c1e1500 */
[----:B------:R-:W2:Y:S04]  /*250e0*/  LDL.64 R38, [R1+0xf28] ;  /* 0x000f280001267983 */ /* 0x000ea80000100a00 */
[----:B------:R-:W2:Y:S04]  /*250f0*/  LDL.64 R30, [R1+0xf20] ;  /* 0x000f2000011e7983 */ /* 0x000ea80000100a00 */
[----:B------:R-:W2:Y:S04]  /*25100*/  LDL.64 R28, [R1+0xf18] ;  /* 0x000f1800011c7983 */ /* 0x000ea80000100a00 */
[----:B------:R1:W-:Y:S04]  /*25110*/  STL [R1+0x468], R50 ;  /* 0x0004683201007387 */ /* 0x0003e80000100800 */
[----:B------:R0:W-:Y:S04]  /*25120*/  STL [R1+0x464], R49 ;  /* 0x0004643101007387 */ /* 0x0001e80000100800 */
[----:B------:R0:W-:Y:S04]  /*25130*/  STL [R1+0x460], R48 ;  /* 0x0004603001007387 */ /* 0x0001e80000100800 */
[----:B-1----:R1:W2:Y:S04]  /*25140*/  LDG.E.U16 R50, desc[UR56][R216.64] ;  /* 0x00000038d8327981 */ /* 0x0022a8000c1e1500 */
[----:B------:R-:W2:Y:S04]  /*25150*/  LDL.64 R18, [R1+0xf10] ;  /* 0x000f100001127983 */ /* 0x000ea80000100a00 */
[----:B0-----:R4:W2:Y:S04]  /*25160*/  LDG.E.U16 R49, desc[UR56][R22.64] ;  /* 0x0000003816317981 */ /* 0x0018a8000c1e1500 */
[----:B------:R0:W2:Y:S01]  /*25170*/  LDG.E.U16 R48, desc[UR56][R12.64] ;  /* 0x000000380c307981 */ /* 0x0000a2000c1e1500 */
[----:B------:R-:W-:-:S02]  /*25180*/  UIADD3.64 UR4, UR8, 0xe00, URZ ;  /* 0x00000e0008047897 */ /* 0x000fc4000fffe03f */
        /* <DEDUP_REMOVED lines=11> */
[----:B------:R-:W-:Y:S01]  /*25240*/  STL [R1+0x45c], R43 ;  /* 0x00045c2b01007387 */ /* 0x000fe20000100800 */
[----:B------:R-:W-:-:S03]  /*25250*/  IMAD.WIDE R220, R0, 0x2, R34 ;  /* 0x0000000200dc7825 */ /* 0x000fc600078e0222 */
[----:B------:R0:W-:Y:S01]  /*25260*/  STL [R1+0x458], R42 ;  /* 0x0004582a01007387 */ /* 0x0001e20000100800 */
[----:B------:R-:W-:-:S03]  /*25270*/  IMAD.WIDE R218, R0, 0x2, R32 ;  /* 0x0000000200da7825 */ /* 0x000fc600078e0220 */
[----:B------:R-:W2:Y:S01]  /*25280*/  LDL.64 R36, [R1+0xf00] ;  /* 0x000f000001247983 */ /* 0x000ea20000100a00 */
[----:B-1----:R-:W-:-:S03]  /*25290*/  IMAD.WIDE R216, R0, 0x2, R26 ;  /* 0x0000000200d87825 */ /* 0x002fc600078e021a */
[----:B------:R-:W2:Y:S04]  /*252a0*/  LDL.64 R34, [R1+0xef8] ;  /* 0x000ef80001227983 */ /* 0x000ea80000100a00 */
[----:B0-----:R-:W2:Y:S04]  /*252b0*/  LDL.64 R42, [R1+0xf08] ;  /* 0x000f0800012a7983 */ /* 0x001ea80000100a00 */
[----:B------:R-:W2:Y:S04]  /*252c0*/  LDL.64 R32, [R1+0xef0] ;  /* 0x000ef00001207983 */ /* 0x000ea80000100a00 */
[----:B------:R-:W-:Y:S04]  /*252d0*/  STL [R1+0x454], R224 ;  /* 0x000454e001007387 */ /* 0x000fe80000100800 */
[----:B------:R0:W-:Y:S04]  /*252e0*/  STL [R1+0x448], R223 ;  /* 0x000448df01007387 */ /* 0x0001e80000100800 */
[----:B------:R-:W-:Y:S04]  /*252f0*/  STL [R1+0x444], R41 ;  /* 0x0004442901007387 */ /* 0x000fe80000100800 */
[----:B------:R1:W-:Y:S04]  /*25300*/  STL [R1+0x440], R40 ;  /* 0x0004402801007387 */ /* 0x0003e80000100800 */
[----:B0-----:R3:W2:Y:S04]  /*25310*/  LDG.E.U16 R223, desc[UR56][R220.64] ;  /* 0x00000038dcdf7981 */ /* 0x0016a8000c1e1500 */
[----:B-1----:R-:W2:Y:S01]  /*25320*/  LDL.64 R40, [R1+0xee8] ;  /* 0x000ee80001287983 */ /* 0x002ea20000100a00 */
[----:B----4-:R-:W-:-:S03]  /*25330*/  IMAD.WIDE R22, R0, 0x2, R24 ;  /* 0x0000000200167825 */ /* 0x010fc600078e0218 */
[----:B------:R0:W-:Y:S01]  /*25340*/  STL [R1+0x43c], R47 ;  /* 0x00043c2f01007387 */ /* 0x0001e20000100800 */
[----:B------:R-:W-:-:S03]  /*25350*/  IMAD.WIDE R12, R0, 0x2, R16 ;  /* 0x00000002000c7825 */ /* 0x000fc600078e0210 */
[----:B------:R-:W4:Y:S04]  /*25360*/  LDL.64 R26, [R1+0xee0] ;  /* 0x000ee000011a7983 */ /* 0x000f280000100a00 */
[----:B------:R-:W4:Y:S01]  /*25370*/  LDL.64 R24, [R1+0xed8] ;  /* 0x000ed80001187983 */ /* 0x000f220000100a00 */
[----:B---3--:R-:W-:-:S03]  /*25380*/  IMAD.WIDE R220, R0, 0x2, R44 ;  /* 0x0000000200dc7825 */ /* 0x008fc600078e022c */
[----:B--2---:R1:W-:Y:S04]  /*25390*/  STL [R1+0x438], R51 ;  /* 0x0004383301007387 */ /* 0x0043e80000100800 */
[----:B------:R-:W2:Y:S04]  /*253a0*/  LDL.64 R16, [R1+0xed0] ;  /* 0x000ed00001107983 */ /* 0x000ea80000100a00 */
[----:B0-----:R0:W3:Y:S04]  /*253b0*/  LDG.E.U16 R47, desc[UR56][R22.64] ;  /* 0x00000038162f7981 */ /* 0x0010e8000c1e1500 */
[----:B------:R1:W-:Y:S04]  /*253c0*/  STL [R1+0x434], R46 ;  /* 0x0004342e01007387 */ /* 0x0003e80000100800 */
[----:B------:R1:W-:Y:S01]  /*253d0*/  STL [R1+0x430], R50 ;  /* 0x0004303201007387 */ /* 0x0003e20000100800 */
[----:B0-----:R-:W-:-:S03]  /*253e0*/  IMAD.WIDE R22, R0, 0x2, R28 ;  /* 0x0000000200167825 */ /* 0x001fc600078e021c */
[----:B-1----:R-:W3:Y:S04]  /*253f0*/  LDG.E.U16 R51, desc[UR56][R220.64] ;  /* 0x00000038dc337981 */ /* 0x002ee8000c1e1500 */
[----:B------:R0:W3:Y:S02]  /*25400*/  LDG.E.U16 R46, desc[UR56][R12.64] ;  /* 0x000000380c2e7981 */ /* 0x0000e4000c1e1500 */
[----:B0-----:R-:W-:-:S05]  /*25410*/  IMAD.WIDE R12, R0, 0x2, R18 ;  /* 0x00000002000c7825 */ /* 0x001fca00078e0212 */
[----:B------:R-:W3:Y:S01]  /*25420*/  LDG.E.U16 R227, desc[UR56][R12.64] ;  /* 0x000000380ce37981 */ /* 0x000ee2000c1e1500 */
[----:B------:R-:W-:Y:S02]  /*25430*/  WARPGROUP.DEPBAR.LE gsb0, 0x0 ;  /* 0x00008000000079c5 */ /* 0x000fe40000010000 */
[----:B------:R-:W-:-:S06]  /*25440*/  WARPGROUP.ARRIVE ;  /* 0x00000000000079c5 */ /* 0x000fcc0000000000 */
[----:B------:R-:W-:Y:S01]  /*25450*/  HGMMA.64x128x16.F32 R152, gdesc[UR4].tnspA, R152, gsb0 ;  /* 0x21e00000049879f0 */ /* 0x000fe20008000898 */
[----:B------:R-:W-:Y:S02]  /*25460*/  R2UR UR7, R222 ;  /* 0x00000000de0772ca */ /* 0x000fe400000e0000 */
[----:B------:R-:W-:Y:S01]  /*25470*/  R2UR UR6, R21 ;  /* 0x00000000150672ca */ /* 0x000fe200000e0000 */
[----:B------:R0:W3:Y:S04]  /*25480*/  LDG.E.U16 R222, desc[UR56][R218.64] ;  /* 0x00000038dade7981 */ /* 0x0000e8000c1e1500 */
[----:B------:R1:W3:Y:S01]  /*25490*/  LDG.E.U16 R21, desc[UR56][R216.64] ;  /* 0x00000038d8157981 */ /* 0x0002e2000c1e1500 */
[----:B0-----:R-:W-:-:S03]  /*254a0*/  IMAD.WIDE R218, R0, 0x2, R38 ;  /* 0x0000000200da7825 */ /* 0x001fc600078e0226 */
[----:B------:R-:W3:Y:S01]  /*254b0*/  LDL.64 R38, [R1+0xec8] ;  /* 0x000ec80001267983 */ /* 0x000ee20000100a00 */
[----:B-1----:R-:W-:-:S03]  /*254c0*/  IMAD.WIDE R216, R0, 0x2, R30 ;  /* 0x0000000200d87825 */ /* 0x002fc600078e021e */
[----:B------:R0:W-:Y:S04]  /*254d0*/  STL [R1+0x42c], R49 ;  /* 0x00042c3101007387 */ /* 0x0001e80000100800 */
[----:B------:R-:W3:Y:S04]  /*254e0*/  LDL.64 R30, [R1+0xec0] ;  /* 0x000ec000011e7983 */ /* 0x000ee80000100a00 */
[----:B------:R1:W3:Y:S04]  /*254f0*/  LDG.E.U16 R50, desc[UR56][R218.64] ;  /* 0x00000038da327981 */ /* 0x0002e8000c1e1500 */
[----:B------:R1:W-:Y:S04]  /*25500*/  STL [R1+0x424], R48 ;  /* 0x0004243001007387 */ /* 0x0003e80000100800 */
[----:B0-----:R0:W3:Y:S04]  /*25510*/  LDG.E.U16 R49, desc[UR56][R216.64] ;  /* 0x00000038d8317981 */ /* 0x0010e8000c1e1500 */
[----:B------:R-:W3:Y:S04]  /*25520*/  LDL.64 R28, [R1+0xeb8] ;  /* 0x000eb800011c7983 */ /* 0x000ee80000100a00 */
[----:B-1----:R1:W3:Y:S04]  /*25530*/  LDG.E.U16 R48, desc[UR56][R22.64] ;  /* 0x0000003816307981 */ /* 0x0022e8000c1e1500 */
[----:B------:R-:W3:Y:S01]  /*25540*/  LDL.64 R18, [R1+0xeb0] ;  /* 0x000eb00001127983 */ /* 0x000ee20000100a00 */
[----:B------:R-:W-:-:S03]  /*25550*/  IMAD.WIDE R218, R0, 0x2, R36 ;  /* 0x0000000200da7825 */ /* 0x000fc600078e0224 */
[----:B------:R-:W3:Y:S01]  /*25560*/  LDL.64 R36, [R1+0xea8] ;  /* 0x000ea80001247983 */ /* 0x000ee20000100a00 */
[----:B0-----:R-:W-:-:S03]  /*25570*/  IMAD.WIDE R216, R0, 0x2, R34 ;  /* 0x0000000200d87825 */ /* 0x001fc600078e0222 */
[----:B------:R-:W3:Y:S01]  /*25580*/  LDL.64 R34, [R1+0xea0] ;  /* 0x000ea00001227983 */ /* 0x000ee20000100a00 */
[----:B------:R-:W-:-:S03]  /*25590*/  IMAD.WIDE R220, R0, 0x2, R42 ;  /* 0x0000000200dc7825 */ /* 0x000fc600078e022a */
[----:B------:R-:W3:Y:S01]  /*255a0*/  LDG.E.U16 R225, desc[UR56][R218.64] ;  /* 0x00000038dae17981 */ /* 0x000ee2000c1e1500 */
[----:B-1----:R-:W-:-:S03]  /*255b0*/  IMAD.WIDE R22, R0, 0x2, R32 ;  /* 0x0000000200167825 */ /* 0x002fc600078e0220 */
[----:B------:R-:W3:Y:S04]  /*255c0*/  LDL.64 R32, [R1+0xe98] ;  /* 0x000e980001207983 */ /* 0x000ee80000100a00 */
[----:B------:R4:W3:Y:S04]  /*255d0*/  LDG.E.U16 R226, desc[UR56][R220.64] ;  /* 0x00000038dce27981 */ /* 0x0008e8000c1e1500 */
[----:B------:R2:W3:Y:S04]  /*255e0*/  LDG.E.U16 R224, desc[UR56][R216.64] ;  /* 0x00000038d8e07981 */ /* 0x0004e8000c1e1500 */
[----:B------:R0:W-:Y:S01]  /*255f0*/  STL [R1+0x420], R223 ;  /* 0x000420df01007387 */ /* 0x0001e20000100800 */
[----:B------:R-:W-:-:S05]  /*25600*/  IMAD.WIDE R12, R0, 0x2, R40 ;  /* 0x00000002000c7825 */ /* 0x000fca00078e0228 */
[----:B0-----:R-:W3:Y:S01]  /*25610*/  LDG.E.U16 R223, desc[UR56][R12.64] ;  /* 0x000000380cdf7981 */ /* 0x001ee2000c1e1500 */
[----:B----4-:R-:W-:-:S04]  /*25620*/  IMAD.WIDE R220, R0, 0x2, R26 ;  /* 0x0000000200dc7825 */ /* 0x010fc800078e021a */
[----:B------:R-:W-:-:S04]  /*25630*/  IMAD.WIDE R218, R0, 0x2, R24 ;  /* 0x0000000200da7825 */ /* 0x000fc800078e0218 */
[C---:B--2---:R-:W-:Y:S01]  /*25640*/  IMAD.WIDE R216, R0.reuse, 0x2, R16 ;  /* 0x0000000200d87825 */ /* 0x044fe200078e0210 */
[----:B---3--:R0:W-:Y:S04]  /*25650*/  STL [R1+0x41c], R222 ;  /* 0x00041cde01007387 */ /* 0x0081e80000100800 */
[----:B------:R1:W-:Y:S04]  /*25660*/  STL [R1+0x418], R21 ;  /* 0x0004181501007387 */ /* 0x0003e80000100800 */
[----:B0-----:R-:W2:Y:S04]  /*25670*/  LDG.E.U16 R222, desc[UR56][R220.64] ;  /* 0x00000038dcde7981 */ /* 0x001ea8000c1e1500 */
[----:B-1----:R0:W3:Y:S04]  /*25680*/  LDG.E.U16 R21, desc[UR56][R22.64] ;  /* 0x0000003816157981 */ /* 0x0020e8000c1e1500 */
[----:B------:R-:W-:Y:S04]  /*25690*/  STL [R1+0x414], R47 ;  /* 0x0004142f01007387 */ /* 0x000fe80000100800 */
[----:B------:R1:W-:Y:S04]  /*256a0*/  STL [R1+0x40c], R46 ;  /* 0x00040c2e01007387 */ /* 0x0003e80000100800 */
[----:B------:R-:W4:Y:S01]  /*256b0*/  LDL.64 R44, [R1+0xe88] ;  /* 0x000e8800012c7983 */ /* 0x000f220000100a00 */
[----:B0-----:R-:W-:-:S03]  /*256c0*/  IMAD.WIDE R22, R0, 0x2, R38 ;  /* 0x0000000200167825 */ /* 0x001fc600078e0226 */
[----:B------:R-:W2:Y:S04]  /*256d0*/  LDL.64 R26, [R1+0xe80] ;  /* 0x000e8000011a7983 */ /* 0x000ea80000100a00 */
[----:B-1----:R-:W2:Y:S04]  /*256e0*/  LDL.64 R46, [R1+0xe90] ;  /* 0x000e9000012e7983 */ /* 0x002ea80000100a00 */
[----:B------:R-:W2:Y:S04]  /*256f0*/  LDL.64 R24, [R1+0xe78] ;  /* 0x000e780001187983 */ /* 0x000ea80000100a00 */
[----:B------:R-:W2:Y:S04]  /*25700*/  LDL.64 R16, [R1+0xe70] ;  /* 0x000e700001107983 */ /* 0x000ea80000100a00 */
[----:B------:R0:W-:Y:S04]  /*25710*/  STL [R1+0x408], R51 ;  /* 0x0004083301007387 */ /* 0x0001e80000100800 */
[----:B------:R1:W-:Y:S04]  /*25720*/  STL [R1+0x404], R50 ;  /* 0x0004043201007387 */ /* 0x0003e80000100800 */
[----:B------:R1:W-:Y:S04]  /*25730*/  STL [R1+0x400], R49 ;  /* 0x0004003101007387 */ /* 0x0003e80000100800 */
[----:B0-----:R0:W2:Y:S04]  /*25740*/  LDG.E.U16 R51, desc[UR56][R218.64] ;  /* 0x00000038da337981 */ /* 0x0010a8000c1e1500 */
[----:B------:R0:W-:Y:S04]  /*25750*/  STL [R1+0x3fc], R48 ;  /* 0x0003fc3001007387 */ /* 0x0001e80000100800 */
[----:B-1----:R1:W2:Y:S04]  /*25760*/  LDG.E.U16 R50, desc[UR56][R216.64] ;  /* 0x00000038d8327981 */ /* 0x0022a8000c1e1500 */
[----:B------:R1:W-:Y:S01]  /*25770*/  STL [R1+0x3f8], R227 ;  /* 0x0003f8e301007387 */ /* 0x0003e20000100800 */
[----:B------:R-:W-:-:S03]  /*25780*/  IMAD.WIDE R12, R0, 0x2, R30 ;  /* 0x00000002000c7825 */ /* 0x000fc600078e021e */
[----:B------:R1:W2:Y:S04]  /*25790*/  LDG.E.U16 R49, desc[UR56][R22.64] ;  /* 0x0000003816317981 */ /* 0x0002a8000c1e1500 */
[----:B------:R-:W2:Y:S04]  /*257a0*/  LDL.64 R42, [R1+0xe68] ;  /* 0x000e6800012a7983 */ /* 0x000ea80000100a00 */
[----:B------:R-:W2:Y:S04]  /*257b0*/  LDL.64 R40, [R1+0xe60] ;  /* 0x000e600001287983 */ /* 0x000ea80000100a00 */
[----:B------:R-:W2:Y:S04]  /*257c0*/  LDL.64 R30, [R1+0xe58] ;  /* 0x000e5800011e7983 */ /* 0x000ea80000100a00 */
[----:B0-----:R0:W2:Y:S01]  /*257d0*/  LDG.E.U16 R48, desc[UR56][R12.64] ;  /* 0x000000380c307981 */ /* 0x0010a2000c1e1500 */
[----:B------:R-:W-:-:S03]  /*257e0*/  IMAD.WIDE R220, R0, 0x2, R28 ;  /* 0x0000000200dc7825 */ /* 0x000fc600078e021c */
[----:B------:R-:W2:Y:S01]  /*257f0*/  LDL.64 R28, [R1+0xe50] ;  /* 0x000e5000011c7983 */ /* 0x000ea20000100a00 */
[----:B------:R-:W-:-:S03]  /*25800*/  IMAD.WIDE R218, R0, 0x2, R18 ;  /* 0x0000000200da7825 */ /* 0x000fc600078e0212 */
[----:B------:R-:W2:Y:S04]  /*25810*/  LDL.64 R18, [R1+0xe48] ;  /* 0x000e480001127983 */ /* 0x000ea80000100a00 */
[----:B------:R-:W2:Y:S04]  /*25820*/  LDG.E.U16 R229, desc[UR56][R220.64] ;  /* 0x00000038dce57981 */ /* 0x000ea8000c1e1500 */
[----:B------:R4:W2:Y:S01]  /*25830*/  LDG.E.U16 R228, desc[UR56][R218.64] ;  /* 0x00000038dae47981 */ /* 0x0008a2000c1e1500 */
[----:B-1----:R-:W-:-:S04]  /*25840*/  IMAD.WIDE R216, R0, 0x2, R36 ;  /* 0x0000000200d87825 */ /* 0x002fc800078e0224 */
[C---:B------:R-:W-:Y:S01]  /*25850*/  IMAD.WIDE R22, R0.reuse, 0x2, R34 ;  /* 0x0000000200167825 */ /* 0x040fe200078e0222 */
[----:B------:R2:W2:Y:S03]  /*25860*/  LDG.E.U16 R227, desc[UR56][R216.64] ;  /* 0x00000038d8e37981 */ /* 0x0004a6000c1e1500 */
[C---:B0-----:R-:W-:Y:S01]  /*25870*/  IMAD.WIDE R12, R0.reuse, 0x2, R32 ;  /* 0x00000002000c7825 */ /* 0x041fe200078e0220 */
[----:B------:R0:W-:Y:S04]  /*25880*/  STL [R1+0x3f4], R226 ;  /* 0x0003f4e201007387 */ /* 0x0001e80000100800 */
[----:B------:R-:W-:Y:S04]  /*25890*/  STL [R1+0x3f0], R225 ;  /* 0x0003f0e101007387 */ /* 0x000fe80000100800 */
[----:B------:R-:W-:Y:S04]  /*258a0*/  STL [R1+0x3ec], R224 ;  /* 0x0003ece001007387 */ /* 0x000fe80000100800 */
[----:B0-----:R0:W2:Y:S04]  /*258b0*/  LDG.E.U16 R226, desc[UR56][R22.64] ;  /* 0x0000003816e27981 */ /* 0x0010a8000c1e1500 */
[----:B---3--:R1:W-:Y:S04]  /*258c0*/  STL [R1+0x3e4], R21 ;  /* 0x0003e41501007387 */ /* 0x0083e80000100800 */
[----:B------:R3:W-:Y:S04]  /*258d0*/  STL [R1+0x3e0], R223 ;  /* 0x0003e0df01007387 */ /* 0x0007e80000100800 */
[----:B------:R-:W2:Y:S04]  /*258e0*/  LDL.64 R38, [R1+0xe40] ;  /* 0x000e400001267983 */ /* 0x000ea80000100a00 */
[----:B-1----:R1:W2:Y:S01]  /*258f0*/  LDG.E.U16 R21, desc[UR56][R12.64] ;  /* 0x000000380c157981 */ /* 0x0022a2000c1e1500 */
[C---:B----4-:R-:W-:Y:S01]  /*25900*/  IMAD.WIDE R218, R0.reuse, 0x2, R44 ;  /* 0x0000000200da7825 */ /* 0x050fe200078e022c */
[----:B---3--:R-:W3:Y:S02]  /*25910*/  LDC R223, c[0x0][0x238] ;  /* 0x00008e00ffdf7b82 */ /* 0x008ee40000000800 */
[----:B------:R-:W4:Y:S01]  /*25920*/  LDL.64 R36, [R1+0xe38] ;  /* 0x000e380001247983 */ /* 0x000f220000100a00 */
[----:B--2---:R-:W-:-:S03]  /*25930*/  IMAD.WIDE R216, R0, 0x2, R26 ;  /* 0x0000000200d87825 */ /* 0x004fc600078e021a */
[----:B------:R-:W2:Y:S01]  /*25940*/  LDL.64 R34, [R1+0xe30] ;  /* 0x000e300001227983 */ /* 0x000ea20000100a00 */
[----:B------:R-:W-:-:S03]  /*25950*/  IMAD.WIDE R220, R0, 0x2, R46 ;  /* 0x0000000200dc7825 */ /* 0x000fc600078e022e */
[----:B------:R-:W3:Y:S01]  /*25960*/  LDL.64 R32, [R1+0xe28] ;  /* 0x000e280001207983 */ /* 0x000ee20000100a00 */
[----:B0-----:R-:W-:-:S03]  /*25970*/  IMAD.WIDE R22, R0, 0x2, R24 ;  /* 0x0000000200167825 */ /* 0x001fc600078e0218 */
[----:B------:R0:W3:Y:S01]  /*25980*/  LDG.E.U16 R225, desc[UR56][R220.64] ;  /* 0x00000038dce17981 */ /* 0x0000e2000c1e1500 */
[----:B-1----:R-:W-:-:S03]  /*25990*/  IMAD.WIDE R12, R0, 0x2, R16 ;  /* 0x00000002000c7825 */ /* 0x002fc600078e0210 */
[----:B------:R1:W3:Y:S04]  /*259a0*/  LDG.E.U16 R224, desc[UR56][R218.64] ;  /* 0x00000038dae07981 */ /* 0x0002e8000c1e1500 */
[----:B------:R0:W-:Y:S04]  /*259b0*/  STL [R1+0x3d8], R222 ;  /* 0x0003d8de01007387 */ /* 0x0001e80000100800 */
[----:B------:R1:W-:Y:S04]  /*259c0*/  STL [R1+0x3d4], R51 ;  /* 0x0003d43301007387 */ /* 0x0003e80000100800 */
[----:B0-----:R0:W3:Y:S04]  /*259d0*/  LDG.E.U16 R222, desc[UR56][R216.64] ;  /* 0x00000038d8de7981 */ /* 0x0010e8000c1e1500 */
[----:B------:R0:W-:Y:S04]  /*259e0*/  STL [R1+0x3d0], R50 ;  /* 0x0003d03201007387 */ /* 0x0001e80000100800 */
[----:B-1----:R1:W3:Y:S04]  /*259f0*/  LDG.E.U16 R51, desc[UR56][R22.64] ;  /* 0x0000003816337981 */ /* 0x0022e8000c1e1500 */
[----:B------:R1:W-:Y:S01]  /*25a00*/  STL [R1+0x3cc], R49 ;  /* 0x0003cc3101007387 */ /* 0x0003e20000100800 */
[----:B------:R-:W-:-:S03]  /*25a10*/  IMAD.WIDE R220, R0, 0x2, R42 ;  /* 0x0000000200dc7825 */ /* 0x000fc600078e022a */
[----:B------:R-:W3:Y:S01]  /*25a20*/  LDL.64 R26, [R1+0xe20] ;  /* 0x000e2000011a7983 */ /* 0x000ee20000100a00 */
[----:B------:R-:W-:-:S03]  /*25a30*/  IMAD.WIDE R218, R0, 0x2, R40 ;  /* 0x0000000200da7825 */ /* 0x000fc600078e0228 */
[----:B0-----:R0:W3:Y:S01]  /*25a40*/  LDG.E.U16 R50, desc[UR56][R12.64] ;  /* 0x000000380c327981 */ /* 0x0010e2000c1e1500 */
[----:B------:R-:W-:-:S03]  /*25a50*/  IMAD.WIDE R216, R0, 0x2, R30 ;  /* 0x0000000200d87825 */ /* 0x000fc600078e021e */
[----:B-1----:R-:W3:Y:S04]  /*25a60*/  LDG.E.U16 R49, desc[UR56][R220.64] ;  /* 0x00000038dc317981 */ /* 0x002ee8000c1e1500 */
[----:B------:R1:W-:Y:S04]  /*25a70*/  STL [R1+0x3c8], R48 ;  /* 0x0003c83001007387 */ /* 0x0003e80000100800 */
[----:B------:R-:W3:Y:S04]  /*25a80*/  LDL.64 R24, [R1+0xe18] ;  /* 0x000e180001187983 */ /* 0x000ee80000100a00 */
[----:B------:R-:W3:Y:S04]  /*25a90*/  LDL.64 R16, [R1+0xe10] ;  /* 0x000e100001107983 */ /* 0x000ee80000100a00 */
[----:B-1----:R1:W3:Y:S04]  /*25aa0*/  LDG.E.U16 R48, desc[UR56][R218.64] ;  /* 0x00000038da307981 */ /* 0x0022e8000c1e1500 */
[----:B------:R4:W3:Y:S01]  /*25ab0*/  LDG.E.U16 R46, desc[UR56][R216.64] ;  /* 0x00000038d82e7981 */ /* 0x0008e2000c1e1500 */
[----:B------:R-:W-:-:S03]  /*25ac0*/  IMAD.WIDE R22, R0, 0x2, R28 ;  /* 0x0000000200167825 */ /* 0x000fc600078e021c */
[----:B------:R-:W-:Y:S01]  /*25ad0*/  STL [R1+0x3c4], R229 ;  /* 0x0003c4e501007387 */ /* 0x000fe20000100800 */
[----:B0-----:R-:W-:-:S03]  /*25ae0*/  IMAD.WIDE R12, R0, 0x2, R18 ;  /* 0x00000002000c7825 */ /* 0x001fc600078e0212 */
[----:B------:R-:W-:Y:S04]  /*25af0*/  STL [R1+0x3c0], R228 ;  /* 0x0003c0e401007387 */ /* 0x000fe80000100800 */
[----:B------:R2:W3:Y:S04]  /*25b00*/  LDG.E.U16 R45, desc[UR56][R22.64] ;  /* 0x00000038162d7981 */ /* 0x0004e8000c1e1500 */
[----:B------:R0:W3:Y:S04]  /*25b10*/  LDG.E.U16 R40, desc[UR56][R12.64] ;  /* 0x000000380c287981 */ /* 0x0000e8000c1e1500 */
[----:B------:R-:W-:Y:S04]  /*25b20*/  STL [R1+0x3bc], R227 ;  /* 0x0003bce301007387 */ /* 0x000fe80000100800 */
[----:B------:R-:W3:Y:S04]  /*25b30*/  LDL.64 R30, [R1+0xe08] ;  /* 0x000e0800011e7983 */ /* 0x000ee80000100a00 */
[----:B------:R-:W-:Y:S04]  /*25b40*/  STL [R1+0x3b4], R226 ;  /* 0x0003b4e201007387 */ /* 0x000fe80000100800 */
[----:B------:R-:W3:Y:S01]  /*25b50*/  LDL.64 R28, [R1+0xe00] ;  /* 0x000e0000011c7983 */ /* 0x000ee20000100a00 */
[----:B-1----:R-:W-:-:S03]  /*25b60*/  IMAD.WIDE R218, R0, 0x2, R38 ;  /* 0x0000000200da7825 */ /* 0x002fc600078e0226 */
[----:B------:R-:W-:Y:S01]  /*25b70*/  STL [R1+0x3b0], R21 ;  /* 0x0003b01501007387 */ /* 0x000fe20000100800 */
[----:B----4-:R-:W-:-:S03]  /*25b80*/  IMAD.WIDE R216, R0, 0x2, R36 ;  /* 0x0000000200d87825 */ /* 0x010fc600078e0224 */
[----:B------:R-:W4:Y:S04]  /*25b90*/  LDL.64 R18, [R1+0xdf8] ;  /* 0x000df80001127983 */ /* 0x000f280000100a00 */
[----:B------:R-:W4:Y:S04]  /*25ba0*/  LDG.E.U16 R47, desc[UR56][R218.64] ;  /* 0x00000038da2f7981 */ /* 0x000f28000c1e1500 */
[----:B------:R1:W4:Y:S01]  /*25bb0*/  LDG.E.U16 R44, desc[UR56][R216.64] ;  /* 0x00000038d82c7981 */ /* 0x000322000c1e1500 */
[----:B--2---:R-:W-:-:S03]  /*25bc0*/  IMAD.WIDE R22, R0, 0x2, R34 ;  /* 0x0000000200167825 */ /* 0x004fc600078e0222 */
[----:B---3--:R-:W-:Y:S01]  /*25bd0*/  STL [R1+0x3ac], R225 ;  /* 0x0003ace101007387 */ /* 0x008fe20000100800 */
[----:B0-----:R-:W-:-:S03]  /*25be0*/  IMAD.WIDE R12, R0, 0x2, R32 ;  /* 0x00000002000c7825 */ /* 0x001fc600078e0220 */
[----:B------:R-:W-:Y:S04]  /*25bf0*/  STL [R1+0x3a8], R224 ;  /* 0x0003a8e001007387 */ /* 0x000fe80000100800 */
[----:B------:R-:W2:Y:S04]  /*25c00*/  LDL.64 R36, [R1+0xdf0] ;  /* 0x000df00001247983 */ /* 0x000ea80000100a00 */
[----:B------:R0:W3:Y:S04]  /*25c10*/  LDG.E.U16 R39, desc[UR56][R22.64] ;  /* 0x0000003816277981 */ /* 0x0000e8000c1e1500 */
[----:B------:R0:W3:Y:S04]  /*25c20*/  LDG.E.U16 R38, desc[UR56][R12.64] ;  /* 0x000000380c267981 */ /* 0x0000e8000c1e1500 */
[----:B------:R-:W-:Y:S04]  /*25c30*/  STL [R1+0x3a0], R222 ;  /* 0x0003a0de01007387 */ /* 0x000fe80000100800 */
[----:B------:R-:W3:Y:S04]  /*25c40*/  LDL.64 R34, [R1+0xde8] ;  /* 0x000de80001227983 */ /* 0x000ee80000100a00 */
[----:B------:R-:W-:Y:S04]  /*25c50*/  STL [R1+0x39c], R51 ;  /* 0x00039c3301007387 */ /* 0x000fe80000100800 */
[----:B------:R-:W3:Y:S01]  /*25c60*/  LDL.64 R32, [R1+0xde0] ;  /* 0x000de00001207983 */ /* 0x000ee20000100a00 */
[----:B-1----:R-:W-:-:S03]  /*25c70*/  IMAD.WIDE R216, R0, 0x2, R26 ;  /* 0x0000000200d87825 */ /* 0x002fc600078e021a */
[----:B------:R-:W-:Y:S04]  /*25c80*/  STL [R1+0x398], R50 ;  /* 0x0003983201007387 */ /* 0x000fe80000100800 */
[----:B------:R-:W-:Y:S04]  /*25c90*/  STL [R1+0x394], R49 ;  /* 0x0003943101007387 */ /* 0x000fe80000100800 */
[----:B------:R1:W3:Y:S04]  /*25ca0*/  LDG.E.U16 R43, desc[UR56][R216.64] ;  /* 0x00000038d82b7981 */ /* 0x0002e8000c1e1500 */
[----:B------:R-:W3:Y:S01]  /*25cb0*/  LDL.64 R26, [R1+0xdd8] ;  /* 0x000dd800011a7983 */ /* 0x000ee20000100a00 */
[----:B0-----:R-:W-:-:S04]  /*25cc0*/  IMAD.WIDE R22, R0, 0x2, R24 ;  /* 0x0000000200167825 */ /* 0x001fc800078e0218 */
[C---:B------:R-:W-:Y:S01]  /*25cd0*/  IMAD.WIDE R12, R0.reuse, 0x2, R16 ;  /* 0x00000002000c7825 */ /* 0x040fe200078e0210 */
[----:B------:R0:W3:Y:S04]  /*25ce0*/  LDG.E.U16 R42, desc[UR56][R22.64] ;  /* 0x00000038162a7981 */ /* 0x0000e8000c1e1500 */
[----:B------:R-:W-:Y:S04]  /*25cf0*/  STL [R1+0x388], R48 ;  /* 0x0003883001007387 */ /* 0x000fe80000100800 */
[----:B------:R-:W3:Y:S04]  /*25d00*/  LDL.64 R24, [R1+0xdd0] ;  /* 0x000dd00001187983 */ /* 0x000ee80000100a00 */
[----:B------:R0:W-:Y:S04]  /*25d10*/  STL [R1+0x384], R46 ;  /* 0x0003842e01007387 */ /* 0x0001e80000100800 */
[----:B------:R-:W3:Y:S04]  /*25d20*/  LDL.64 R16, [R1+0xdc8] ;  /* 0x000dc80001107983 */ /* 0x000ee80000100a00 */
[----:B------:R4:W3:Y:S04]  /*25d30*/  LDG.E.U16 R41, desc[UR56][R12.64] ;  /* 0x000000380c297981 */ /* 0x0008e8000c1e1500 */
[----:B------:R0:W-:Y:S04]  /*25d40*/  STL [R1+0x380], R45 ;  /* 0x0003802d01007387 */ /* 0x0001e80000100800 */
[----:B------:R4:W-:Y:S01]  /*25d50*/  STL [R1+0x37c], R40 ;  /* 0x00037c2801007387 */ /* 0x0009e20000100800 */
[----:B-1----:R-:W-:-:S03]  /*25d60*/  IMAD.WIDE R216, R0, 0x2, R30 ;  /* 0x0000000200d87825 */ /* 0x002fc600078e021e */
[----:B------:R-:W3:Y:S04]  /*25d70*/  LDL.64 R30, [R1+0xdc0] ;  /* 0x000dc000011e7983 */ /* 0x000ee80000100a00 */
[----:B0-----:R2:W3:Y:S01]  /*25d80*/  LDG.E.U16 R46, desc[UR56][R216.64] ;  /* 0x00000038d82e7981 */ /* 0x0014e2000c1e1500 */
[----:B------:R-:W-:-:S05]  /*25d90*/  IMAD.WIDE R22, R0, 0x2, R28 ;  /* 0x0000000200167825 */ /* 0x000fca00078e021c */
[----:B------:R0:W3:Y:S01]  /*25da0*/  LDG.E.U16 R45, desc[UR56][R22.64] ;  /* 0x00000038162d7981 */ /* 0x0000e2000c1e1500 */
[----:B----4-:R-:W-:-:S03]  /*25db0*/  IMAD.WIDE R12, R0, 0x2, R18 ;  /* 0x00000002000c7825 */ /* 0x010fc600078e0212 */
[----:B------:R-:W-:Y:S04]  /*25dc0*/  STL [R1+0x378], R47 ;  /* 0x0003782f01007387 */ /* 0x000fe80000100800 */
[----:B------:R-:W4:Y:S04]  /*25dd0*/  LDL.64 R28, [R1+0xdb8] ;  /* 0x000db800011c7983 */ /* 0x000f280000100a00 */
[----:B------:R1:W-:Y:S04]  /*25de0*/  STL [R1+0x374], R44 ;  /* 0x0003742c01007387 */ /* 0x0003e80000100800 */
[----:B------:R0:W4:Y:S04]  /*25df0*/  LDG.E.U16 R40, desc[UR56][R12.64] ;  /* 0x000000380c287981 */ /* 0x000128000c1e1500 */
[----:B------:R-:W4:Y:S01]  /*25e00*/  LDL.64 R18, [R1+0xdb0] ;  /* 0x000db00001127983 */ /* 0x000f220000100a00 */
[----:B--2---:R-:W-:-:S03]  /*25e10*/  IMAD.WIDE R216, R0, 0x2, R36 ;  /* 0x0000000200d87825 */ /* 0x004fc600078e0224 */
[----:B---3--:R2:W-:Y:S04]  /*25e20*/  STL [R1+0x370], R39 ;  /* 0x0003702701007387 */ /* 0x0085e80000100800 */
[----:B------:R3:W-:Y:S04]  /*25e30*/  STL [R1+0x36c], R38 ;  /* 0x00036c2601007387 */ /* 0x0007e80000100800 */
[----:B-1----:R1:W4:Y:S01]  /*25e40*/  LDG.E.U16 R44, desc[UR56][R216.64] ;  /* 0x00000038d82c7981 */ /* 0x002322000c1e1500 */
[----:B0-----:R-:W-:-:S03]  /*25e50*/  IMAD.WIDE R22, R0, 0x2, R34 ;  /* 0x0000000200167825 */ /* 0x001fc600078e0222 */
[----:B------:R-:W4:Y:S04]  /*25e60*/  LDL.64 R36, [R1+0xda8] ;  /* 0x000da80001247983 */ /* 0x000f280000100a00 */
[----:B------:R-:W4:Y:S01]  /*25e70*/  LDL.64 R34, [R1+0xda0] ;  /* 0x000da00001227983 */ /* 0x000f220000100a00 */
[----:B------:R-:W-:-:S03]  /*25e80*/  IMAD.WIDE R12, R0, 0x2, R32 ;  /* 0x00000002000c7825 */ /* 0x000fc600078e0220 */
[----:B--2---:R0:W2:Y:S04]  /*25e90*/  LDG.E.U16 R39, desc[UR56][R22.64] ;  /* 0x0000003816277981 */ /* 0x0040a8000c1e1500 */
[----:B---3--:R3:W2:Y:S04]  /*25ea0*/  LDG.E.U16 R38, desc[UR56][R12.64] ;  /* 0x000000380c267981 */ /* 0x0086a8000c1e1500 */
[----:B------:R0:W-:Y:S01]  /*25eb0*/  STL [R1+0x364], R43 ;  /* 0x0003642b01007387 */ /* 0x0001e20000100800 */
[----:B-1----:R-:W-:-:S03]  /*25ec0*/  IMAD.WIDE R216, R0, 0x2, R26 ;  /* 0x0000000200d87825 */ /* 0x002fc600078e021a */
[----:B------:R-:W2:Y:S04]  /*25ed0*/  LDL.64 R32, [R1+0xd98] ;  /* 0x000d980001207983 */ /* 0x000ea80000100a00 */
[----:B0-----:R0:W2:Y:S04]  /*25ee0*/  LDG.E.U16 R43, desc[UR56][R216.64] ;  /* 0x00000038d82b7981 */ /* 0x0010a8000c1e1500 */
[----:B------:R1:W-:Y:S01]  /*25ef0*/  STL [R1+0x360], R42 ;  /* 0x0003602a01007387 */ /* 0x0003e20000100800 */
[----:B------:R-:W-:-:S05]  /*25f00*/  IMAD.WIDE R22, R0, 0x2, R24 ;  /* 0x0000000200167825 */ /* 0x000fca00078e0218 */
[----:B-1----:R4:W2:Y:S01]  /*25f10*/  LDG.E.U16 R42, desc[UR56][R22.64] ;  /* 0x00000038162a7981 */ /* 0x0028a2000c1e1500 */
[----:B---3--:R-:W-:-:S03]  /*25f20*/  IMAD.WIDE R12, R0, 0x2, R16 ;  /* 0x00000002000c7825 */ /* 0x008fc600078e0210 */
[----:B------:R1:W-:Y:S04]  /*25f30*/  STL [R1+0x35c], R41 ;  /* 0x00035c2901007387 */ /* 0x0003e80000100800 */
[----:B------:R-:W3:Y:S04]  /*25f40*/  LDL.64 R26, [R1+0xd90] ;  /* 0x000d9000011a7983 */ /* 0x000ee80000100a00 */
[----:B------:R-:W3:Y:S04]  /*25f50*/  LDL.64 R24, [R1+0xd88] ;  /* 0x000d880001187983 */ /* 0x000ee80000100a00 */
[----:B-1----:R1:W3:Y:S01]  /*25f60*/  LDG.E.U16 R41, desc[UR56][R12.64] ;  /* 0x000000380c297981 */ /* 0x0022e2000c1e1500 */
[----:B0-----:R-:W-:-:S03]  /*25f70*/  IMAD.WIDE R216, R0, 0x2, R30 ;  /* 0x0000000200d87825 */ /* 0x001fc600078e021e */
[----:B------:R0:W-:Y:S04]  /*25f80*/  STL [R1+0x358], R46 ;  /* 0x0003582e01007387 */ /* 0x0001e80000100800 */
[----:B------:R-:W3:Y:S04]  /*25f90*/  LDL.64 R16, [R1+0xd80] ;  /* 0x000d800001107983 */ /* 0x000ee80000100a00 */
[----:B0-----:R0:W3:Y:S04]  /*25fa0*/  LDG.E.U16 R46, desc[UR56][R216.64] ;  /* 0x00000038d82e7981 */ /* 0x0010e8000c1e1500 */
[----:B------:R1:W-:Y:S01]  /*25fb0*/  STL [R1+0x350], R45 ;  /* 0x0003502d01007387 */ /* 0x0003e20000100800 */
[----:B----4-:R-:W-:-:S05]  /*25fc0*/  IMAD.WIDE R22, R0, 0x2, R28 ;  /* 0x0000000200167825 */ /* 0x010fca00078e021c */
[----:B-1----:R1:W4:Y:S04]  /*25fd0*/  LDG.E.U16 R45, desc[UR56][R22.64] ;  /* 0x00000038162d7981 */ /* 0x002328000c1e1500 */
[----:B------:R0:W-:Y:S01]  /*25fe0*/  STL [R1+0x34c], R40 ;  /* 0x00034c2801007387 */ /* 0x0001e20000100800 */
[----:B------:R-:W-:-:S03]  /*25ff0*/  IMAD.WIDE R12, R0, 0x2, R18 ;  /* 0x00000002000c7825 */ /* 0x000fc600078e0212 */
[----:B------:R-:W4:Y:S04]  /*26000*/  LDL.64 R30, [R1+0xd78] ;  /* 0x000d7800011e7983 */ /* 0x000f280000100a00 */
[----:B------:R-:W4:Y:S04]  /*26010*/  LDL.64 R28, [R1+0xd70] ;  /* 0x000d7000011c7983 */ /* 0x000f280000100a00 */
[----:B0-----:R0:W4:Y:S04]  /*26020*/  LDG.E.U16 R40, desc[UR56][R12.64] ;  /* 0x000000380c287981 */ /* 0x001128000c1e1500 */
[----:B------:R0:W-:Y:S04]  /*26030*/  STL [R1+0x348], R44 ;  /* 0x0003482c01007387 */ /* 0x0001e80000100800 */
[----:B------:R-:W4:Y:S01]  /*26040*/  LDL.64 R18, [R1+0xd68] ;  /* 0x000d680001127983 */ /* 0x000f220000100a00 */
[----:B------:R-:W-:-:S04]  /*26050*/  IMAD.WIDE R216, R0, 0x2, R36 ;  /* 0x0000000200d87825 */ /* 0x000fc800078e0224 */
[C---:B-1----:R-:W-:Y:S01]  /*26060*/  IMAD.WIDE R22, R0.reuse, 0x2, R34 ;  /* 0x0000000200167825 */ /* 0x042fe200078e0222 */
[----:B0-----:R3:W4:Y:S04]  /*26070*/  LDG.E.U16 R44, desc[UR56][R216.64] ;  /* 0x00000038d82c7981 */ /* 0x001728000c1e1500 */
[----:B--2---:R0:W-:Y:S04]  /*26080*/  STL [R1+0x344], R39 ;  /* 0x0003442701007387 */ /* 0x0041e80000100800 */
[----:B------:R1:W-:Y:S04]  /*26090*/  STL [R1+0x338], R38 ;  /* 0x0003382601007387 */ /* 0x0003e80000100800 */
[----:B------:R-:W2:Y:S04]  /*260a0*/  LDL.64 R36, [R1+0xd60] ;  /* 0x000d600001247983 */ /* 0x000ea80000100a00 */
[----:B------:R-:W2:Y:S04]  /*260b0*/  LDL.64 R34, [R1+0xd58] ;  /* 0x000d580001227983 */ /* 0x000ea80000100a00 */
[----:B0-----:R0:W2:Y:S01]  /*260c0*/  LDG.E.U16 R39, desc[UR56][R22.64] ;  /* 0x0000003816277981 */ /* 0x0010a2000c1e1500 */
[----:B------:R-:W-:-:S03]  /*260d0*/  IMAD.WIDE R12, R0, 0x2, R32 ;  /* 0x00000002000c7825 */ /* 0x000fc600078e0220 */
[----:B------:R0:W-:Y:S04]  /*260e0*/  STL [R1+0x334], R43 ;  /* 0x0003342b01007387 */ /* 0x0001e80000100800 */
[----:B-1----:R1:W2:Y:S04]  /*260f0*/  LDG.E.U16 R38, desc[UR56][R12.64] ;  /* 0x000000380c267981 */ /* 0x0022a8000c1e1500 */
[----:B------:R-:W2:Y:S04]  /*26100*/  LDL.64 R32, [R1+0xd50] ;  /* 0x000d500001207983 */ /* 0x000ea80000100a00 */
[----:B------:R1:W-:Y:S01]  /*26110*/  STL [R1+0x330], R42 ;  /* 0x0003302a01007387 */ /* 0x0003e20000100800 */
[----:B---3--:R-:W-:-:S05]  /*26120*/  IMAD.WIDE R216, R0, 0x2, R26 ;  /* 0x0000000200d87825 */ /* 0x008fca00078e021a */
[----:B0-----:R0:W3:Y:S04]  /*26130*/  LDG.E.U16 R43, desc[UR56][R216.64] ;  /* 0x00000038d82b7981 */ /* 0x0010e8000c1e1500 */
[----:B------:R0:W-:Y:S04]  /*26140*/  STL [R1+0x32c], R41 ;  /* 0x00032c2901007387 */ /* 0x0001e80000100800 */
[----:B------:R-:W3:Y:S01]  /*26150*/  LDL.64 R26, [R1+0xd48] ;  /* 0x000d4800011a7983 */ /* 0x000ee20000100a00 */
[----:B------:R-:W-:-:S03]  /*26160*/  IMAD.WIDE R22, R0, 0x2, R24 ;  /* 0x0000000200167825 */ /* 0x000fc600078e0218 */
[----:B------:R-:W3:Y:S04]  /*26170*/  LDL.64 R24, [R1+0xd40] ;  /* 0x000d400001187983 */ /* 0x000ee80000100a00 */
[----:B-1----:R1:W3:Y:S01]  /*26180*/  LDG.E.U16 R42, desc[UR56][R22.64] ;  /* 0x00000038162a7981 */ /* 0x0022e2000c1e1500 */
[----:B------:R-:W-:-:S05]  /*26190*/  IMAD.WIDE R12, R0, 0x2, R16 ;  /* 0x00000002000c7825 */ /* 0x000fca00078e0210 */
[----:B0-----:R0:W3:Y:S04]  /*261a0*/  LDG.E.U16 R41, desc[UR56][R12.64] ;  /* 0x000000380c297981 */ /* 0x0010e8000c1e1500 */
[----:B------:R1:W-:Y:S04]  /*261b0*/  STL [R1+0x328], R46 ;  /* 0x0003282e01007387 */ /* 0x0003e80000100800 */
[----:B------:R-:W3:Y:S04]  /*261c0*/  LDL.64 R16, [R1+0xd38] ;  /* 0x000d380001107983 */ /* 0x000ee80000100a00 */
[----:B----4-:R4:W-:Y:S01]  /*261d0*/  STL [R1+0x324], R45 ;  /* 0x0003242d01007387 */ /* 0x0109e20000100800 */
[----:B------:R-:W-:-:S05]  /*261e0*/  IMAD.WIDE R216, R0, 0x2, R30 ;  /* 0x0000000200d87825 */ /* 0x000fca00078e021e */
[----:B-1----:R2:W3:Y:S04]  /*261f0*/  LDG.E.U16 R46, desc[UR56][R216.64] ;  /* 0x00000038d82e7981 */ /* 0x0024e8000c1e1500 */
[----:B------:R1:W-:Y:S04]  /*26200*/  STL [R1+0x320], R40 ;  /* 0x0003202801007387 */ /* 0x0003e80000100800 */
[----:B------:R-:W3:Y:S01]  /*26210*/  LDL.64 R30, [R1+0xd30] ;  /* 0x000d3000011e7983 */ /* 0x000ee20000100a00 */
[----:B------:R-:W-:-:S03]  /*26220*/  IMAD.WIDE R22, R0, 0x2, R28 ;  /* 0x0000000200167825 */ /* 0x000fc600078e021c */
[----:B------:R-:W3:Y:S01]  /*26230*/  LDL.64 R28, [R1+0xd28] ;  /* 0x000d2800011c7983 */ /* 0x000ee20000100a00 */
[----:B0-----:R-:W-:-:S03]  /*26240*/  IMAD.WIDE R12, R0, 0x2, R18 ;  /* 0x00000002000c7825 */ /* 0x001fc600078e0212 */
[----:B----4-:R0:W4:Y:S04]  /*26250*/  LDG.E.U16 R45, desc[UR56][R22.64] ;  /* 0x00000038162d7981 */ /* 0x010128000c1e1500 */
[----:B-1----:R1:W4:Y:S04]  /*26260*/  LDG.E.U16 R40, desc[UR56][R12.64] ;  /* 0x000000380c287981 */ /* 0x002328000c1e1500 */
[----:B------:R1:W-:Y:S04]  /*26270*/  STL [R1+0x318], R44 ;  /* 0x0003182c01007387 */ /* 0x0003e80000100800 */
[----:B------:R-:W4:Y:S01]  /*26280*/  LDL.64 R18, [R1+0xd20] ;  /* 0x000d200001127983 */ /* 0x000f220000100a00 */
[----:B--2---:R-:W-:-:S04]  /*26290*/  IMAD.WIDE R216, R0, 0x2, R36 ;  /* 0x0000000200d87825 */ /* 0x004fc800078e0224 */
[C---:B0-----:R-:W-:Y:S01]  /*262a0*/  IMAD.WIDE R22, R0.reuse, 0x2, R34 ;  /* 0x0000000200167825 */ /* 0x041fe200078e0222 */
[----:B-1----:R0:W2:Y:S04]  /*262b0*/  LDG.E.U16 R44, desc[UR56][R216.64] ;  /* 0x00000038d82c7981 */ /* 0x0020a8000c1e1500 */
[----:B------:R1:W-:Y:S04]  /*262c0*/  STL [R1+0x310], R39 ;  /* 0x0003102701007387 */ /* 0x0003e80000100800 */
[----:B------:R0:W-:Y:S01]  /*262d0*/  STL [R1+0x30c], R38 ;  /* 0x00030c2601007387 */ /* 0x0001e20000100800 */
[----:B------:R-:W-:-:S03]  /*262e0*/  IMAD.WIDE R12, R0, 0x2, R32 ;  /* 0x00000002000c7825 */ /* 0x000fc600078e0220 */
[----:B------:R-:W2:Y:S04]  /*262f0*/  LDL.64 R36, [R1+0xd18] ;  /* 0x000d180001247983 */ /* 0x000ea80000100a00 */
[----:B------:R-:W2:Y:S04]  /*26300*/  LDL.64 R34, [R1+0xd10] ;  /* 0x000d100001227983 */ /* 0x000ea80000100a00 */
[----:B-1----:R1:W2:Y:S04]  /*26310*/  LDG.E.U16 R39, desc[UR56][R22.64] ;  /* 0x0000003816277981 */ /* 0x0022a8000c1e1500 */
[----:B0-----:R0:W2:Y:S04]  /*26320*/  LDG.E.U16 R38, desc[UR56][R12.64] ;  /* 0x000000380c267981 */ /* 0x0010a8000c1e1500 */
[----:B---3--:R3:W-:Y:S04]  /*26330*/  STL [R1+0x308], R43 ;  /* 0x0003082b01007387 */ /* 0x0087e80000100800 */
[----:B------:R-:W2:Y:S01]  /*26340*/  LDL.64 R32, [R1+0xd08] ;  /* 0x000d080001207983 */ /* 0x000ea20000100a00 */
[----:B------:R-:W-:-:S05]  /*26350*/  IMAD.WIDE R216, R0, 0x2, R26 ;  /* 0x0000000200d87825 */ /* 0x000fca00078e021a */
[----:B---3--:R3:W2:Y:S01]  /*26360*/  LDG.E.U16 R43, desc[UR56][R216.64] ;  /* 0x00000038d82b7981 */ /* 0x0086a2000c1e1500 */
[----:B-1----:R-:W-:-:S03]  /*26370*/  IMAD.WIDE R22, R0, 0x2, R24 ;  /* 0x0000000200167825 */ /* 0x002fc600078e0218 */
[----:B------:R1:W-:Y:S04]  /*26380*/  STL [R1+0x304], R42 ;  /* 0x0003042a01007387 */ /* 0x0003e80000100800 */
[----:B-1----:R1:W2:Y:S04]  /*26390*/  LDG.E.U16 R42, desc[UR56][R22.64] ;  /* 0x00000038162a7981 */ /* 0x0022a8000c1e1500 */
[----:B------:R1:W-:Y:S04]  /*263a0*/  STL [R1+0x300], R41 ;  /* 0x0003002901007387 */ /* 0x0003e80000100800 */
[----:B------:R-:W2:Y:S01]  /*263b0*/  LDL.64 R26, [R1+0xd00] ;  /* 0x000d0000011a7983 */ /* 0x000ea20000100a00 */
[----:B0-----:R-:W-:-:S03]  /*263c0*/  IMAD.WIDE R12, R0, 0x2, R16 ;  /* 0x00000002000c7825 */ /* 0x001fc600078e0210 */
[----:B------:R-:W2:Y:S04]  /*263d0*/  LDL.64 R24, [R1+0xcf8] ;  /* 0x000cf80001187983 */ /* 0x000ea80000100a00 */
[----:B-1----:R0:W2:Y:S04]  /*263e0*/  LDG.E.U16 R41, desc[UR56][R12.64] ;  /* 0x000000380c297981 */ /* 0x0020a8000c1e1500 */
[----:B------:R-:W-:Y:S04]  /*263f0*/  STL [R1+0x2fc], R46 ;  /* 0x0002fc2e01007387 */ /* 0x000fe80000100800 */
[----:B------:R-:W2:Y:S01]  /*26400*/  LDL.64 R16, [R1+0xcf0] ;  /* 0x000cf00001107983 */ /* 0x000ea20000100a00 */
[----:B---3--:R-:W-:-:S05]  /*26410*/  IMAD.WIDE R216, R0, 0x2, R30 ;  /* 0x0000000200d87825 */ /* 0x008fca00078e021e */
[----:B------:R1:W3:Y:S01]  /*26420*/  LDG.E.U16 R48, desc[UR56][R216.64] ;  /* 0x00000038d8307981 */ /* 0x0002e2000c1e1500 */
[----:B------:R-:W-:-:S03]  /*26430*/  IMAD.WIDE R22, R0, 0x2, R28 ;  /* 0x0000000200167825 */ /* 0x000fc600078e021c */
[----:B----4-:R-:W-:Y:S04]  /*26440*/  STL [R1+0x2f8], R45 ;  /* 0x0002f82d01007387 */ /* 0x010fe80000100800 */
[----:B------:R4:W-:Y:S04]  /*26450*/  STL [R1+0x2f4], R40 ;  /* 0x0002f42801007387 */ /* 0x0009e80000100800 */
[----:B------:R-:W3:Y:S01]  /*26460*/  LDL.64 R30, [R1+0xce8] ;  /* 0x000ce800011e7983 */ /* 0x000ee20000100a00 */
[----:B0-----:R-:W-:-:S03]  /*26470*/  IMAD.WIDE R12, R0, 0x2, R18 ;  /* 0x00000002000c7825 */ /* 0x001fc600078e0212 */
[----:B------:R-:W3:Y:S04]  /*26480*/  LDL.64 R28, [R1+0xce0] ;  /* 0x000ce000011c7983 */ /* 0x000ee80000100a00 */
[----:B------:R0:W3:Y:S04]  /*26490*/  LDG.E.U16 R47, desc[UR56][R22.64] ;  /* 0x00000038162f7981 */ /* 0x0000e8000c1e1500 */
[----:B--2---:R-:W-:Y:S04]  /*264a0*/  STL [R1+0x2f0], R44 ;  /* 0x0002f02c01007387 */ /* 0x004fe80000100800 */
[----:B------:R-:W2:Y:S04]  /*264b0*/  LDL.64 R18, [R1+0xcd8] ;  /* 0x000cd80001127983 */ /* 0x000ea80000100a00 */
[----:B----4-:R4:W2:Y:S01]  /*264c0*/  LDG.E.U16 R40, desc[UR56][R12.64] ;  /* 0x000000380c287981 */ /* 0x0108a2000c1e1500 */
[----:B-1----:R-:W-:-:S04]  /*264d0*/  IMAD.WIDE R216, R0, 0x2, R36 ;  /* 0x0000000200d87825 */ /* 0x002fc800078e0224 */
[C---:B0-----:R-:W-:Y:S01]  /*264e0*/  IMAD.WIDE R22, R0.reuse, 0x2, R34 ;  /* 0x0000000200167825 */ /* 0x041fe200078e0222 */
[----:B------:R0:W2:Y:S04]  /*264f0*/  LDG.E.U16 R46, desc[UR56][R216.64] ;  /* 0x00000038d82e7981 */ /* 0x0000a8000c1e1500 */
[----:B------:R-:W-:Y:S04]  /*26500*/  STL [R1+0x2ec], R39 ;  /* 0x0002ec2701007387 */ /* 0x000fe80000100800 */
[----:B------:R1:W-:Y:S04]  /*26510*/  STL [R1+0x2e8], R38 ;  /* 0x0002e82601007387 */ /* 0x0003e80000100800 */
[----:B------:R0:W2:Y:S04]  /*26520*/  LDG.E.U16 R45, desc[UR56][R22.64] ;  /* 0x00000038162d7981 */ /* 0x0000a8000c1e1500 */
[----:B------:R-:W2:Y:S04]  /*26530*/  LDL.64 R36, [R1+0xcc8] ;  /* 0x000cc80001247983 */ /* 0x000ea80000100a00 */
[----:B-1----:R-:W2:Y:S04]  /*26540*/  LDL.64 R38, [R1+0xcd0] ;  /* 0x000cd00001267983 */ /* 0x002ea80000100a00 */
[----:B------:R1:W-:Y:S04]  /*26550*/  STL [R1+0x2e4], R43 ;  /* 0x0002e42b01007387 */ /* 0x0003e80000100800 */
[----:B------:R-:W2:Y:S01]  /*26560*/  LDL.64 R34, [R1+0xcc0] ;  /* 0x000cc00001227983 */ /* 0x000ea20000100a00 */
[----:B----4-:R-:W-:-:S05]  /*26570*/  IMAD.WIDE R12, R0, 0x2, R32 ;  /* 0x00000002000c7825 */ /* 0x010fca00078e0220 */
[----:B------:R4:W2:Y:S04]  /*26580*/  LDG.E.U16 R44, desc[UR56][R12.64] ;  /* 0x000000380c2c7981 */ /* 0x0008a8000c1e1500 */
[----:B------:R4:W-:Y:S01]  /*26590*/  STL [R1+0x2e0], R42 ;  /* 0x0002e02a01007387 */ /* 0x0009e20000100800 */
[----:B0-----:R-:W-:-:S04]  /*265a0*/  IMAD.WIDE R216, R0, 0x2, R26 ;  /* 0x0000000200d87825 */ /* 0x001fc800078e021a */
[C---:B------:R-:W-:Y:S01]  /*265b0*/  IMAD.WIDE R22, R0.reuse, 0x2, R24 ;  /* 0x0000000200167825 */ /* 0x040fe200078e0218 */
[----:B-1----:R0:W2:Y:S04]  /*265c0*/  LDG.E.U16 R43, desc[UR56][R216.64] ;  /* 0x00000038d82b7981 */ /* 0x0020a8000c1e1500 */
[----:B------:R1:W-:Y:S04]  /*265d0*/  STL [R1+0x2dc], R41 ;  /* 0x0002dc2901007387 */ /* 0x0003e80000100800 */
[----:B------:R-:W2:Y:S04]  /*265e0*/  LDL.64 R24, [R1+0xcb8] ;  /* 0x000cb80001187983 */ /* 0x000ea80000100a00 */
[----:B----4-:R4:W2:Y:S01]  /*265f0*/  LDG.E.U16 R42, desc[UR56][R22.64] ;  /* 0x00000038162a7981 */ /* 0x0108a2000c1e1500 */
[----:B------:R-:W-:-:S03]  /*26600*/  IMAD.WIDE R12, R0, 0x2, R16 ;  /* 0x00000002000c7825 */ /* 0x000fc600078e0210 */
[----:B------:R-:W2:Y:S04]  /*26610*/  LDL.64 R16, [R1+0xcb0] ;  /* 0x000cb00001107983 */ /* 0x000ea80000100a00 */
[----:B-1----:R2:W2:Y:S04]  /*26620*/  LDG.E.U16 R41, desc[UR56][R12.64] ;  /* 0x000000380c297981 */ /* 0x0024a8000c1e1500 */
[----:B---3--:R1:W-:Y:S04]  /*26630*/  STL [R1+0x2d8], R48 ;  /* 0x0002d83001007387 */ /* 0x0083e80000100800 */
[----:B------:R-:W3:Y:S01]  /*26640*/  LDL.64 R32, [R1+0xca8] ;  /* 0x000ca80001207983 */ /* 0x000ee20000100a00 */
[----:B0-----:R-:W-:-:S04]  /*26650*/  IMAD.WIDE R216, R0, 0x2, R30 ;  /* 0x0000000200d87825 */ /* 0x001fc800078e021e */
[C---:B----4-:R-:W-:Y:S01]  /*26660*/  IMAD.WIDE R22, R0.reuse, 0x2, R28 ;  /* 0x0000000200167825 */ /* 0x050fe200078e021c */
[----:B-1----:R-:W4:Y:S04]  /*26670*/  LDG.E.U16 R48, desc[UR56][R216.64] ;  /* 0x00000038d8307981 */ /* 0x002f28000c1e1500 */
[----:B------:R0:W-:Y:S04]  /*26680*/  STL [R1+0x2d4], R47 ;  /* 0x0002d42f01007387 */ /* 0x0001e80000100800 */
[----:B------:R-:W4:Y:S01]  /*26690*/  LDL.64 R26, [R1+0xca0] ;  /* 0x000ca000011a7983 */ /* 0x000f220000100a00 */
[----:B--2---:R-:W-:-:S03]  /*266a0*/  IMAD.WIDE R12, R0, 0x2, R18 ;  /* 0x00000002000c7825 */ /* 0x004fc600078e0212 */
[----:B0-----:R0:W2:Y:S04]  /*266b0*/  LDG.E.U16 R47, desc[UR56][R22.64] ;  /* 0x00000038162f7981 */ /* 0x0010a8000c1e1500 */
[----:B------:R1:W-:Y:S04]  /*266c0*/  STL [R1+0x2d0], R40 ;  /* 0x0002d02801007387 */ /* 0x0003e80000100800 */
[----:B------:R-:W2:Y:S04]  /*266d0*/  LDL.64 R30, [R1+0xc98] ;  /* 0x000c9800011e7983 */ /* 0x000ea80000100a00 */
[----:B------:R-:W-:Y:S04]  /*266e0*/  STL [R1+0x2c8], R46 ;  /* 0x0002c82e01007387 */ /* 0x000fe80000100800 */
[----:B-1----:R1:W2:Y:S04]  /*266f0*/  LDG.E.U16 R40, desc[UR56][R12.64] ;  /* 0x000000380c287981 */ /* 0x0022a8000c1e1500 */
[----:B------:R-:W2:Y:S04]  /*26700*/  LDL.64 R28, [R1+0xc90] ;  /* 0x000c9000011c7983 */ /* 0x000ea80000100a00 */
[----:B------:R1:W-:Y:S01]  /*26710*/  STL [R1+0x2c4], R45 ;  /* 0x0002c42d01007387 */ /* 0x0003e20000100800 */
[----:B0-----:R-:W-:-:S03]  /*26720*/  IMAD.WIDE R22, R0, 0x2, R36 ;  /* 0x0000000200167825 */ /* 0x001fc600078e0224 */
[----:B------:R-:W2:Y:S01]  /*26730*/  LDL.64 R18, [R1+0xc88] ;  /* 0x000c880001127983 */ /* 0x000ea20000100a00 */
[----:B------:R-:W-:-:S03]  /*26740*/  IMAD.WIDE R216, R0, 0x2, R38 ;  /* 0x0000000200d87825 */ /* 0x000fc600078e0226 */
[----:B-1----:R-:W2:Y:S04]  /*26750*/  LDG.E.U16 R45, desc[UR56][R22.64] ;  /* 0x00000038162d7981 */ /* 0x002ea8000c1e1500 */
[----:B------:R0:W2:Y:S01]  /*26760*/  LDG.E.U16 R46, desc[UR56][R216.64] ;  /* 0x00000038d82e7981 */ /* 0x0000a2000c1e1500 */
[----:B------:R-:W-:-:S05]  /*26770*/  IMAD.WIDE R12, R0, 0x2, R34 ;  /* 0x00000002000c7825 */ /* 0x000fca00078e0222 */
[----:B------:R1:W2:Y:S01]  /*26780*/  LDG.E.U16 R38, desc[UR56][R12.64] ;  /* 0x000000380c267981 */ /* 0x0002a2000c1e1500 */
[----:B------:R-:W-:Y:S02]  /*26790*/  WARPGROUP.DEPBAR.LE gsb0, 0x0 ;  /* 0x00008000000079c5 */ /* 0x000fe40000010000 */
[-C--:B------:R-:W-:Y:S01]  /*267a0*/  FMUL R220, R154, R223.reuse ;  /* 0x000000df9adc7220 */ /* 0x080fe20000400000 */
[-C--:B------:R-:W-:Y:S01]  /*267b0*/  FMUL R21, R155, R223.reuse ;  /* 0x000000df9b157220 */ /* 0x080fe20000400000 */
[-C--:B------:R-:W-:Y:S01]  /*267c0*/  FMUL R218, R158, R223.reuse ;  /* 0x000000df9eda7220 */ /* 0x080fe20000400000 */
[----:B------:R-:W-:-:S03]  /*267d0*/  FMUL R219, R159, R223 ;  /* 0x000000df9fdb7220 */ /* 0x000fc60000400000 */
[----:B------:R-:W-:-:S04]  /*267e0*/  FMNMX R21, R220, R21, !PT ;  /* 0x00000015dc157209 */ /* 0x000fc80007800000 */
[----:B------:R-:W-:Y:S01]  /*267f0*/  FMNMX R21, R218, R21, !PT ;  /* 0x00000015da157209 */ /* 0x000fe20007800000 */
[----:B------:R-:W-:-:S03]  /*26800*/  FMUL R218, R162, R223 ;  /* 0x000000dfa2da7220 */ /* 0x000fc60000400000 */
        /* <DEDUP_REMOVED lines=55> */
[----:B------:R0:W-:Y:S03]  /*26b80*/  STL [R1+0x2c0], R44 ;  /* 0x0002c02c01007387 */ /* 0x0001e60000100800 */
[----:B------:R-:W-:Y:S01]  /*26b90*/  FMNMX R21, R219, R21, !PT ;  /* 0x00000015db157209 */ /* 0x000fe20007800000 */
[----:B------:R1:W-:Y:S01]  /*26ba0*/  STL [R1+0x2bc], R43 ;  /* 0x0002bc2b01007387 */ /* 0x0003e20000100800 */
[----:B------:R-:W-:-:S03]  /*26bb0*/  IMAD.WIDE R218, R0, 0x2, R24 ;  /* 0x0000000200da7825 */ /* 0x000fc600078e0218 */
[----:B------:R1:W-:Y:S04]  /*26bc0*/  STL [R1+0x2b8], R42 ;  /* 0x0002b82a01007387 */ /* 0x0003e80000100800 */
[----:B------:R-:W2:Y:S04]  /*26bd0*/  LDL.64 R36, [R1+0xc80] ;  /* 0x000c800001247983 */ /* 0x000ea80000100a00 */
[----:B0-----:R-:W2:Y:S01]  /*26be0*/  LDG.E.U16 R44, desc[UR56][R218.64] ;  /* 0x00000038da2c7981 */ /* 0x001ea2000c1e1500 */
[----:B------:R-:W-:-:S03]  /*26bf0*/  IMAD.WIDE R216, R0, 0x2, R16 ;  /* 0x0000000200d87825 */ /* 0x000fc600078e0210 */
[----:B------:R0:W-:Y:S04]  /*26c00*/  STL [R1+0x2b4], R41 ;  /* 0x0002b42901007387 */ /* 0x0001e80000100800 */
[----:B------:R-:W2:Y:S01]  /*26c10*/  LDL.64 R24, [R1+0xc78] ;  /* 0x000c780001187983 */ /* 0x000ea20000100a00 */
[----:B---3--:R-:W-:-:S03]  /*26c20*/  IMAD.WIDE R22, R0, 0x2, R32 ;  /* 0x0000000200167825 */ /* 0x008fc600078e0220 */
[----:B------:R-:W3:Y:S04]  /*26c30*/  LDL.64 R16, [R1+0xc70] ;  /* 0x000c700001107983 */ /* 0x000ee80000100a00 */
[----:B-1----:R1:W3:Y:S04]  /*26c40*/  LDG.E.U16 R43, desc[UR56][R216.64] ;  /* 0x00000038d82b7981 */ /* 0x0022e8000c1e1500 */
[----:B------:R1:W3:Y:S04]  /*26c50*/  LDG.E.U16 R42, desc[UR56][R22.64] ;  /* 0x00000038162a7981 */ /* 0x0002e8000c1e1500 */
[----:B----4-:R-:W-:Y:S04]  /*26c60*/  STL [R1+0x2b0], R48 ;  /* 0x0002b03001007387 */ /* 0x010fe80000100800 */
[----:B------:R-:W4:Y:S01]  /*26c70*/  LDL.64 R34, [R1+0xc68] ;  /* 0x000c680001227983 */ /* 0x000f220000100a00 */
[----:B------:R-:W-:-:S05]  /*26c80*/  IMAD.WIDE R12, R0, 0x2, R26 ;  /* 0x00000002000c7825 */ /* 0x000fca00078e021a */
[----:B0-----:R0:W4:Y:S04]  /*26c90*/  LDG.E.U16 R41, desc[UR56][R12.64] ;  /* 0x000000380c297981 */ /* 0x001128000c1e1500 */
[----:B--2---:R-:W-:Y:S04]  /*26ca0*/  STL [R1+0x2a4], R47 ;  /* 0x0002a42f01007387 */ /* 0x004fe80000100800 */
[----:B------:R-:W2:Y:S01]  /*26cb0*/  LDL.64 R32, [R1+0xc60] ;  /* 0x000c600001207983 */ /* 0x000ea20000100a00 */
[----:B-1----:R-:W-:-:S03]  /*26cc0*/  IMAD.WIDE R216, R0, 0x2, R30 ;  /* 0x0000000200d87825 */ /* 0x002fc600078e021e */
[----:B------:R1:W-:Y:S04]  /*26cd0*/  STL [R1+0x2a0], R40 ;  /* 0x0002a02801007387 */ /* 0x0003e80000100800 */
[----:B------:R-:W2:Y:S01]  /*26ce0*/  LDL.64 R26, [R1+0xc58] ;  /* 0x000c5800011a7983 */ /* 0x000ea20000100a00 */
[----:B------:R-:W-:-:S03]  /*26cf0*/  IMAD.WIDE R22, R0, 0x2, R28 ;  /* 0x0000000200167825 */ /* 0x000fc600078e021c */
[----:B------:R0:W2:Y:S04]  /*26d00*/  LDG.E.U16 R29, desc[UR56][R216.64] ;  /* 0x00000038d81d7981 */ /* 0x0000a8000c1e1500 */
[----:B-1----:R1:W2:Y:S01]  /*26d10*/  LDG.E.U16 R40, desc[UR56][R22.64] ;  /* 0x0000003816287981 */ /* 0x0022a2000c1e1500 */
[----:B0-----:R-:W-:-:S05]  /*26d20*/  IMAD.WIDE R12, R0, 0x2, R18 ;  /* 0x00000002000c7825 */ /* 0x001fca00078e0212 */
[----:B------:R3:W2:Y:S04]  /*26d30*/  LDG.E.U16 R39, desc[UR56][R12.64] ;  /* 0x000000380c277981 */ /* 0x0006a8000c1e1500 */
[----:B------:R-:W-:Y:S04]  /*26d40*/  STL [R1+0x29c], R46 ;  /* 0x00029c2e01007387 */ /* 0x000fe80000100800 */
[----:B------:R-:W2:Y:S04]  /*26d50*/  LDL.64 R30, [R1+0xc50] ;  /* 0x000c5000011e7983 */ /* 0x000ea80000100a00 */
[----:B------:R-:W-:Y:S04]  /*26d60*/  STL [R1+0x298], R45 ;  /* 0x0002982d01007387 */ /* 0x000fe80000100800 */
[----:B------:R-:W2:Y:S04]  /*26d70*/  LDL.64 R18, [R1+0xc48] ;  /* 0x000c480001127983 */ /* 0x000ea80000100a00 */
[----:B------:R-:W-:Y:S04]  /*26d80*/  STL [R1+0x294], R38 ;  /* 0x0002942601007387 */ /* 0x000fe80000100800 */
[----:B------:R-:W2:Y:S04]  /*26d90*/  LDL R28, [R1+0x998] ;  /* 0x00099800011c7983 */ /* 0x000ea80000100800 */
[----:B------:R-:W0:Y:S01]  /*26da0*/  SHFL.BFLY PT, R222, R21, 0x2, 0x1f ;  /* 0x0c401f0015de7f89 */ /* 0x000e2200000e0000 */
[-C--:B------:R-:W-:Y:S01]  /*26db0*/  FMUL R221, R152, R223.reuse ;  /* 0x000000df98dd7220 */ /* 0x080fe20000400000 */
[-C--:B------:R-:W-:Y:S01]  /*26dc0*/  FMUL R220, R153, R223.reuse ;  /* 0x000000df99dc7220 */ /* 0x080fe20000400000 */
[-C--:B------:R-:W-:Y:S01]  /*26dd0*/  FMUL R219, R156, R223.reuse ;  /* 0x000000df9cdb7220 */ /* 0x080fe20000400000 */
[----:B------:R-:W-:-:S03]  /*26de0*/  FMUL R217, R157, R223 ;  /* 0x000000df9dd97220 */ /* 0x000fc60000400000 */
[----:B------:R-:W-:-:S04]  /*26df0*/  FMNMX R218, R221, R220, !PT ;  /* 0x000000dcddda7209 */ /* 0x000fc80007800000 */
[----:B------:R-:W-:-:S04]  /*26e00*/  FMNMX R216, R219, R218, !PT ;  /* 0x000000dadbd87209 */ /* 0x000fc80007800000 */
[----:B------:R-:W-:Y:S02]  /*26e10*/  FMNMX R218, R217, R216, !PT ;  /* 0x000000d8d9da7209 */ /* 0x000fe40007800000 */
[----:B0-----:R-:W-:-:S05]  /*26e20*/  FMNMX R21, R21, R222, !PT ;  /* 0x000000de15157209 */ /* 0x001fca0007800000 */
[----:B------:R-:W0:Y:S01]  /*26e30*/  SHFL.BFLY PT, R221, R21, 0x1, 0x1f ;  /* 0x0c201f0015dd7f89 */ /* 0x000e2200000e0000 */
[----:B------:R-:W-:-:S05]  /*26e40*/  IMAD.WIDE R216, R0, 0x2, R36 ;  /* 0x0000000200d87825 */ /* 0x000fca00078e0224 */
[----:B------:R4:W2:Y:S01]  /*26e50*/  LDG.E.U16 R38, desc[UR56][R216.64] ;  /* 0x00000038d8267981 */ /* 0x0008a2000c1e1500 */
[----:B-1----:R-:W-:-:S03]  /*26e60*/  IMAD.WIDE R22, R0, 0x2, R24 ;  /* 0x0000000200167825 */ /* 0x002fc600078e0218 */
[----:B------:R-:W2:Y:S01]  /*26e70*/  LDL.64 R24, [R1+0xc40] ;  /* 0x000c400001187983 */ /* 0x000ea20000100a00 */
[----:B---3--:R-:W-:-:S03]  /*26e80*/  IMAD.WIDE R12, R0, 0x2, R16 ;  /* 0x00000002000c7825 */ /* 0x008fc600078e0210 */
[----:B------:R-:W-:Y:S04]  /*26e90*/  STL [R1+0x28c], R44 ;  /* 0x00028c2c01007387 */ /* 0x000fe80000100800 */
[----:B------:R-:W-:Y:S04]  /*26ea0*/  STL [R1+0x284], R43 ;  /* 0x0002842b01007387 */ /* 0x000fe80000100800 */
[----:B------:R-:W-:Y:S04]  /*26eb0*/  STL [R1+0x280], R42 ;  /* 0x0002802a01007387 */ /* 0x000fe80000100800 */
[----:B------:R-:W3:Y:S04]  /*26ec0*/  LDL.64 R16, [R1+0xc38] ;  /* 0x000c380001107983 */ /* 0x000ee80000100a00 */
[----:B------:R2:W3:Y:S04]  /*26ed0*/  LDG.E.U16 R37, desc[UR56][R22.64] ;  /* 0x0000003816257981 */ /* 0x0004e8000c1e1500 */
[----:B------:R1:W3:Y:S01]  /*26ee0*/  LDG.E.U16 R36, desc[UR56][R12.64] ;  /* 0x000000380c247981 */ /* 0x0002e2000c1e1500 */
[----:B----4-:R-:W-:-:S03]  /*26ef0*/  IMAD.WIDE R216, R0, 0x2, R34 ;  /* 0x0000000200d87825 */ /* 0x010fc600078e0222 */
[----:B------:R-:W-:Y:S04]  /*26f00*/  STL [R1+0x27c], R41 ;  /* 0x00027c2901007387 */ /* 0x000fe80000100800 */
[----:B------:R-:W4:Y:S01]  /*26f10*/  LDG.E.U16 R34, desc[UR56][R216.64] ;  /* 0x00000038d8227981 */ /* 0x000f22000c1e1500 */
[----:B--2---:R-:W-:-:S05]  /*26f20*/  IMAD.WIDE R22, R0, 0x2, R32 ;  /* 0x0000000200167825 */ /* 0x004fca00078e0220 */
[----:B------:R0:W2:Y:S01]  /*26f30*/  LDG.E.U16 R33, desc[UR56][R22.64] ;  /* 0x0000003816217981 */ /* 0x0000a2000c1e1500 */
[C---:B-1----:R-:W-:Y:S01]  /*26f40*/  IMAD.WIDE R12, R0.reuse, 0x2, R26 ;  /* 0x00000002000c7825 */ /* 0x042fe200078e021a */
[----:B0-----:R-:W-:Y:S02]  /*26f50*/  FMNMX R22, R21, R221, !PT ;  /* 0x000000dd15167209 */ /* 0x001fe40007800000 */
[----:B------:R0:W-:Y:S04]  /*26f60*/  STL [R1+0x274], R29 ;  /* 0x0002741d01007387 */ /* 0x0001e80000100800 */
[----:B------:R-:W2:Y:S04]  /*26f70*/  LDL.64 R26, [R1+0xc30] ;  /* 0x000c3000011a7983 */ /* 0x000ea80000100a00 */
[----:B------:R-:W-:Y:S04]  /*26f80*/  STL [R1+0x26c], R40 ;  /* 0x00026c2801007387 */ /* 0x000fe80000100800 */
[----:B0-----:R0:W2:Y:S04]  /*26f90*/  LDG.E.U16 R29, desc[UR56][R12.64] ;  /* 0x000000380c1d7981 */ /* 0x0010a8000c1e1500 */
[----:B------:R-:W-:Y:S01]  /*26fa0*/  STL [R1+0x268], R39 ;  /* 0x0002682701007387 */ /* 0x000fe20000100800 */
[----:B------:R-:W-:-:S05]  /*26fb0*/  IMAD.WIDE R216, R0, 0x2, R30 ;  /* 0x0000000200d87825 */ /* 0x000fca00078e021e */
[----:B------:R1:W2:Y:S01]  /*26fc0*/  LDG.E.U16 R32, desc[UR56][R216.64] ;  /* 0x00000038d8207981 */ /* 0x0002a2000c1e1500 */
[----:B0-----:R-:W-:-:S03]  /*26fd0*/  IMAD.WIDE R12, R0, 0x2, R18 ;  /* 0x00000002000c7825 */ /* 0x001fc600078e0212 */
[----:B------:R-:W2:Y:S01]  /*26fe0*/  LDL.64 R18, [R1+0xc28] ;  /* 0x000c280001127983 */ /* 0x000ea20000100a00 */
[----:B------:R-:W-:-:S03]  /*26ff0*/  FMNMX R22, R22, R28, !PT ;  /* 0x0000001c16167209 */ /* 0x000fc60007800000 */
[----:B------:R3:W2:Y:S01]  /*27000*/  LDG.E.U16 R28, desc[UR56][R12.64] ;  /* 0x000000380c1c7981 */ /* 0x0006a2000c1e1500 */
[-C--:B------:R-:W-:Y:S01]  /*27010*/  FMUL R219, R160, R223.reuse ;  /* 0x000000dfa0db7220 */ /* 0x080fe20000400000 */
[----:B------:R-:W-:-:S04]  /*27020*/  FMUL R220, R161, R223 ;  /* 0x000000dfa1dc7220 */ /* 0x000fc80000400000 */
[----:B------:R-:W-:Y:S01]  /*27030*/  FMNMX R218, R219, R218, !PT ;  /* 0x000000dadbda7209 */ /* 0x000fe20007800000 */
[----:B------:R-:W-:-:S03]  /*27040*/  FMUL R219, R164, R223 ;  /* 0x000000dfa4db7220 */ /* 0x000fc60000400000 */
[----:B------:R-:W-:Y:S01]  /*27050*/  FMNMX R218, R220, R218, !PT ;  /* 0x000000dadcda7209 */ /* 0x000fe20007800000 */
[----:B------:R-:W-:-:S03]  /*27060*/  FMUL R220, R165, R223 ;  /* 0x000000dfa5dc7220 */ /* 0x000fc60000400000 */
[----:B------:R-:W-:Y:S01]  /*27070*/  FMNMX R218, R219, R218, !PT ;  /* 0x000000dadbda7209 */ /* 0x000fe20007800000 */
[-C--:B------:R-:W-:Y:S01]  /*27080*/  FMUL R21, R168, R223.reuse ;  /* 0x000000dfa8157220 */ /* 0x080fe20000400000 */
[-C--:B------:R-:W-:Y:S02]  /*27090*/  FFMA R154, R154, R223.reuse, -R22 ;  /* 0x000000df9a9a7223 */ /* 0x080fe40000000816 */
[----:B------:R-:W-:Y:S01]  /*270a0*/  FMNMX R218, R220, R218, !PT ;  /* 0x000000dadcda7209 */ /* 0x000fe20007800000 */
[----:B------:R-:W-:Y:S01]  /*270b0*/  FMUL R23, R169, R223 ;  /* 0x000000dfa9177220 */ /* 0x000fe20000400000 */
[----:B------:R-:W-:Y:S02]  /*270c0*/  FMUL R154, R154, 1.4426950216293334961 ;  /* 0x3fb8aa3b9a9a7820 */ /* 0x000fe40000400000 */
[----:B------:R-:W-:-:S04]  /*270d0*/  FMNMX R21, R21, R218, !PT ;  /* 0x000000da15157209 */ /* 0x000fc80007800000 */
[----:B------:R-:W-:Y:S02]  /*270e0*/  FMNMX R218, R23, R21, !PT ;  /* 0x0000001517da7209 */ /* 0x000fe40007800000 */
[----:B------:R-:W0:Y:S01]  /*270f0*/  MUFU.EX2 R23, R154 ;  /* 0x0000009a00177308 */ /* 0x000e220000000800 */
[----:B------:R-:W-:-:S04]  /*27100*/  FFMA R155, R155, R223, -R22 ;  /* 0x000000df9b9b7223 */ /* 0x000fc80000000816 */
[----:B------:R-:W-:-:S04]  /*27110*/  FMUL R155, R155, 1.4426950216293334961 ;  /* 0x3fb8aa3b9b9b7820 */ /* 0x000fc80000400000 */
[----:B------:R2:W2:Y:S01]  /*27120*/  MUFU.EX2 R51, R155 ;  /* 0x0000009b00337308 */ /* 0x0004a20000000800 */
[C---:B-1----:R-:W-:Y:S02]  /*27130*/  IMAD.WIDE R216, R0.reuse, 0x2, R24 ;  /* 0x0000000200d87825 */ /* 0x042fe400078e0218 */
[----:B------:R-:W2:Y:S04]  /*27140*/  LDL.64 R24, [R1+0xc20] ;  /* 0x000c200001187983 */ /* 0x000ea80000100a00 */
[----:B------:R-:W-:Y:S04]  /*27150*/  STL [R1+0x264], R38 ;  /* 0x0002642601007387 */ /* 0x000fe80000100800 */
[----:B------:R-:W2:Y:S01]  /*27160*/  LDG.E.U16 R31, desc[UR56][R216.64] ;  /* 0x00000038d81f7981 */ /* 0x000ea2000c1e1500 */
[----:B---3--:R-:W-:-:S03]  /*27170*/  IMAD.WIDE R12, R0, 0x2, R16 ;  /* 0x00000002000c7825 */ /* 0x008fc600078e0210 */
[----:B------:R-:W-:Y:S04]  /*27180*/  STL [R1+0x260], R37 ;  /* 0x0002602501007387 */ /* 0x000fe80000100800 */
[----:B------:R-:W-:Y:S04]  /*27190*/  STL [R1+0x25c], R36 ;  /* 0x00025c2401007387 */ /* 0x000fe80000100800 */
[----:B0-----:R-:W-:Y:S04]  /*271a0*/  STL [R1+0x5ec], R23 ;  /* 0x0005ec1701007387 */ /* 0x001fe80000100800 */
[----:B------:R-:W3:Y:S04]  /*271b0*/  LDL.64 R16, [R1+0xc18] ;  /* 0x000c180001107983 */ /* 0x000ee80000100a00 */
[----:B------:R0:W3:Y:S04]  /*271c0*/  LDG.E.U16 R30, desc[UR56][R12.64] ;  /* 0x000000380c1e7981 */ /* 0x0000e8000c1e1500 */
[----:B----4-:R-:W-:Y:S04]  /*271d0*/  STL [R1+0x258], R34 ;  /* 0x0002582201007387 */ /* 0x010fe80000100800 */
[----:B--2---:R-:W-:Y:S01]  /*271e0*/  STL [R1+0x24c], R33 ;  /* 0x00024c2101007387 */ /* 0x004fe20000100800 */
[----:B------:R-:W-:-:S03]  /*271f0*/  IMAD.WIDE R154, R0, 0x2, R26 ;  /* 0x00000002009a7825 */ /* 0x000fc600078e021a */
[----:B------:R1:W-:Y:S04]  /*27200*/  STL [R1+0x248], R29 ;  /* 0x0002481d01007387 */ /* 0x0003e80000100800 */
[----:B------:R-:W2:Y:S04]  /*27210*/  LDL.64 R26, [R1+0xc10] ;  /* 0x000c1000011a7983 */ /* 0x000ea80000100a00 */
[----:B------:R-:W-:Y:S04]  /*27220*/  STL [R1+0x5c8], R51 ;  /* 0x0005c83301007387 */ /* 0x000fe80000100800 */
[----:B-1----:R1:W4:Y:S01]  /*27230*/  LDG.E.U16 R29, desc[UR56][R154.64] ;  /* 0x000000389a1d7981 */ /* 0x002322000c1e1500 */
[----:B0-----:R-:W-:-:S03]  /*27240*/  IMAD.WIDE R12, R0, 0x2, R18 ;  /* 0x00000002000c7825 */ /* 0x001fc600078e0212 */
[----:B------:R-:W4:Y:S04]  /*27250*/  LDL.64 R18, [R1+0xc08] ;  /* 0x000c080001127983 */ /* 0x000f280000100a00 */
[----:B------:R-:W-:Y:S04]  /*27260*/  STL [R1+0x244], R32 ;  /* 0x0002442001007387 */ /* 0x000fe80000100800 */
[----:B------:R0:W-:Y:S04]  /*27270*/  STL [R1+0x240], R28 ;  /* 0x0002401c01007387 */ /* 0x0001e80000100800 */
[----:B0-----:R3:W4:Y:S01]  /*27280*/  LDG.E.U16 R28, desc[UR56][R12.64] ;  /* 0x000000380c1c7981 */ /* 0x001722000c1e1500 */
[-CC-:B------:R-:W-:Y:S01]  /*27290*/  FFMA R158, R158, R223.reuse, -R22.reuse ;  /* 0x000000df9e9e7223 */ /* 0x180fe20000000816 */
[----:B------:R-:W-:-:S03]  /*272a0*/  FFMA R159, R159, R223, -R22 ;  /* 0x000000df9f9f7223 */ /* 0x000fc60000000816 */
[----:B------:R-:W-:Y:S01]  /*272b0*/  FMUL R158, R158, 1.4426950216293334961 ;  /* 0x3fb8aa3b9e9e7820 */ /* 0x000fe20000400000 */
[----:B------:R-:W-:-:S03]  /*272c0*/  FMUL R159, R159, 1.4426950216293334961 ;  /* 0x3fb8aa3b9f9f7820 */ /* 0x000fc60000400000 */
[----:B------:R-:W0:Y:S08]  /*272d0*/  MUFU.EX2 R49, R158 ;  /* 0x0000009e00317308 */ /* 0x000e300000000800 */
[----:B------:R-:W1:Y:S01]  /*272e0*/  MUFU.EX2 R47, R159 ;  /* 0x0000009f002f7308 */ /* 0x000e620000000800 */
[-CC-:B------:R-:W-:Y:S01]  /*272f0*/  FFMA R162, R162, R223.reuse, -R22.reuse ;  /* 0x000000dfa2a27223 */ /* 0x180fe20000000816 */
[----:B------:R-:W-:-:S03]  /*27300*/  FFMA R163, R163, R223, -R22 ;  /* 0x000000dfa3a37223 */ /* 0x000fc60000000816 */
[----:B------:R-:W-:Y:S01]  /*27310*/  FMUL R162, R162, 1.4426950216293334961 ;  /* 0x3fb8aa3ba2a27820 */ /* 0x000fe20000400000 */
[----:B------:R-:W-:Y:S01]  /*27320*/  FMUL R163, R163, 1.4426950216293334961 ;  /* 0x3fb8aa3ba3a37820 */ /* 0x000fe20000400000 */
[----:B0-----:R-:W-:Y:S02]  /*27330*/  STL [R1+0x5c4], R49 ;  /* 0x0005c43101007387 */ /* 0x001fe40000100800 */
[----:B------:R-:W0:Y:S08]  /*27340*/  MUFU.EX2 R45, R162 ;  /* 0x000000a2002d7308 */ /* 0x000e300000000800 */
[----:B------:R-:W4:Y:S01]  /*27350*/  MUFU.EX2 R43, R163 ;  /* 0x000000a3002b7308 */ /* 0x000f220000000800 */
[----:B-1----:R-:W-:-:S02]  /*27360*/  IMAD.WIDE R154, R0, 0x2, R24 ;  /* 0x00000002009a7825 */ /* 0x002fc400078e0218 */
[----:B------:R-:W4:Y:S04]  /*27370*/  LDL.64 R24, [R1+0xc00] ;  /* 0x000c000001187983 */ /* 0x000f280000100a00 */
[----:B------:R-:W-:Y:S04]  /*27380*/  STL [R1+0x590], R47 ;  /* 0x0005902f01007387 */ /* 0x000fe80000100800 */
[----:B------:R1:W-:Y:S04]  /*27390*/  STL [R1+0x234], R31 ;  /* 0x0002341f01007387 */ /* 0x0003e80000100800 */
[----:B-1----:R2:W4:Y:S01]  /*273a0*/  LDG.E.U16 R31, desc[UR56][R154.64] ;  /* 0x000000389a1f7981 */ /* 0x002522000c1e1500 */
[----:B---3--:R-:W-:-:S03]  /*273b0*/  IMAD.WIDE R12, R0, 0x2, R16 ;  /* 0x00000002000c7825 */ /* 0x008fc600078e0210 */
[----:B------:R1:W-:Y:S04]  /*273c0*/  STL [R1+0x230], R30 ;  /* 0x0002301e01007387 */ /* 0x0003e80000100800 */
[----:B------:R-:W3:Y:S04]  /*273d0*/  LDL.64 R16, [R1+0xbf8] ;  /* 0x000bf80001107983 */ /* 0x000ee80000100a00 */
[----:B0-----:R-:W-:Y:S04]  /*273e0*/  STL [R1+0x580], R45 ;  /* 0x0005802d01007387 */ /* 0x001fe80000100800 */
[----:B-1----:R0:W3:Y:S01]  /*273f0*/  LDG.E.U16 R30, desc[UR56][R12.64] ;  /* 0x000000380c1e7981 */ /* 0x0020e2000c1e1500 */
[----:B--2---:R-:W-:-:S03]  /*27400*/  IMAD.WIDE R154, R0, 0x2, R26 ;  /* 0x00000002009a7825 */ /* 0x004fc600078e021a */
[----:B------:R-:W2:Y:S04]  /*27410*/  LDL.64 R26, [R1+0xbf0] ;  /* 0x000bf000011a7983 */ /* 0x000ea80000100a00 */
[----:B----4-:R1:W-:Y:S04]  /*27420*/  STL [R1+0x224], R29 ;  /* 0x0002241d01007387 */ /* 0x0103e80000100800 */
[----:B------:R-:W-:Y:S01]  /*27430*/  STL [R1+0x55c], R43 ;  /* 0x00055c2b01007387 */ /* 0x000fe20000100800 */
[----:B0-----:R-:W-:-:S03]  /*27440*/  IMAD.WIDE R12, R0, 0x2, R18 ;  /* 0x00000002000c7825 */ /* 0x001fc600078e0212 */
[----:B-1----:R0:W4:Y:S04]  /*27450*/  LDG.E.U16 R29, desc[UR56][R154.64] ;  /* 0x000000389a1d7981 */ /* 0x002128000c1e1500 */
[----:B------:R1:W-:Y:S04]  /*27460*/  STL [R1+0x220], R28 ;  /* 0x0002201c01007387 */ /* 0x0003e80000100800 */
[----:B------:R-:W4:Y:S01]  /*27470*/  LDL.64 R18, [R1+0xbe8] ;  /* 0x000be80001127983 */ /* 0x000f220000100a00 */
[-CC-:B------:R-:W-:Y:S01]  /*27480*/  FFMA R166, R166, R223.reuse, -R22.reuse ;  /* 0x000000dfa6a67223 */ /* 0x180fe20000000816 */
[----:B------:R-:W-:-:S03]  /*27490*/  FFMA R167, R167, R223, -R22 ;  /* 0x000000dfa7a77223 */ /* 0x000fc60000000816 */
[----:B------:R-:W-:Y:S01]  /*274a0*/  FMUL R166, R166, 1.4426950216293334961 ;  /* 0x3fb8aa3ba6a67820 */ /* 0x000fe20000400000 */
[----:B------:R-:W-:Y:S01]  /*274b0*/  FMUL R167, R167, 1.4426950216293334961 ;  /* 0x3fb8aa3ba7a77820 */ /* 0x000fe20000400000 */
[-CC-:B------:R-:W-:Y:S01]  /*274c0*/  FFMA R170, R170, R223.reuse, -R22.reuse ;  /* 0x000000dfaaaa7223 */ /* 0x180fe20000000816 */
[----:B------:R-:W-:Y:S01]  /*274d0*/  FFMA R171, R171, R223, -R22 ;  /* 0x000000dfabab7223 */ /* 0x000fe20000000816 */
[----:B------:R-:W0:Y:S01]  /*274e0*/  MUFU.EX2 R41, R166 ;  /* 0x000000a600297308 */ /* 0x000e220000000800 */
[----:B-1----:R3:W4:Y:S07]  /*274f0*/  LDG.E.U16 R28, desc[UR56][R12.64] ;  /* 0x000000380c1c7981 */ /* 0x00272e000c1e1500 */
[----:B------:R-:W1:Y:S01]  /*27500*/  MUFU.EX2 R39, R167 ;  /* 0x000000a700277308 */ /* 0x000e620000000800 */
[----:B------:R-:W-:Y:S01]  /*27510*/  FMUL R170, R170, 1.4426950216293334961 ;  /* 0x3fb8aa3baaaa7820 */ /* 0x000fe20000400000 */
[----:B------:R-:W-:-:S06]  /*27520*/  FMUL R171, R171, 1.4426950216293334961 ;  /* 0x3fb8aa3babab7820 */ /* 0x000fcc0000400000 */
[----:B------:R-:W3:Y:S01]  /*27530*/  MUFU.EX2 R37, R170 ;  /* 0x000000aa00257308 */ /* 0x000ee20000000800 */
[----:B0-----:R-:W-:Y:S07]  /*27540*/  STL [R1+0x554], R41 ;  /* 0x0005542901007387 */ /* 0x001fee0000100800 */
[----:B------:R-:W0:Y:S01]  /*27550*/  MUFU.EX2 R36, R171 ;  /* 0x000000ab00247308 */ /* 0x000e220000000800 */
[C---:B------:R-:W-:Y:S02]  /*27560*/  IMAD.WIDE R154, R0.reuse, 0x2, R24 ;  /* 0x00000002009a7825 */ /* 0x040fe400078e0218 */
[----:B------:R-:W4:Y:S04]  /*27570*/  LDL.64 R24, [R1+0xbe0] ;  /* 0x000be00001187983 */ /* 0x000f280000100a00 */
[----:B------:R2:W4:Y:S04]  /*27580*/  LDG.E.U16 R252, desc[UR56][R154.64] ;  /* 0x000000389afc7981 */ /* 0x000528000c1e1500 */
[----:B------:R0:W-:Y:S04]  /*27590*/  STL [R1+0x214], R31 ;  /* 0x0002141f01007387 */ /* 0x0001e80000100800 */
[----:B-1----:R-:W-:Y:S01]  /*275a0*/  STL [R1+0x530], R39 ;  /* 0x0005302701007387 */ /* 0x002fe20000100800 */
[----:B---3--:R-:W-:-:S03]  /*275b0*/  IMAD.WIDE R12, R0, 0x2, R16 ;  /* 0x00000002000c7825 */ /* 0x008fc600078e0210 */
[----:B------:R-:W3:Y:S04]  /*275c0*/  LDL.64 R16, [R1+0xbd8] ;  /* 0x000bd80001107983 */ /* 0x000ee80000100a00 */
[----:B------:R1:W3:Y:S04]  /*275d0*/  LDG.E.U16 R251, desc[UR56][R12.64] ;  /* 0x000000380cfb7981 */ /* 0x0002e8000c1e1500 */
[----:B------:R3:W-:Y:S04]  /*275e0*/  STL [R1+0x210], R30 ;  /* 0x0002101e01007387 */ /* 0x0007e80000100800 */
[----:B------:R-:W-:Y:S01]  /*275f0*/  STL [R1+0x518], R37 ;  /* 0x0005182501007387 */ /* 0x000fe20000100800 */
[----:B--2---:R-:W-:-:S03]  /*27600*/  IMAD.WIDE R154, R0, 0x2, R26 ;  /* 0x00000002009a7825 */ /* 0x004fc600078e021a */
[----:B------:R-:W2:Y:S01]  /*27610*/  LDL.64 R26, [R1+0xbd0] ;  /* 0x000bd000011a7983 */ /* 0x000ea20000100a00 */
[-CC-:B------:R-:W-:Y:S01]  /*27620*/  FFMA R174, R174, R223.reuse, -R22.reuse ;  /* 0x000000dfaeae7223 */ /* 0x180fe20000000816 */
[-CC-:B------:R-:W-:Y:S01]  /*27630*/  FFMA R175, R175, R223.reuse, -R22.reuse ;  /* 0x000000dfafaf7223 */ /* 0x180fe20000000816 */
[-CC-:B------:R-:W-:Y:S01]  /*27640*/  FFMA R178, R178, R223.reuse, -R22.reuse ;  /* 0x000000dfb2b27223 */ /* 0x180fe20000000816 */
[----:B------:R-:W-:Y:S01]  /*27650*/  FFMA R179, R179, R223, -R22 ;  /* 0x000000dfb3b37223 */ /* 0x000fe20000000816 */
[----:B------:R1:W2:Y:S04]  /*27660*/  LDG.E.U16 R249, desc[UR56][R154.64] ;  /* 0x000000389af97981 */ /* 0x0002a8000c1e1500 */
[----:B----4-:R4:W-:Y:S04]  /*27670*/  STL [R1+0x20c], R29 ;  /* 0x00020c1d01007387 */ /* 0x0109e80000100800 */
[----:B0-----:R-:W-:Y:S01]  /*27680*/  STL [R1+0x4f0], R36 ;  /* 0x0004f02401007387 */ /* 0x001fe20000100800 */
[----:B-1----:R-:W-:-:S03]  /*27690*/  IMAD.WIDE R12, R0, 0x2, R18 ;  /* 0x00000002000c7825 */ /* 0x002fc600078e0212 */
[----:B------:R-:W4:Y:S01]  /*276a0*/  LDL.64 R18, [R1+0xbc8] ;  /* 0x000bc80001127983 */ /* 0x000f220000100a00 */
[----:B------:R-:W-:Y:S01]  /*276b0*/  FMUL R174, R174, 1.4426950216293334961 ;  /* 0x3fb8aa3baeae7820 */ /* 0x000fe20000400000 */
[----:B------:R-:W-:Y:S01]  /*276c0*/  FMUL R175, R175, 1.4426950216293334961 ;  /* 0x3fb8aa3bafaf7820 */ /* 0x000fe20000400000 */
[----:B------:R-:W-:Y:S01]  /*276d0*/  FMUL R178, R178, 1.4426950216293334961 ;  /* 0x3fb8aa3bb2b27820 */ /* 0x000fe20000400000 */
[----:B------:R-:W-:Y:S01]  /*276e0*/  FMUL R179, R179, 1.4426950216293334961 ;  /* 0x3fb8aa3bb3b37820 */ /* 0x000fe20000400000 */
[----:B------:R-:W0:Y:S01]  /*276f0*/  MUFU.EX2 R35, R174 ;  /* 0x000000ae00237308 */ /* 0x000e220000000800 */
[----:B------:R3:W4:Y:S07]  /*27700*/  LDG.E.U16 R248, desc[UR56][R12.64] ;  /* 0x000000380cf87981 */ /* 0x00072e000c1e1500 */
[----:B------:R-:W1:Y:S01]  /*27710*/  MUFU.EX2 R34, R175 ;  /* 0x000000af00227308 */ /* 0x000e620000000800 */
[----:B------:R4:W-:Y:S07]  /*27720*/  STL [R1+0x204], R28 ;  /* 0x0002041c01007387 */ /* 0x0009ee0000100800 */
[----:B------:R-:W3:Y:S01]  /*27730*/  MUFU.EX2 R33, R178 ;  /* 0x000000b200217308 */ /* 0x000ee20000000800 */
[----:B0-----:R-:W-:Y:S07]  /*27740*/  STL [R1+0x4e4], R35 ;  /* 0x0004e42301007387 */ /* 0x001fee0000100800 */
[----:B------:R-:W0:Y:S01]  /*27750*/  MUFU.EX2 R32, R179 ;  /* 0x000000b300207308 */ /* 0x000e220000000800 */
[----:B------:R-:W-:-:S02]  /*27760*/  IMAD.WIDE R154, R0, 0x2, R24 ;  /* 0x00000002009a7825 */ /* 0x000fc400078e0218 */
[----:B------:R-:W4:Y:S04]  /*27770*/  LDL.64 R24, [R1+0xbc0] ;  /* 0x000bc00001187983 */ /* 0x000f280000100a00 */
[----:B-1----:R-:W-:Y:S04]  /*27780*/  STL [R1+0x4c0], R34 ;  /* 0x0004c02201007387 */ /* 0x002fe80000100800 */
[----:B------:R2:W4:Y:S01]  /*27790*/  LDG.E.U16 R247, desc[UR56][R154.64] ;  /* 0x000000389af77981 */ /* 0x000522000c1e1500 */
[----:B---3--:R-:W-:-:S03]  /*277a0*/  IMAD.WIDE R12, R0, 0x2, R16 ;  /* 0x00000002000c7825 */ /* 0x008fc600078e0210 */
[----:B------:R-:W3:Y:S04]  /*277b0*/  LDL.64 R16, [R1+0xbb8] ;  /* 0x000bb80001107983 */ /* 0x000ee80000100a00 */
[----:B------:R-:W-:Y:S04]  /*277c0*/  STL [R1+0x4ac], R33 ;  /* 0x0004ac2101007387 */ /* 0x000fe80000100800 */
[----:B------:R4:W3:Y:S01]  /*277d0*/  LDG.E.U16 R246, desc[UR56][R12.64] ;  /* 0x000000380cf67981 */ /* 0x0008e2000c1e1500 */
[----:B--2---:R-:W-:-:S03]  /*277e0*/  IMAD.WIDE R154, R0, 0x2, R26 ;  /* 0x00000002009a7825 */ /* 0x004fc600078e021a */
[----:B------:R-:W2:Y:S04]  /*277f0*/  LDL.64 R26, [R1+0xbb0] ;  /* 0x000bb000011a7983 */ /* 0x000ea80000100a00 */
[----:B0-----:R-:W-:Y:S01]  /*27800*/  STL [R1+0x484], R32 ;  /* 0x0004842001007387 */ /* 0x001fe20000100800 */
[-CC-:B------:R-:W-:Y:S01]  /*27810*/  FFMA R182, R182, R223.reuse, -R22.reuse ;  /* 0x000000dfb6b67223 */ /* 0x180fe20000000816 */
[-CC-:B------:R-:W-:Y:S01]  /*27820*/  FFMA R183, R183, R223.reuse, -R22.reuse ;  /* 0x000000dfb7b77223 */ /* 0x180fe20000000816 */
[-CC-:B------:R-:W-:Y:S01]  /*27830*/  FFMA R186, R186, R223.reuse, -R22.reuse ;  /* 0x000000dfbaba7223 */ /* 0x180fe20000000816 */
[-C--:B------:R-:W-:Y:S01]  /*27840*/  FFMA R187, R187, R223.reuse, -R22 ;  /* 0x000000dfbbbb7223 */ /* 0x080fe20000000816 */
[----:B----4-:R-:W-:Y:S01]  /*27850*/  IMAD.WIDE R12, R0, 0x2, R18 ;  /* 0x00000002000c7825 */ /* 0x010fe200078e0212 */
[----:B------:R0:W4:Y:S04]  /*27860*/  LDG.E.U16 R245, desc[UR56][R154.64] ;  /* 0x000000389af57981 */ /* 0x000128000c1e1500 */
[----:B------:R-:W2:Y:S01]  /*27870*/  LDL.64 R18, [R1+0xba8] ;  /* 0x000ba80001127983 */ /* 0x000ea20000100a00 */
[----:B------:R-:W-:Y:S01]  /*27880*/  FMUL R182, R182, 1.4426950216293334961 ;  /* 0x3fb8aa3bb6b67820 */ /* 0x000fe20000400000 */
[----:B------:R-:W-:Y:S01]  /*27890*/  FMUL R183, R183, 1.4426950216293334961 ;  /* 0x3fb8aa3bb7b77820 */ /* 0x000fe20000400000 */
[----:B------:R-:W-:Y:S01]  /*278a0*/  FMUL R186, R186, 1.4426950216293334961 ;  /* 0x3fb8aa3bbaba7820 */ /* 0x000fe20000400000 */
[----:B------:R-:W-:Y:S01]  /*278b0*/  FMUL R187, R187, 1.4426950216293334961 ;  /* 0x3fb8aa3bbbbb7820 */ /* 0x000fe20000400000 */
[----:B------:R-:W1:Y:S01]  /*278c0*/  MUFU.EX2 R31, R182 ;  /* 0x000000b6001f7308 */ /* 0x000e620000000800 */
[----:B------:R3:W4:Y:S07]  /*278d0*/  LDG.E.U16 R244, desc[UR56][R12.64] ;  /* 0x000000380cf47981 */ /* 0x00072e000c1e1500 */
[----:B------:R-:W0:Y:S01]  /*278e0*/  MUFU.EX2 R30, R183 ;  /* 0x000000b7001e7308 */ /* 0x000e220000000800 */
[----:B-1----:R-:W-:Y:S07]  /*278f0*/  STL [R1+0x474], R31 ;  /* 0x0004741f01007387 */ /* 0x002fee0000100800 */
[----:B------:R-:W1:Y:S08]  /*27900*/  MUFU.EX2 R29, R186 ;  /* 0x000000ba001d7308 */ /* 0x000e700000000800 */
[----:B------:R-:W1:Y:S01]  /*27910*/  MUFU.EX2 R167, R187 ;  /* 0x000000bb00a77308 */ /* 0x000e620000000800 */
[----:B------:R-:W-:-:S04]  /*27920*/  FFMA R190, R190, R223, -R22 ;  /* 0x000000dfbebe7223 */ /* 0x000fc80000000816 */
[----:B------:R-:W-:-:S04]  /*27930*/  FMUL R190, R190, 1.4426950216293334961 ;  /* 0x3fb8aa3bbebe7820 */ /* 0x000fc80000400000 */
[----:B------:R-:W2:Y:S01]  /*27940*/  MUFU.EX2 R28, R190 ;  /* 0x000000be001c7308 */ /* 0x000ea20000000800 */
[----:B0-----:R-:W-:Y:S02]  /*27950*/  IMAD.WIDE R154, R0, 0x2, R24 ;  /* 0x00000002009a7825 */ /* 0x001fe400078e0218 */
[----:B------:R-:W4:Y:S04]  /*27960*/  LDL.64 R24, [R1+0xba0] ;  /* 0x000ba00001187983 */ /* 0x000f280000100a00 */
[----:B------:R-:W-:Y:S01]  /*27970*/  STL [R1+0x450], R30 ;  /* 0x0004501e01007387 */ /* 0x000fe20000100800 */
[-C--:B------:R-:W-:Y:S01]  /*27980*/  FMUL R21, R172, R223.reuse ;  /* 0x000000dfac157220 */ /* 0x080fe20000400000 */
[-C--:B------:R-:W-:Y:S01]  /*27990*/  FMUL R23, R173, R223.reuse ;  /* 0x000000dfad177220 */ /* 0x080fe20000400000 */
[----:B------:R-:W-:Y:S01]  /*279a0*/  FFMA R191, R191, R223, -R22 ;  /* 0x000000dfbfbf7223 */ /* 0x000fe20000000816 */
[----:B------:R-:W4:Y:S01]  /*279b0*/  LDG.E.U16 R243, desc[UR56][R154.64] ;  /* 0x000000389af37981 */ /* 0x000f22000c1e1500 */
[----:B---3--:R-:W-:-:S03]  /*279c0*/  IMAD.WIDE R12, R0, 0x2, R16 ;  /* 0x00000002000c7825 */ /* 0x008fc600078e0210 */
[----:B------:R-:W3:Y:S04]  /*279d0*/  LDL.64 R16, [R1+0xb98] ;  /* 0x000b980001107983 */ /* 0x000ee80000100a00 */
[----:B-1----:R-:W-:Y:S04]  /*279e0*/  STL [R1+0x44c], R29 ;  /* 0x00044c1d01007387 */ /* 0x002fe80000100800 */
[----:B------:R2:W3:Y:S04]  /*279f0*/  LDG.E.U16 R242, desc[UR56][R12.64] ;  /* 0x000000380cf27981 */ /* 0x0004e8000c1e1500 */
[----:B------:R-:W-:Y:S04]  /*27a00*/  STL [R1+0x428], R167 ;  /* 0x000428a701007387 */ /* 0x000fe80000100800 */
[----:B------:R-:W3:Y:S01]  /*27a10*/  LDL.64 R178, [R1+0xb90] ;  /* 0x000b900001b27983 */ /* 0x000ee20000100a00 */
[----:B--2---:R-:W-:-:S03]  /*27a20*/  IMAD.WIDE R12, R0, 0x2, R18 ;  /* 0x00000002000c7825 */ /* 0x004fc600078e0212 */
[----:B------:R-:W2:Y:S04]  /*27a30*/  LDL.64 R18, [R1+0xb88] ;  /* 0x000b880001127983 */ /* 0x000ea80000100a00 */
[----:B------:R-:W-:Y:S04]  /*27a40*/  STL [R1+0x410], R28 ;  /* 0x0004101c01007387 */ /* 0x000fe80000100800 */
[----:B------:R-:W2:Y:S01]  /*27a50*/  LDL.64 R174, [R1+0xb78] ;  /* 0x000b780001ae7983 */ /* 0x000ea20000100a00 */
[----:B------:R-:W-:Y:S01]  /*27a60*/  FMNMX R21, R21, R218, !PT ;  /* 0x000000da15157209 */ /* 0x000fe20007800000 */
[----:B------:R-:W-:Y:S01]  /*27a70*/  FMUL R191, R191, 1.4426950216293334961 ;  /* 0x3fb8aa3bbfbf7820 */ /* 0x000fe20000400000 */
[----:B------:R-:W-:Y:S01]  /*27a80*/  IMAD.WIDE R154, R0, 0x2, R26 ;  /* 0x00000002009a7825 */ /* 0x000fe200078e021a */
[----:B------:R-:W2:Y:S01]  /*27a90*/  LDL.64 R162, [R1+0xb80] ;  /* 0x000b800001a27983 */ /* 0x000ea20000100a00 */
[----:B------:R-:W-:-:S02]  /*27aa0*/  FMNMX R216, R23, R21, !PT ;  /* 0x0000001517d87209 */ /* 0x000fc40007800000 */
[-C--:B------:R-:W-:Y:S01]  /*27ab0*/  FMUL R21, R176, R223.reuse ;  /* 0x000000dfb0157220 */ /* 0x080fe20000400000 */
[-C--:B------:R-:W-:Y:S01]  /*27ac0*/  FMUL R23, R177, R223.reuse ;  /* 0x000000dfb1177220 */ /* 0x080fe20000400000 */
[----:B------:R-:W0:Y:S01]  /*27ad0*/  MUFU.EX2 R27, R191 ;  /* 0x000000bf001b7308 */ /* 0x000e220000000800 */
[-CC-:B------:R-:W-:Y:S01]  /*27ae0*/  FFMA R194, R194, R223.reuse, -R22.reuse ;  /* 0x000000dfc2c27223 */ /* 0x180fe20000000816 */
[----:B------:R-:W-:Y:S01]  /*27af0*/  FFMA R195, R195, R223, -R22 ;  /* 0x000000dfc3c37223 */ /* 0x000fe20000000816 */
[----:B------:R-:W-:Y:S01]  /*27b00*/  FMNMX R21, R21, R216, !PT ;  /* 0x000000d815157209 */ /* 0x000fe20007800000 */
[----:B------:R4:W2:Y:S03]  /*27b10*/  LDG.E.U16 R241, desc[UR56][R154.64] ;  /* 0x000000389af17981 */ /* 0x0008a6000c1e1500 */
[----:B------:R-:W-:Y:S01]  /*27b20*/  FMNMX R158, R23, R21, !PT ;  /* 0x00000015179e7209 */ /* 0x000fe20007800000 */
[-C--:B------:R-:W-:Y:S01]  /*27b30*/  FMUL R21, R180, R223.reuse ;  /* 0x000000dfb4157220 */ /* 0x080fe20000400000 */
[----:B------:R-:W-:Y:S01]  /*27b40*/  FMUL R23, R181, R223 ;  /* 0x000000dfb5177220 */ /* 0x000fe20000400000 */
[----:B------:R3:W2:Y:S03]  /*27b50*/  LDG.E.U16 R240, desc[UR56][R12.64] ;  /* 0x000000380cf07981 */ /* 0x0006a6000c1e1500 */
[----:B------:R-:W-:-:S04]  /*27b60*/  FMNMX R21, R21, R158, !PT ;  /* 0x0000009e15157209 */ /* 0x000fc80007800000 */
[----:B------:R-:W-:Y:S01]  /*27b70*/  FMNMX R158, R23, R21, !PT ;  /* 0x00000015179e7209 */ /* 0x000fe20007800000 */
[-C--:B------:R-:W-:Y:S01]  /*27b80*/  FMUL R21, R184, R223.reuse ;  /* 0x000000dfb8157220 */ /* 0x080fe20000400000 */
[----:B------:R-:W-:-:S04]  /*27b90*/  FMUL R23, R185, R223 ;  /* 0x000000dfb9177220 */ /* 0x000fc80000400000 */
[----:B------:R-:W-:Y:S01]  /*27ba0*/  FMNMX R21, R21, R158, !PT ;  /* 0x0000009e15157209 */ /* 0x000fe20007800000 */
[----:B0-----:R-:W-:Y:S03]  /*27bb0*/  STL [R1+0x3e8], R27 ;  /* 0x0003e81b01007387 */ /* 0x001fe60000100800 */
[----:B------:R-:W-:Y:S01]  /*27bc0*/  FMNMX R158, R23, R21, !PT ;  /* 0x00000015179e7209 */ /* 0x000fe20007800000 */
[-C--:B------:R-:W-:Y:S01]  /*27bd0*/  FMUL R21, R188, R223.reuse ;  /* 0x000000dfbc157220 */ /* 0x080fe20000400000 */
[----:B------:R-:W2:Y:S01]  /*27be0*/  LDL.64 R170, [R1+0xb70] ;  /* 0x000b700001aa7983 */ /* 0x000ea20000100a00 */
[----:B------:R-:W-:Y:S01]  /*27bf0*/  FMUL R23, R189, R223 ;  /* 0x000000dfbd177220 */ /* 0x000fe20000400000 */
[----:B------:R-:W-:Y:S02]  /*27c00*/  FMUL R194, R194, 1.4426950216293334961 ;  /* 0x3fb8aa3bc2c27820 */ /* 0x000fe40000400000 */
[----:B------:R-:W-:Y:S01]  /*27c10*/  FMNMX R21, R21, R158, !PT ;  /* 0x0000009e15157209 */ /* 0x000fe20007800000 */
[----:B------:R-:W-:Y:S01]  /*27c20*/  FMUL R195, R195, 1.4426950216293334961 ;  /* 0x3fb8aa3bc3c37820 */ /* 0x000fe20000400000 */
[----:B------:R-:W0:Y:S02]  /*27c30*/  MUFU.EX2 R26, R194 ;  /* 0x000000c2001a7308 */ /* 0x000e240000000800 */
[----:B------:R-:W-:Y:S01]  /*27c40*/  FMNMX R158, R23, R21, !PT ;  /* 0x00000015179e7209 */ /* 0x000fe20007800000 */
[-C--:B------:R-:W-:Y:S01]  /*27c50*/  FMUL R21, R192, R223.reuse ;  /* 0x000000dfc0157220 */ /* 0x080fe20000400000 */
[----:B------:R-:W-:-:S04]  /*27c60*/  FMUL R23, R193, R223 ;  /* 0x000000dfc1177220 */ /* 0x000fc80000400000 */
[----:B------:R-:W-:Y:S01]  /*27c70*/  FMNMX R21, R21, R158, !PT ;  /* 0x0000009e15157209 */ /* 0x000fe20007800000 */
[----:B------:R-:W-:-:S03]  /*27c80*/  FFMA R198, R198, R223, -R22 ;  /* 0x000000dfc6c67223 */ /* 0x000fc60000000816 */
[----:B------:R-:W-:Y:S01]  /*27c90*/  FMNMX R158, R23, R21, !PT ;  /* 0x00000015179e7209 */ /* 0x000fe20007800000 */
[-C--:B------:R-:W-:Y:S01]  /*27ca0*/  FMUL R21, R196, R223.reuse ;  /* 0x000000dfc4157220 */ /* 0x080fe20000400000 */
[-C--:B------:R-:W-:Y:S01]  /*27cb0*/  FFMA R199, R199, R223.reuse, -R22 ;  /* 0x000000dfc7c77223 */ /* 0x080fe20000000816 */
[----:B------:R-:W-:Y:S01]  /*27cc0*/  FMUL R23, R197, R223 ;  /* 0x000000dfc5177220 */ /* 0x000fe20000400000 */
[----:B------:R-:W-:Y:S02]  /*27cd0*/  FMUL R198, R198, 1.4426950216293334961 ;  /* 0x3fb8aa3bc6c67820 */ /* 0x000fe40000400000 */
[----:B------:R-:W-:Y:S01]  /*27ce0*/  FMNMX R21, R21, R158, !PT ;  /* 0x0000009e15157209 */ /* 0x000fe20007800000 */
[----:B------:R-:W-:-:S03]  /*27cf0*/  FMUL R199, R199, 1.4426950216293334961 ;  /* 0x3fb8aa3bc7c77820 */ /* 0x000fc60000400000 */
[----:B------:R-:W-:Y:S01]  /*27d00*/  FMNMX R158, R23, R21, !PT ;  /* 0x00000015179e7209 */ /* 0x000fe20007800000 */
[-C--:B------:R-:W-:Y:S01]  /*27d10*/  FMUL R21, R200, R223.reuse ;  /* 0x000000dfc8157220 */ /* 0x080fe20000400000 */
[----:B------:R-:W-:-:S04]  /*27d20*/  FMUL R23, R201, R223 ;  /* 0x000000dfc9177220 */ /* 0x000fc80000400000 */
[----:B------:R-:W-:-:S04]  /*27d30*/  FMNMX R21, R21, R158, !PT ;  /* 0x0000009e15157209 */ /* 0x000fc80007800000 */
        /* <DEDUP_REMOVED lines=9> */
[----:B------:R-:W-:-:S05]  /*27dd0*/  FMUL R21, R212, R223 ;  /* 0x000000dfd4157220 */ /* 0x000fca0000400000 */
[----:B------:R-:W-:Y:S01]  /*27de0*/  FMNMX R21, R21, R158, !PT ;  /* 0x0000009e15157209 */ /* 0x000fe20007800000 */
[C---:B----4-:R-:W-:Y:S02]  /*27df0*/  IMAD.WIDE R154, R0.reuse, 0x2, R24 ;  /* 0x00000002009a7825 */ /* 0x050fe400078e0218 */
[----:B------:R-:W1:Y:S03]  /*27e00*/  MUFU.EX2 R25, R195 ;  /* 0x000000c300197308 */ /* 0x000e660000000800 */
[----:B------:R4:W2:Y:S05]  /*27e10*/  LDG.E.U16 R239, desc[UR56][R154.64] ;  /* 0x000000389aef7981 */ /* 0x0008aa000c1e1500 */
[----:B------:R-:W4:Y:S01]  /*27e20*/  MUFU.EX2 R24, R198 ;  /* 0x000000c600187308 */ /* 0x000f220000000800 */
[----:B---3--:R-:W-:-:S02]  /*27e30*/  IMAD.WIDE R12, R0, 0x2, R16 ;  /* 0x00000002000c7825 */ /* 0x008fc400078e0210 */
[----:B------:R-:W3:Y:S04]  /*27e40*/  LDL.64 R16, [R1+0xb68] ;  /* 0x000b680001107983 */ /* 0x000ee80000100a00 */
[----:B0-----:R-:W-:Y:S04]  /*27e50*/  STL [R1+0x3dc], R26 ;  /* 0x0003dc1a01007387 */ /* 0x001fe80000100800 */
[----:B------:R2:W3:Y:S04]  /*27e60*/  LDG.E.U16 R238, desc[UR56][R12.64] ;  /* 0x000000380cee7981 */ /* 0x0004e8000c1e1500 */
[----:B-1----:R-:W-:Y:S04]  /*27e70*/  STL [R1+0x3b8], R25 ;  /* 0x0003b81901007387 */ /* 0x002fe80000100800 */
[----:B------:R-:W3:Y:S04]  /*27e80*/  LDL.64 R190, [R1+0xb60] ;  /* 0x000b600001be7983 */ /* 0x000ee80000100a00 */
[----:B------:R-:W3:Y:S01]  /*27e90*/  LDL.64 R182, [R1+0xb50] ;  /* 0x000b500001b67983 */ /* 0x000ee20000100a00 */
[----:B----4-:R-:W-:-:S03]  /*27ea0*/  IMAD.WIDE R154, R0, 0x2, R178 ;  /* 0x00000002009a7825 */ /* 0x010fc600078e02b2 */
[----:B------:R-:W4:Y:S04]  /*27eb0*/  LDL.64 R186, [R1+0xb58] ;  /* 0x000b580001ba7983 */ /* 0x000f280000100a00 */
[----:B------:R-:W-:Y:S01]  /*27ec0*/  STL [R1+0x3a4], R24 ;  /* 0x0003a41801007387 */ /* 0x000fe20000100800 */
[----:B------:R-:W-:-:S03]  /*27ed0*/  FFMA R202, R202, R223, -R22 ;  /* 0x000000dfcaca7223 */ /* 0x000fc60000000816 */
[----:B------:R0:W4:Y:S01]  /*27ee0*/  LDG.E.U16 R237, desc[UR56][R154.64] ;  /* 0x000000389aed7981 */ /* 0x000122000c1e1500 */
[C---:B--2---:R-:W-:Y:S02]  /*27ef0*/  IMAD.WIDE R12, R0.reuse, 0x2, R18 ;  /* 0x00000002000c7825 */ /* 0x044fe400078e0212 */
[----:B------:R-:W1:Y:S02]  /*27f00*/  MUFU.EX2 R19, R199 ;  /* 0x000000c700137308 */ /* 0x000e640000000800 */
[----:B------:R-:W-:-:S04]  /*27f10*/  IMAD.WIDE R158, R0, 0x2, R174 ;  /* 0x00000002009e7825 */ /* 0x000fc800078e02ae */
[----:B------:R-:W-:Y:S01]  /*27f20*/  FMUL R202, R202, 1.4426950216293334961 ;  /* 0x3fb8aa3bcaca7820 */ /* 0x000fe20000400000 */
[-CC-:B------:R-:W-:Y:S01]  /*27f30*/  FFMA R203, R203, R223.reuse, -R22.reuse ;  /* 0x000000dfcbcb7223 */ /* 0x180fe20000000816 */
[----:B------:R3:W2:Y:S04]  /*27f40*/  LDG.E.U16 R236, desc[UR56][R12.64] ;  /* 0x000000380cec7981 */ /* 0x0006a8000c1e1500 */
[----:B-1----:R-:W-:Y:S04]  /*27f50*/  STL [R1+0x390], R19 ;  /* 0x0003901301007387 */ /* 0x002fe80000100800 */
[----:B------:R-:W2:Y:S04]  /*27f60*/  LDL.64 R178, [R1+0xb48] ;  /* 0x000b480001b27983 */ /* 0x000ea80000100a00 */
[----:B------:R-:W2:Y:S01]  /*27f70*/  LDL.64 R174, [R1+0xb40] ;  /* 0x000b400001ae7983 */ /* 0x000ea20000100a00 */
[----:B------:R-:W1:Y:S01]  /*27f80*/  MUFU.EX2 R18, R202 ;  /* 0x000000ca00127308 */ /* 0x000e620000000800 */
[----:B------:R-:W-:Y:S01]  /*27f90*/  FMUL R203, R203, 1.4426950216293334961 ;  /* 0x3fb8aa3bcbcb7820 */ /* 0x000fe20000400000 */
[-CC-:B------:R-:W-:Y:S01]  /*27fa0*/  FFMA R206, R206, R223.reuse, -R22.reuse ;  /* 0x000000dfcece7223 */ /* 0x180fe20000000816 */
[----:B------:R-:W-:Y:S01]  /*27fb0*/  FFMA R207, R207, R223, -R22 ;  /* 0x000000dfcfcf7223 */ /* 0x000fe20000000816 */
[----:B------:R3:W2:Y:S01]  /*27fc0*/  LDG.E.U16 R234, desc[UR56][R158.64] ;  /* 0x000000389eea7981 */ /* 0x0006a2000c1e1500 */
[----:B0-----:R-:W-:-:S03]  /*27fd0*/  IMAD.WIDE R154, R0, 0x2, R170 ;  /* 0x00000002009a7825 */ /* 0x001fc600078e02aa */
[----:B------:R-:W2:Y:S04]  /*27fe0*/  LDL.64 R170, [R1+0xb38] ;  /* 0x000b380001aa7983 */ /* 0x000ea80000100a00 */
[----:B-1----:R-:W-:Y:S04]  /*27ff0*/  STL [R1+0x38c], R18 ;  /* 0x00038c1201007387 */ /* 0x002fe80000100800 */
[----:B------:R-:W2:Y:S01]  /*28000*/  LDL R38, [R1+0x99c] ;  /* 0x00099c0001267983 */ /* 0x000ea20000100800 */
[----:B------:R-:W-:Y:S01]  /*28010*/  FMUL R206, R206, 1.4426950216293334961 ;  /* 0x3fb8aa3bcece7820 */ /* 0x000fe20000400000 */
[----:B------:R-:W-:Y:S01]  /*28020*/  FMUL R207, R207, 1.4426950216293334961 ;  /* 0x3fb8aa3bcfcf7820 */ /* 0x000fe20000400000 */
[----:B------:R-:W-:-:S04]  /*28030*/  IMAD.WIDE R162, R0, 0x2, R162 ;  /* 0x0000000200a27825 */ /* 0x000fc800078e02a2 */
[-CC-:B------:R-:W-:Y:S01]  /*28040*/  FFMA R210, R210, R223.reuse, -R22.reuse ;  /* 0x000000dfd2d27223 */ /* 0x180fe20000000816 */
[----:B------:R-:W-:Y:S01]  /*28050*/  FFMA R211, R211, R223, -R22 ;  /* 0x000000dfd3d37223 */ /* 0x000fe20000000816 */
[----:B------:R-:W-:Y:S01]  /*28060*/  MUFU.EX2 R166, R207 ;  /* 0x000000cf00a67308 */ /* 0x000fe20000000800 */
[----:B------:R-:W2:Y:S01]  /*28070*/  LDG.E.U16 R232, desc[UR56][R154.64] ;  /* 0x000000389ae87981 */ /* 0x000ea2000c1e1500 */
[----:B------:R-:W-:Y:S01]  /*28080*/  FMUL R210, R210, 1.4426950216293334961 ;  /* 0x3fb8aa3bd2d27820 */ /* 0x000fe20000400000 */
[----:B------:R-:W-:Y:S02]  /*28090*/  FMUL R211, R211, 1.4426950216293334961 ;  /* 0x3fb8aa3bd3d37820 */ /* 0x000fe40000400000 */
[----:B------:R-:W2:Y:S01]  /*280a0*/  LDG.E.U16 R235, desc[UR56][R162.64] ;  /* 0x00000038a2eb7981 */ /* 0x000ea2000c1e1500 */
[C---:B---3--:R-:W-:Y:S02]  /*280b0*/  IMAD.WIDE R12, R0.reuse, 0x2, R16 ;  /* 0x00000002000c7825 */ /* 0x048fe400078e0210 */
[----:B------:R-:W0:Y:S03]  /*280c0*/  MUFU.EX2 R17, R203 ;  /* 0x000000cb00117308 */ /* 0x000e260000000800 */
[----:B------:R1:W3:Y:S05]  /*280d0*/  LDG.E.U16 R233, desc[UR56][R12.64] ;  /* 0x000000380ce97981 */ /* 0x0002ea000c1e1500 */
[----:B------:R-:W4:Y:S01]  /*280e0*/  MUFU.EX2 R16, R206 ;  /* 0x000000ce00107308 */ /* 0x000f220000000800 */
[C---:B------:R-:W-:Y:S01]  /*280f0*/  IMAD.WIDE R158, R0.reuse, 0x2, R190 ;  /* 0x00000002009e7825 */ /* 0x040fe200078e02be */
[----:B0-----:R-:W-:Y:S03]  /*28100*/  STL [R1+0x368], R17 ;  /* 0x0003681101007387 */ /* 0x001fe60000100800 */
[C---:B-1----:R-:W-:Y:S01]  /*28110*/  IMAD.WIDE R12, R0.reuse, 0x2, R182 ;  /* 0x00000002000c7825 */ /* 0x042fe200078e02b6 */
[----:B------:R-:W3:Y:S04]  /*28120*/  LDL.64 R198, [R1+0xb28] ;  /* 0x000b280001c67983 */ /* 0x000ee80000100a00 */
[----:B------:R-:W3:Y:S04]  /*28130*/  LDL.64 R190, [R1+0xb20] ;  /* 0x000b200001be7983 */ /* 0x000ee80000100a00 */
[----:B------:R-:W3:Y:S01]  /*28140*/  LDL.64 R182, [R1+0xb18] ;  /* 0x000b180001b67983 */ /* 0x000ee20000100a00 */
[----:B----4-:R-:W-:-:S03]  /*28150*/  IMAD.WIDE R154, R0, 0x2, R186 ;  /* 0x00000002009a7825 */ /* 0x010fc600078e02ba */
[----:B------:R-:W4:Y:S01]  /*28160*/  LDL.64 R162, [R1+0xb30] ;  /* 0x000b300001a27983 */ /* 0x000f220000100a00 */
[----:B------:R-:W0:Y:S03]  /*28170*/  MUFU.EX2 R187, R210 ;  /* 0x000000d200bb7308 */ /* 0x000e260000000800 */
[----:B------:R-:W-:Y:S04]  /*28180*/  STL [R1+0x354], R16 ;  /* 0x0003541001007387 */ /* 0x000fe80000100800 */
[----:B------:R2:W4:Y:S01]  /*28190*/  LDG.E.U16 R229, desc[UR56][R12.64] ;  /* 0x000000380ce57981 */ /* 0x000522000c1e1500 */
[----:B------:R-:W1:Y:S03]  /*281a0*/  MUFU.EX2 R186, R211 ;  /* 0x000000d300ba7308 */ /* 0x000e660000000800 */
[----:B------:R-:W-:Y:S04]  /*281b0*/  STL [R1+0x340], R166 ;  /* 0x000340a601007387 */ /* 0x000fe80000100800 */
[----:B------:R-:W4:Y:S04]  /*281c0*/  LDL.64 R194, [R1+0xb10] ;  /* 0x000b100001c27983 */ /* 0x000f280000100a00 */
[----:B------:R0:W4:Y:S01]  /*281d0*/  LDG.E.U16 R230, desc[UR56][R154.64] ;  /* 0x000000389ae67981 */ /* 0x000122000c1e1500 */
[----:B------:R-:W-:-:S03]  /*281e0*/  FMUL R23, R213, R223 ;  /* 0x000000dfd5177220 */ /* 0x000fc60000400000 */
[----:B------:R-:W4:Y:S01]  /*281f0*/  LDG.E.U16 R231, desc[UR56][R158.64] ;  /* 0x000000389ee77981 */ /* 0x000f22000c1e1500 */
[----:B--2---:R-:W-:-:S03]  /*28200*/  IMAD.WIDE R12, R0, 0x2, R178 ;  /* 0x00000002000c7825 */ /* 0x004fc600078e02b2 */
[----:B------:R-:W2:Y:S01]  /*28210*/  LDL.64 R178, [R1+0xb08] ;  /* 0x000b080001b27983 */ /* 0x000ea20000100a00 */
[----:B0-----:R-:W-:-:S03]  /*28220*/  IMAD.WIDE R154, R0, 0x2, R174 ;  /* 0x00000002009a7825 */ /* 0x001fc600078e02ae */
[----:B------:R-:W-:Y:S04]  /*28230*/  STL [R1+0x33c], R187 ;  /* 0x00033cbb01007387 */ /* 0x000fe80000100800 */
[----:B-1----:R-:W-:Y:S04]  /*28240*/  STL [R1+0x31c], R186 ;  /* 0x00031cba01007387 */ /* 0x002fe80000100800 */
[----:B------:R-:W2:Y:S01]  /*28250*/  LDL.64 R174, [R1+0xb00] ;  /* 0x000b000001ae7983 */ /* 0x000ea20000100a00 */
[----:B------:R-:W-:-:S03]  /*28260*/  FMNMX R21, R23, R21, !PT ;  /* 0x0000001517157209 */ /* 0x000fc60007800000 */
[----:B------:R0:W2:Y:S04]  /*28270*/  LDG.E.U16 R228, desc[UR56][R12.64] ;  /* 0x000000380ce47981 */ /* 0x0000a8000c1e1500 */
[----:B------:R-:W1:Y:S04]  /*28280*/  SHFL.BFLY PT, R23, R21, 0x2, 0x1f ;  /* 0x0c401f0015177f89 */ /* 0x000e6800000e0000 */
[----:B------:R3:W2:Y:S01]  /*28290*/  LDG.E.U16 R227, desc[UR56][R154.64] ;  /* 0x000000389ae37981 */ /* 0x0006a2000c1e1500 */
[----:B-1----:R-:W-:-:S05]  /*282a0*/  FMNMX R21, R21, R23, !PT ;  /* 0x0000001715157209 */ /* 0x002fca0007800000 */
[----:B------:R-:W1:Y:S02]  /*282b0*/  SHFL.BFLY PT, R23, R21, 0x1, 0x1f ;  /* 0x0c201f0015177f89 */ /* 0x000e6400000e0000 */
[----:B-1----:R-:W-:-:S04]  /*282c0*/  FMNMX R21, R21, R23, !PT ;  /* 0x0000001715157209 */ /* 0x002fc80007800000 */
[----:B------:R-:W-:-:S05]  /*282d0*/  FMNMX R21, R21, R38, !PT ;  /* 0x0000002615157209 */ /* 0x000fca0007800000 */
[----:B------:R-:W-:-:S04]  /*282e0*/  FFMA R152, R152, R223, -R21 ;  /* 0x000000df98987223 */ /* 0x000fc80000000815 */
[----:B------:R-:W-:-:S04]  /*282f0*/  FMUL R152, R152, 1.4426950216293334961 ;  /* 0x3fb8aa3b98987820 */ /* 0x000fc80000400000 */
[----:B------:R-:W1:Y:S01]  /*28300*/  MUFU.EX2 R23, R152 ;  /* 0x0000009800177308 */ /* 0x000e620000000800 */
[----:B0-----:R-:W-:-:S04]  /*28310*/  IMAD.WIDE R12, R0, 0x2, R170 ;  /* 0x00000002000c7825 */ /* 0x001fc800078e02aa */
[----:B------:R-:W-:Y:S01]  /*28320*/  FFMA R153, R153, R223, -R21 ;  /* 0x000000df99997223 */ /* 0x000fe20000000815 */
[----:B------:R0:W2:Y:S03]  /*28330*/  LDG.E.U16 R226, desc[UR56][R12.64] ;  /* 0x000000380ce27981 */ /* 0x0000a6000c1e1500 */
[----:B------:R-:W-:Y:S01]  /*28340*/  FMUL R153, R153, 1.4426950216293334961 ;  /* 0x3fb8aa3b99997820 */ /* 0x000fe20000400000 */
[C---:B---3--:R-:W-:Y:S02]  /*28350*/  IMAD.WIDE R158, R0.reuse, 0x2, R198 ;  /* 0x00000002009e7825 */ /* 0x048fe400078e02c6 */
[----:B------:R-:W3:Y:S02]  /*28360*/  LDL.64 R198, [R1+0xaf8] ;  /* 0x000af80001c67983 */ /* 0x000ee40000100a00 */
[C---:B------:R-:W-:Y:S02]  /*28370*/  IMAD.WIDE R154, R0.reuse, 0x2, R190 ;  /* 0x00000002009a7825 */ /* 0x040fe400078e02be */
[----:B------:R-:W3:Y:S02]  /*28380*/  LDL.64 R190, [R1+0xaf0] ;  /* 0x000af00001be7983 */ /* 0x000ee40000100a00 */
[----:B0-----:R-:W-:-:S02]  /*28390*/  IMAD.WIDE R12, R0, 0x2, R182 ;  /* 0x00000002000c7825 */ /* 0x001fc400078e02b6 */
[----:B------:R-:W3:Y:S04]  /*283a0*/  LDL.64 R182, [R1+0xae8] ;  /* 0x000ae80001b67983 */ /* 0x000ee80000100a00 */
[----:B-1----:R0:W-:Y:S04]  /*283b0*/  STL [R1+0x2cc], R23 ;  /* 0x0002cc1701007387 */ /* 0x0021e80000100800 */
[----:B------:R4:W3:Y:S04]  /*283c0*/  LDG.E.U16 R222, desc[UR56][R154.64] ;  /* 0x000000389ade7981 */ /* 0x0008e8000c1e1500 */
[----:B------:R-:W3:Y:S01]  /*283d0*/  LDG.E.U16 R225, desc[UR56][R158.64] ;  /* 0x000000389ee17981 */ /* 0x000ee2000c1e1500 */
[----:B0-----:R2:W0:Y:S03]  /*283e0*/  MUFU.EX2 R23, R153 ;  /* 0x0000009900177308 */ /* 0x0014260000000800 */
[----:B------:R1:W3:Y:S01]  /*283f0*/  LDG.E.U16 R221, desc[UR56][R12.64] ;  /* 0x000000380cdd7981 */ /* 0x0002e2000c1e1500 */
[----:B----4-:R-:W-:-:S03]  /*28400*/  IMAD.WIDE R154, R0, 0x2, R194 ;  /* 0x00000002009a7825 */ /* 0x010fc600078e02c2 */
[----:B------:R-:W4:Y:S01]  /*28410*/  LDL.64 R194, [R1+0xae0] ;  /* 0x000ae00001c27983 */ /* 0x000f220000100a00 */
[-CC-:B------:R-:W-:Y:S01]  /*28420*/  FFMA R156, R156, R223.reuse, -R21.reuse ;  /* 0x000000df9c9c7223 */ /* 0x180fe20000000815 */
[-CC-:B------:R-:W-:Y:S01]  /*28430*/  FFMA R157, R157, R223.reuse, -R21.reuse ;  /* 0x000000df9d9d7223 */ /* 0x180fe20000000815 */
[-CC-:B------:R-:W-:Y:S01]  /*28440*/  FFMA R160, R160, R223.reuse, -R21.reuse ;  /* 0x000000dfa0a07223 */ /* 0x180fe20000000815 */
[----:B------:R-:W-:Y:S01]  /*28450*/  FFMA R161, R161, R223, -R21 ;  /* 0x000000dfa1a17223 */ /* 0x000fe20000000815 */
[----:B--2---:R-:W-:-:S04]  /*28460*/  IMAD.WIDE R152, R0, 0x2, R178 ;  /* 0x0000000200987825 */ /* 0x004fc800078e02b2 */
[----:B------:R-:W-:Y:S01]  /*28470*/  FFMA R214, R214, R223, -R22 ;  /* 0x000000dfd6d67223 */ /* 0x000fe20000000816 */
[----:B------:R-:W2:Y:S04]  /*28480*/  LDL.64 R178, [R1+0xad8] ;  /* 0x000ad80001b27983 */ /* 0x000ea80000100a00 */
[----:B0-----:R0:W-:Y:S04]  /*28490*/  STL [R1+0x2ac], R23 ;  /* 0x0002ac1701007387 */ /* 0x0011e80000100800 */
[----:B------:R-:W4:Y:S01]  /*284a0*/  LDL.64 R158, [R1+0xad0] ;  /* 0x000ad000019e7983 */ /* 0x000f220000100a00 */
[----:B-1----:R-:W-:-:S03]  /*284b0*/  IMAD.WIDE R12, R0, 0x2, R174 ;  /* 0x00000002000c7825 */ /* 0x002fc600078e02ae */
[----:B------:R-:W2:Y:S01]  /*284c0*/  LDL.64 R174, [R1+0xaa0] ;  /* 0x000aa00001ae7983 */ /* 0x000ea20000100a00 */
[----:B------:R-:W-:Y:S01]  /*284d0*/  FMUL R156, R156, 1.4426950216293334961 ;  /* 0x3fb8aa3b9c9c7820 */ /* 0x000fe20000400000 */
[----:B------:R-:W-:Y:S01]  /*284e0*/  FMUL R157, R157, 1.4426950216293334961 ;  /* 0x3fb8aa3b9d9d7820 */ /* 0x000fe20000400000 */
[----:B------:R-:W-:Y:S01]  /*284f0*/  FMUL R160, R160, 1.4426950216293334961 ;  /* 0x3fb8aa3ba0a07820 */ /* 0x000fe20000400000 */
[----:B------:R-:W-:Y:S01]  /*28500*/  FMUL R161, R161, 1.4426950216293334961 ;  /* 0x3fb8aa3ba1a17820 */ /* 0x000fe20000400000 */
[----:B------:R-:W1:Y:S01]  /*28510*/  MUFU.EX2 R50, R156 ;  /* 0x0000009c00327308 */ /* 0x000e620000000800 */
[----:B------:R-:W-:-:S04]  /*28520*/  IMAD.WIDE R162, R0, 0x2, R162 ;  /* 0x0000000200a27825 */ /* 0x000fc800078e02a2 */
[----:B------:R-:W-:Y:S01]  /*28530*/  FMUL R214, R214, 1.4426950216293334961 ;  /* 0x3fb8aa3bd6d67820 */ /* 0x000fe20000400000 */
[----:B------:R3:W2:Y:S04]  /*28540*/  LDG.E.U16 R219, desc[UR56][R152.64] ;  /* 0x0000003898db7981 */ /* 0x0006a8000c1e1500 */
[----:B------:R-:W2:Y:S01]  /*28550*/  LDG.E.U16 R224, desc[UR56][R162.64] ;  /* 0x00000038a2e07981 */ /* 0x000ea2000c1e1500 */
[----:B------:R-:W0:Y:S03]  /*28560*/  MUFU.EX2 R48, R157 ;  /* 0x0000009d00307308 */ /* 0x000e260000000800 */
[----:B------:R3:W2:Y:S01]  /*28570*/  LDG.E.U16 R218, desc[UR56][R12.64] ;  /* 0x000000380cda7981 */ /* 0x0006a2000c1e1500 */
[-CC-:B------:R-:W-:Y:S01]  /*28580*/  FFMA R164, R164, R223.reuse, -R21.reuse ;  /* 0x000000dfa4a47223 */ /* 0x180fe20000000815 */
[-CC-:B------:R-:W-:Y:S01]  /*28590*/  FFMA R165, R165, R223.reuse, -R21.reuse ;  /* 0x000000dfa5a57223 */ /* 0x180fe20000000815 */
[----:B------:R-:W-:Y:S01]  /*285a0*/  FFMA R168, R168, R223, -R21 ;  /* 0x000000dfa8a87223 */ /* 0x000fe20000000815 */
[----:B------:R-:W2:Y:S01]  /*285b0*/  LDG.E.U16 R220, desc[UR56][R154.64] ;  /* 0x000000389adc7981 */ /* 0x000ea2000c1e1500 */
[----:B------:R-:W3:Y:S08]  /*285c0*/  MUFU.EX2 R46, R160 ;  /* 0x000000a0002e7308 */ /* 0x000ef00000000800 */
[----:B------:R-:W3:Y:S01]  /*285d0*/  MUFU.EX2 R44, R161 ;  /* 0x000000a1002c7308 */ /* 0x000ee20000000800 */
[----:B-1----:R1:W-:Y:S04]  /*285e0*/  STL [R1+0x2a8], R50 ;  /* 0x0002a83201007387 */ /* 0x0023e80000100800 */
[----:B0-----:R0:W-:Y:S04]  /*285f0*/  STL [R1+0x290], R48 ;  /* 0x0002903001007387 */ /* 0x0011e80000100800 */
[----:B------:R-:W2:Y:S01]  /*28600*/  LDL.64 R162, [R1+0x9e0] ;  /* 0x0009e00001a27983 */ /* 0x000ea20000100a00 */
[----:B------:R1:W-:Y:S01]  /*28610*/  MUFU.EX2 R170, R214 ;  /* 0x000000d600aa7308 */ /* 0x0003e20000000800 */
[----:B---3--:R-:W-:-:S02]  /*28620*/  IMAD.WIDE R152, R0, 0x2, R190 ;  /* 0x0000000200987825 */ /* 0x008fc400078e02be */
[----:B------:R-:W3:Y:S02]  /*28630*/  LDL.64 R190, [R1+0xa60] ;  /* 0x000a600001be7983 */ /* 0x000ee40000100a00 */
[C---:B------:R-:W-:Y:S02]  /*28640*/  IMAD.WIDE R12, R0.reuse, 0x2, R182 ;  /* 0x00000002000c7825 */ /* 0x040fe400078e02b6 */
[----:B------:R-:W3:Y:S04]  /*28650*/  LDL.64 R182, [R1+0xa20] ;  /* 0x000a200001b67983 */ /* 0x000ee80000100a00 */
[----:B-1----:R4:W3:Y:S04]  /*28660*/  LDG.E.U16 R214, desc[UR56][R152.64] ;  /* 0x0000003898d67981 */ /* 0x0028e8000c1e1500 */
[----:B------:R1:W-:Y:S04]  /*28670*/  STL [R1+0x288], R46 ;  /* 0x0002882e01007387 */ /* 0x0003e80000100800 */
[----:B------:R1:W-:Y:S04]  /*28680*/  STL [R1+0x278], R44 ;  /* 0x0002782c01007387 */ /* 0x0003e80000100800 */
[----:B------:R2:W3:Y:S01]  /*28690*/  LDG.E.U16 R216, desc[UR56][R12.64] ;  /* 0x000000380cd87981 */ /* 0x0004e2000c1e1500 */
[----:B----4-:R-:W-:-:S03]  /*286a0*/  IMAD.WIDE R152, R0, 0x2, R158 ;  /* 0x0000000200987825 */ /* 0x010fc600078e029e */
[----:B------:R-:W4:Y:S01]  /*286b0*/  LDL.64 R158, [R1+0xac8] ;  /* 0x000ac800019e7983 */ /* 0x000f220000100a00 */
[----:B--2---:R-:W-:-:S03]  /*286c0*/  IMAD.WIDE R12, R0, 0x2, R174 ;  /* 0x00000002000c7825 */ /* 0x004fc600078e02ae */
[----:B------:R-:W2:Y:S01]  /*286d0*/  LDL.64 R174, [R1+0xab8] ;  /* 0x000ab80001ae7983 */ /* 0x000ea20000100a00 */
[----:B------:R-:W-:Y:S01]  /*286e0*/  FMUL R164, R164, 1.4426950216293334961 ;  /* 0x3fb8aa3ba4a47820 */ /* 0x000fe20000400000 */
[----:B------:R-:W-:Y:S01]  /*286f0*/  FMUL R165, R165, 1.4426950216293334961 ;  /* 0x3fb8aa3ba5a57820 */ /* 0x000fe20000400000 */
[----:B------:R-:W-:Y:S01]  /*28700*/  FMUL R168, R168, 1.4426950216293334961 ;  /* 0x3fb8aa3ba8a87820 */ /* 0x000fe20000400000 */
[----:B------:R-:W-:Y:S01]  /*28710*/  IMAD.WIDE R154, R0, 0x2, R198 ;  /* 0x00000002009a7825 */ /* 0x000fe200078e02c6 */
[----:B------:R-:W0:Y:S03]  /*28720*/  MUFU.EX2 R42, R164 ;  /* 0x000000a4002a7308 */ /* 0x000e260000000800 */
[-CC-:B------:R-:W-:Y:S01]  /*28730*/  FFMA R169, R169, R223.reuse, -R21.reuse ;  /* 0x000000dfa9a97223 */ /* 0x180fe20000000815 */
[-C--:B------:R-:W-:Y:S01]  /*28740*/  FFMA R172, R172, R223.reuse, -R21 ;  /* 0x000000dfacac7223 */ /* 0x080fe20000000815 */
[----:B------:R-:W-:Y:S01]  /*28750*/  IMAD.WIDE R156, R0, 0x2, R194 ;  /* 0x00000002009c7825 */ /* 0x000fe200078e02c2 */
[----:B------:R1:W2:Y:S02]  /*28760*/  LDG.E.U16 R217, desc[UR56][R154.64] ;  /* 0x000000389ad97981 */ /* 0x0002a4000c1e1500 */
[----:B------:R-:W0:Y:S02]  /*28770*/  MUFU.EX2 R40, R165 ;  /* 0x000000a500287308 */ /* 0x000e240000000800 */
[----:B------:R0:W2:Y:S01]  /*28780*/  LDG.E.U16 R206, desc[UR56][R12.64] ;  /* 0x000000380cce7981 */ /* 0x0000a2000c1e1500 */
[-CC-:B------:R-:W-:Y:S01]  /*28790*/  FFMA R173, R173, R223.reuse, -R21.reuse ;  /* 0x000000dfadad7223 */ /* 0x180fe20000000815 */
[----:B------:R-:W-:-:S02]  /*287a0*/  FFMA R176, R176, R223, -R21 ;  /* 0x000000dfb0b07223 */ /* 0x000fc40000000815 */
[----:B------:R-:W2:Y:S02]  /*287b0*/  LDG.E.U16 R207, desc[UR56][R152.64] ;  /* 0x0000003898cf7981 */ /* 0x000ea4000c1e1500 */
[----:B------:R-:W0:Y:S01]  /*287c0*/  MUFU.EX2 R38, R168 ;  /* 0x000000a800267308 */ /* 0x000e220000000800 */
[----:B-1----:R-:W-:-:S04]  /*287d0*/  IMAD.WIDE R154, R0, 0x2, R178 ;  /* 0x00000002009a7825 */ /* 0x002fc800078e02b2 */
[----:B------:R-:W-:Y:S01]  /*287e0*/  FMUL R169, R169, 1.4426950216293334961 ;  /* 0x3fb8aa3ba9a97820 */ /* 0x000fe20000400000 */
[----:B------:R-:W2:Y:S01]  /*287f0*/  LDL.64 R178, [R1+0xac0] ;  /* 0x000ac00001b27983 */ /* 0x000ea20000100a00 */
[----:B------:R-:W-:-:S03]  /*28800*/  FMUL R172, R172, 1.4426950216293334961 ;  /* 0x3fb8aa3bacac7820 */ /* 0x000fc60000400000 */
[----:B------:R-:W2:Y:S01]  /*28810*/  LDG.E.U16 R211, desc[UR56][R156.64] ;  /* 0x000000389cd37981 */ /* 0x000ea2000c1e1500 */
[----:B------:R-:W1:Y:S03]  /*28820*/  MUFU.EX2 R168, R169 ;  /* 0x000000a900a87308 */ /* 0x000e660000000800 */
[----:B------:R3:W2:Y:S04]  /*28830*/  LDG.E.U16 R210, desc[UR56][R154.64] ;  /* 0x000000389ad27981 */ /* 0x0006a8000c1e1500 */
[----:B0-----:R0:W-:Y:S01]  /*28840*/  STL [R1+0x270], R42 ;  /* 0x0002702a01007387 */ /* 0x0011e20000100800 */
[----:B------:R-:W-:Y:S01]  /*28850*/  IMAD.WIDE R12, R0, 0x2, R162 ;  /* 0x00000002000c7825 */ /* 0x000fe200078e02a2 */
[----:B------:R-:W0:Y:S02]  /*28860*/  MUFU.EX2 R165, R172 ;  /* 0x000000ac00a57308 */ /* 0x000e240000000800 */
[----:B------:R-:W2:Y:S04]  /*28870*/  LDL.64 R156, [R1+0xab0] ;  /* 0x000ab000019c7983 */ /* 0x000ea80000100a00 */
[----:B------:R2:W-:Y:S04]  /*28880*/  STL [R1+0x254], R40 ;  /* 0x0002542801007387 */ /* 0x0005e80000100800 */
[----:B------:R-:W2:Y:S04]  /*28890*/  LDL.64 R162, [R1+0xaa8] ;  /* 0x000aa80001a27983 */ /* 0x000ea80000100a00 */
[----:B------:R2:W-:Y:S04]  /*288a0*/  STL [R1+0x250], R38 ;  /* 0x0002502601007387 */ /* 0x0005e80000100800 */
[----:B------:R-:W2:Y:S01]  /*288b0*/  LDL.64 R160, [R1+0xa98] ;  /* 0x000a980001a07983 */ /* 0x000ea20000100a00 */
[----:B------:R-:W-:-:S03]  /*288c0*/  FMUL R173, R173, 1.4426950216293334961 ;  /* 0x3fb8aa3badad7820 */ /* 0x000fc60000400000 */
[----:B------:R-:W2:Y:S01]  /*288d0*/  LDG.E.U16 R199, desc[UR56][R12.64] ;  /* 0x000000380cc77981 */ /* 0x000ea2000c1e1500 */
[----:B------:R2:W2:Y:S01]  /*288e0*/  MUFU.EX2 R164, R173 ;  /* 0x000000ad00a47308 */ /* 0x0004a20000000800 */
[----:B---3--:R-:W-:-:S05]  /*288f0*/  IMAD.WIDE R154, R0, 0x2, R190 ;  /* 0x00000002009a7825 */ /* 0x008fca00078e02be */
[----:B------:R4:W3:Y:S02]  /*28900*/  LDG.E.U16 R203, desc[UR56][R154.64] ;  /* 0x000000389acb7981 */ /* 0x0008e4000c1e1500 */
[C---:B----4-:R-:W-:Y:S02]  /*28910*/  IMAD.WIDE R154, R0.reuse, 0x2, R158 ;  /* 0x00000002009a7825 */ /* 0x050fe400078e029e */
[----:B------:R-:W4:Y:S04]  /*28920*/  LDL.64 R158, [R1+0xa90] ;  /* 0x000a9000019e7983 */ /* 0x000f280000100a00 */
[----:B-1----:R1:W-:Y:S04]  /*28930*/  STL [R1+0x23c], R168 ;  /* 0x00023ca801007387 */ /* 0x0023e80000100800 */
[----:B0-----:R-:W-:Y:S01]  /*28940*/  STL [R1+0x238], R165 ;  /* 0x000238a501007387 */ /* 0x001fe20000100800 */
[----:B--2---:R-:W-:-:S03]  /*28950*/  IMAD.WIDE R12, R0, 0x2, R174 ;  /* 0x00000002000c7825 */ /* 0x004fc600078e02ae */
[----:B------:R-:W2:Y:S04]  /*28960*/  LDL.64 R172, [R1+0xa80] ;  /* 0x000a800001ac7983 */ /* 0x000ea80000100a00 */
[----:B------:R-:W3:Y:S01]  /*28970*/  LDL.64 R174, [R1+0xa88] ;  /* 0x000a880001ae7983 */ /* 0x000ee20000100a00 */
[----:B------:R-:W-:-:S04]  /*28980*/  IMAD.WIDE R152, R0, 0x2, R182 ;  /* 0x0000000200987825 */ /* 0x000fc800078e02b6 */
[----:B------:R-:W-:Y:S01]  /*28990*/  FMUL R176, R176, 1.4426950216293334961 ;  /* 0x3fb8aa3bb0b07820 */ /* 0x000fe20000400000 */
[----:B------:R-:W-:Y:S01]  /*289a0*/  FFMA R177, R177, R223, -R21 ;  /* 0x000000dfb1b17223 */ /* 0x000fe20000000815 */
[----:B------:R-:W3:Y:S04]  /*289b0*/  LDG.E.U16 R198, desc[UR56][R154.64] ;  /* 0x000000389ac67981 */ /* 0x000ee8000c1e1500 */
[----:B------:R0:W3:Y:S01]  /*289c0*/  LDG.E.U16 R202, desc[UR56][R152.64] ;  /* 0x0000003898ca7981 */ /* 0x0000e2000c1e1500 */
[----:B------:R-:W-:-:S03]  /*289d0*/  FMUL R177, R177, 1.4426950216293334961 ;  /* 0x3fb8aa3bb1b17820 */ /* 0x000fc60000400000 */
[----:B------:R-:W3:Y:S01]  /*289e0*/  LDG.E.U16 R194, desc[UR56][R12.64] ;  /* 0x000000380cc27981 */ /* 0x000ee2000c1e1500 */
[----:B0-----:R-:W-:-:S03]  /*289f0*/  IMAD.WIDE R152, R0, 0x2, R178 ;  /* 0x0000000200987825 */ /* 0x001fc600078e02b2 */
[----:B------:R-:W-:Y:S04]  /*28a00*/  STL [R1+0x22c], R164 ;  /* 0x00022ca401007387 */ /* 0x000fe80000100800 */
[----:B------:R0:W3:Y:S01]  /*28a10*/  LDG.E.U16 R195, desc[UR56][R152.64] ;  /* 0x0000003898c37981 */ /* 0x0000e2000c1e1500 */
[C---:B------:R-:W-:Y:S02]  /*28a20*/  IMAD.WIDE R154, R0.reuse, 0x2, R162 ;  /* 0x00000002009a7825 */ /* 0x040fe400078e02a2 */
[----:B------:R-:W1:Y:S02]  /*28a30*/  MUFU.EX2 R162, R176 ;  /* 0x000000b000a27308 */ /* 0x000e640000000800 */
[C---:B------:R-:W-:Y:S01]  /*28a40*/  IMAD.WIDE R156, R0.reuse, 0x2, R156 ;  /* 0x00000002009c7825 */ /* 0x040fe200078e029c */
[----:B------:R-:W3:Y:S03]  /*28a50*/  LDG.E.U16 R191, desc[UR56][R154.64] ;  /* 0x000000389abf7981 */ /* 0x000ee6000c1e1500 */
[C---:B0-----:R-:W-:Y:S01]  /*28a60*/  IMAD.WIDE R152, R0.reuse, 0x2, R160 ;  /* 0x0000000200987825 */ /* 0x041fe200078e02a0 */
[----:B------:R-:W3:Y:S01]  /*28a70*/  LDG.E.U16 R190, desc[UR56][R156.64] ;  /* 0x000000389cbe7981 */ /* 0x000ee2000c1e1500 */
[----:B------:R-:W0:Y:S03]  /*28a80*/  MUFU.EX2 R161, R177 ;  /* 0x000000b100a17308 */ /* 0x000e260000000800 */
[----:B------:R2:W3:Y:S01]  /*28a90*/  LDG.E.U16 R183, desc[UR56][R152.64] ;  /* 0x0000003898b77981 */ /* 0x0004e2000c1e1500 */
[----:B----4-:R-:W-:-:S03]  /*28aa0*/  IMAD.WIDE R12, R0, 0x2, R158 ;  /* 0x00000002000c7825 */ /* 0x010fc600078e029e */
[----:B------:R-:W4:Y:S04]  /*28ab0*/  LDL.64 R158, [R1+0xa78] ;  /* 0x000a7800019e7983 */ /* 0x000f280000100a00 */
[----:B-1----:R-:W-:Y:S04]  /*28ac0*/  STL [R1+0x228], R162 ;  /* 0x000228a201007387 */ /* 0x002fe80000100800 */
[----:B------:R-:W4:Y:S01]  /*28ad0*/  LDL.64 R156, [R1+0xa58] ;  /* 0x000a5800019c7983 */ /* 0x000f220000100a00 */
[----:B--2---:R-:W-:-:S03]  /*28ae0*/  IMAD.WIDE R152, R0, 0x2, R172 ;  /* 0x0000000200987825 */ /* 0x004fc600078e02ac */
[----:B------:R-:W2:Y:S01]  /*28af0*/  LDL.64 R172, [R1+0xa18] ;  /* 0x000a180001ac7983 */ /* 0x000ea20000100a00 */
[----:B---3--:R-:W-:-:S03]  /*28b00*/  IMAD.WIDE R154, R0, 0x2, R174 ;  /* 0x00000002009a7825 */ /* 0x008fc600078e02ae */
[----:B0-----:R-:W-:Y:S04]  /*28b10*/  STL [R1+0x21c], R161 ;  /* 0x00021ca101007387 */ /* 0x001fe80000100800 */
[----:B------:R-:W3:Y:S01]  /*28b20*/  LDL.64 R174, [R1+0x9d8] ;  /* 0x0009d80001ae7983 */ /* 0x000ee20000100a00 */
[-CC-:B------:R-:W-:Y:S01]  /*28b30*/  FFMA R180, R180, R223.reuse, -R21.reuse ;  /* 0x000000dfb4b47223 */ /* 0x180fe20000000815 */
[----:B------:R-:W-:Y:S02]  /*28b40*/  FFMA R181, R181, R223, -R21 ;  /* 0x000000dfb5b57223 */ /* 0x000fe40000000815 */
[----:B------:R4:W3:Y:S01]  /*28b50*/  LDG.E.U16 R182, desc[UR56][R12.64] ;  /* 0x000000380cb67981 */ /* 0x0008e2000c1e1500 */
[----:B------:R-:W-:Y:S01]  /*28b60*/  FMUL R180, R180, 1.4426950216293334961 ;  /* 0x3fb8aa3bb4b47820 */ /* 0x000fe20000400000 */
[----:B------:R-:W-:-:S02]  /*28b70*/  FMUL R181, R181, 1.4426950216293334961 ;  /* 0x3fb8aa3bb5b57820 */ /* 0x000fc40000400000 */
[----:B------:R-:W3:Y:S01]  /*28b80*/  LDG.E.U16 R178, desc[UR56][R152.64] ;  /* 0x0000003898b27981 */ /* 0x000ee2000c1e1500 */
[----:B------:R0:W1:Y:S03]  /*28b90*/  MUFU.EX2 R160, R180 ;  /* 0x000000b400a07308 */ /* 0x0000660000000800 */
[----:B------:R4:W3:Y:S04]  /*28ba0*/  LDG.E.U16 R179, desc[UR56][R154.64] ;  /* 0x000000389ab37981 */ /* 0x0008e8000c1e1500 */
[----:B0-----:R-:W3:Y:S04]  /*28bb0*/  LDL R180, [R1+0x2cc] ;  /* 0x0002cc0001b47983 */ /* 0x001ee80000100800 */
[----:B-1----:R-:W-:Y:S01]  /*28bc0*/  STL [R1+0x218], R160 ;  /* 0x000218a001007387 */ /* 0x002fe20000100800 */
[----:B----4-:R-:W-:-:S02]  /*28bd0*/  IMAD.WIDE R12, R0, 0x2, R158 ;  /* 0x00000002000c7825 */ /* 0x010fc400078e029e */
[----:B------:R0:W1:Y:S03]  /*28be0*/  MUFU.EX2 R159, R181 ;  /* 0x000000b5009f7308 */ /* 0x0000660000000800 */
[----:B------:R3:W4:Y:S01]  /*28bf0*/  LDG.E.U16 R177, desc[UR56][R12.64] ;  /* 0x000000380cb17981 */ /* 0x000722000c1e1500 */
[----:B------:R-:W-:-:S03]  /*28c00*/  IMAD.WIDE R154, R0, 0x2, R156 ;  /* 0x00000002009a7825 */ /* 0x000fc600078e029c */
[----:B------:R-:W4:Y:S01]  /*28c10*/  LDL.64 R156, [R1+0xa70] ;  /* 0x000a7000019c7983 */ /* 0x000f220000100a00 */
[----:B--2---:R-:W-:-:S03]  /*28c20*/  IMAD.WIDE R152, R0, 0x2, R172 ;  /* 0x0000000200987825 */ /* 0x004fc600078e02ac */
[----:B0-----:R-:W2:Y:S04]  /*28c30*/  LDL R181, [R1+0x5ec] ;  /* 0x0005ec0001b57983 */ /* 0x001ea80000100800 */
[----:B------:R-:W4:Y:S01]  /*28c40*/  LDL.64 R172, [R1+0xa48] ;  /* 0x000a480001ac7983 */ /* 0x000f220000100a00 */
[----:B---3--:R-:W-:-:S03]  /*28c50*/  IMAD.WIDE R12, R0, 0x2, R174 ;  /* 0x00000002000c7825 */ /* 0x008fc600078e02ae */
[----:B-1----:R-:W-:Y:S04]  /*28c60*/  STL [R1+0x208], R159 ;  /* 0x0002089f01007387 */ /* 0x002fe80000100800 */
[----:B------:R0:W3:Y:S04]  /*28c70*/  LDG.E.U16 R175, desc[UR56][R152.64] ;  /* 0x0000003898af7981 */ /* 0x0000e8000c1e1500 */
[----:B------:R-:W3:Y:S01]  /*28c80*/  LDG.E.U16 R176, desc[UR56][R154.64] ;  /* 0x000000389ab07981 */ /* 0x000ee2000c1e1500 */
[-CC-:B------:R-:W-:Y:S01]  /*28c90*/  FFMA R184, R184, R223.reuse, -R21.reuse ;  /* 0x000000dfb8b87223 */ /* 0x180fe20000000815 */
[----:B------:R-:W-:-:S02]  /*28ca0*/  FFMA R185, R185, R223, -R21 ;  /* 0x000000dfb9b97223 */ /* 0x000fc40000000815 */
[----:B------:R-:W3:Y:S04]  /*28cb0*/  LDG.E.U16 R174, desc[UR56][R12.64] ;  /* 0x000000380cae7981 */ /* 0x000ee8000c1e1500 */
[----:B------:R-:W0:Y:S04]  /*28cc0*/  LDL.64 R152, [R1+0xa50] ;  /* 0x000a500001987983 */ /* 0x000e280000100a00 */
[----:B------:R-:W4:Y:S01]  /*28cd0*/  LDL.64 R154, [R1+0xa68] ;  /* 0x000a6800019a7983 */ /* 0x000f220000100a00 */
[----:B------:R-:W-:-:S04]  /*28ce0*/  FMUL R184, R184, 1.4426950216293334961 ;  /* 0x3fb8aa3bb8b87820 */ /* 0x000fc80000400000 */
[----:B------:R-:W1:Y:S01]  /*28cf0*/  MUFU.EX2 R158, R184 ;  /* 0x000000b8009e7308 */ /* 0x000e620000000800 */
[----:B------:R-:W-:Y:S01]  /*28d00*/  FMUL R185, R185, 1.4426950216293334961 ;  /* 0x3fb8aa3bb9b97820 */ /* 0x000fe20000400000 */
[----:B------:R-:W-:-:S06]  /*28d10*/  FADD R23, R180, R23 ;  /* 0x00000017b4177221 */ /* 0x000fcc0000000000 */
[----:B------:R1:W3:Y:S01]  /*28d20*/  MUFU.EX2 R250, R185 ;  /* 0x000000b900fa7308 */ /* 0x0002e20000000800 */
[----:B------:R-:W-:Y:S01]  /*28d30*/  FADD R23, R50, R23 ;  /* 0x0000001732177221 */ /* 0x000fe20000000000 */
[----:B-1----:R1:W-:Y:S04]  /*28d40*/  STL [R1+0x200], R158 ;  /* 0x0002009e01007387 */ /* 0x0023e80000100800 */
[----:B------:R-:W3:Y:S01]  /*28d50*/  LDL.64 R184, [R1+0xa10] ;  /* 0x000a100001b87983 */ /* 0x000ee20000100a00 */
[----:B------:R-:W-:-:S04]  /*28d60*/  FADD R23, R48, R23 ;  /* 0x0000001730177221 */ /* 0x000fc80000000000 */
[----:B------:R-:W-:-:S04]  /*28d70*/  FADD R23, R46, R23 ;  /* 0x000000172e177221 */ /* 0x000fc80000000000 */
[----:B------:R-:W-:Y:S01]  /*28d80*/  FADD R23, R44, R23 ;  /* 0x000000172c177221 */ /* 0x000fe20000000000 */
[----:B0-----:R-:W-:-:S05]  /*28d90*/  IMAD.WIDE R152, R0, 0x2, R152 ;  /* 0x0000000200987825 */ /* 0x001fca00078e0298 */
[----:B------:R2:W3:Y:S02]  /*28da0*/  LDG.E.U16 R171, desc[UR56][R152.64] ;  /* 0x0000003898ab7981 */ /* 0x0004e4000c1e1500 */
[----:B--2---:R-:W-:Y:S02]  /*28db0*/  FADD R152, R181, R51 ;  /* 0x00000033b5987221 */ /* 0x004fe40000000000 */
[----:B------:R-:W2:Y:S02]  /*28dc0*/  LDL.LU R51, [R1+0x1a34] ;  /* 0x001a340001337983 */ /* 0x000ea40000300800 */
[----:B------:R-:W-:Y:S02]  /*28dd0*/  FADD R152, R49, R152 ;  /* 0x0000009831987221 */ /* 0x000fe40000000000 */
[----:B------:R-:W2:Y:S02]  /*28de0*/  LDL.LU R50, [R1+0x1a30] ;  /* 0x001a300001327983 */ /* 0x000ea40000300800 */
[----:B------:R-:W-:Y:S01]  /*28df0*/  FADD R152, R47, R152 ;  /* 0x000000982f987221 */ /* 0x000fe20000000000 */
[C---:B----4-:R-:W-:Y:S01]  /*28e00*/  IMAD.WIDE R154, R0.reuse, 0x2, R154 ;  /* 0x00000002009a7825 */ /* 0x050fe200078e029a */
[----:B------:R-:W4:Y:S03]  /*28e10*/  LDL.LU R49, [R1+0x1a2c] ;  /* 0x001a2c0001317983 */ /* 0x000f260000300800 */
[----:B------:R-:W-:Y:S01]  /*28e20*/  FADD R152, R45, R152 ;  /* 0x000000982d987221 */ /* 0x000fe20000000000 */
[----:B------:R-:W4:Y:S01]  /*28e30*/  LDL.LU R48, [R1+0x1a28] ;  /* 0x001a280001307983 */ /* 0x000f220000300800 */
[----:B------:R-:W-:-:S03]  /*28e40*/  IMAD.WIDE R12, R0, 0x2, R172 ;  /* 0x00000002000c7825 */ /* 0x000fc600078e02ac */
[----:B------:R-:W4:Y:S01]  /*28e50*/  LDL.LU R47, [R1+0x1a24] ;  /* 0x001a2400012f7983 */ /* 0x000f220000300800 */
[----:B------:R-:W-:-:S03]  /*28e60*/  FADD R152, R43, R152 ;  /* 0x000000982b987221 */ /* 0x000fc60000000000 */
[----:B------:R-:W4:Y:S04]  /*28e70*/  LDL.LU R46, [R1+0x1a20] ;  /* 0x001a2000012e7983 */ /* 0x000f280000300800 */
[----:B------:R-:W4:Y:S04]  /*28e80*/  LDL.LU R45, [R1+0x1a1c] ;  /* 0x001a1c00012d7983 */ /* 0x000f280000300800 */
[----:B------:R-:W4:Y:S04]  /*28e90*/  LDL.LU R44, [R1+0x1a18] ;  /* 0x001a1800012c7983 */ /* 0x000f280000300800 */
[----:B------:R-:W4:Y:S04]  /*28ea0*/  LDG.E.U16 R173, desc[UR56][R154.64] ;  /* 0x000000389aad7981 */ /* 0x000f28000c1e1500 */
[----:B------:R-:W4:Y:S04]  /*28eb0*/  LDL.LU R43, [R1+0x1a14] ;  /* 0x001a1400012b7983 */ /* 0x000f280000300800 */
[----:B------:R-:W2:Y:S01]  /*28ec0*/  LDL.64 R154, [R1+0x9d0] ;  /* 0x0009d000019a7983 */ /* 0x000ea20000100a00 */
[----:B------:R-:W-:-:S03]  /*28ed0*/  MOV R163, R170 ;  /* 0x000000aa00a37202 */ /* 0x000fc60000000f00 */
[----:B------:R3:W4:Y:S02]  /*28ee0*/  LDG.E.U16 R170, desc[UR56][R12.64] ;  /* 0x000000380caa7981 */ /* 0x000724000c1e1500 */
[----:B---3--:R-:W-:-:S05]  /*28ef0*/  IMAD.WIDE R12, R0, 0x2, R184 ;  /* 0x00000002000c7825 */ /* 0x008fca00078e02b8 */
[----:B------:R0:W3:Y:S02]  /*28f00*/  LDG.E.U16 R169, desc[UR56][R12.64] ;  /* 0x000000380ca97981 */ /* 0x0000e4000c1e1500 */
[----:B0-----:R-:W-:Y:S01]  /*28f10*/  FADD R12, R42, R23 ;  /* 0x000000172a0c7221 */ /* 0x001fe20000000000 */
[----:B------:R-:W-:Y:S01]  /*28f20*/  FADD R23, R41, R152 ;  /* 0x0000009829177221 */ /* 0x000fe20000000000 */
[----:B------:R-:W3:Y:S02]  /*28f30*/  LDL.LU R42, [R1+0x1a10] ;  /* 0x001a1000012a7983 */ /* 0x000ee40000300800 */
[----:B------:R-:W-:Y:S01]  /*28f40*/  FADD R12, R40, R12 ;  /* 0x0000000c280c7221 */ /* 0x000fe20000000000 */
[----:B------:R-:W-:Y:S01]  /*28f50*/  FADD R23, R39, R23 ;  /* 0x0000001727177221 */ /* 0x000fe20000000000 */
[----:B------:R-:W3:Y:S02]  /*28f60*/  LDL.LU R41, [R1+0x1a0c] ;  /* 0x001a0c0001297983 */ /* 0x000ee40000300800 */
[----:B------:R-:W-:Y:S01]  /*28f70*/  FADD R13, R38, R12 ;  /* 0x0000000c260d7221 */ /* 0x000fe20000000000 */
[----:B------:R-:W-:Y:S01]  /*28f80*/  FADD R12, R37, R23 ;  /* 0x00000017250c7221 */ /* 0x000fe20000000000 */
[----:B------:R-:W3:Y:S02]  /*28f90*/  LDL.LU R40, [R1+0x1a08] ;  /* 0x001a080001287983 */ /* 0x000ee40000300800 */
[----:B------:R-:W-:-:S02]  /*28fa0*/  FADD R152, R168, R13 ;  /* 0x0000000da8987221 */ /* 0x000fc40000000000 */
[----:B------:R-:W3:Y:S01]  /*28fb0*/  LDL.LU R39, [R1+0x1a04] ;  /* 0x001a040001277983 */ /* 0x000ee20000300800 */
[----:B------:R-:W-:-:S03]  /*28fc0*/  FADD R23, R36, R12 ;  /* 0x0000000c24177221 */ /* 0x000fc60000000000 */
[----:B------:R-:W3:Y:S04]  /*28fd0*/  LDL.LU R38, [R1+0x1a00] ;  /* 0x001a000001267983 */ /* 0x000ee80000300800 */
[----:B------:R-:W3:Y:S04]  /*28fe0*/  LDL.LU R37, [R1+0x19fc] ;  /* 0x0019fc0001257983 */ /* 0x000ee80000300800 */
[----:B------:R-:W3:Y:S01]  /*28ff0*/  LDL.LU R36, [R1+0x19f8] ;  /* 0x0019f80001247983 */ /* 0x000ee20000300800 */
[----:B--2---:R-:W-:-:S03]  /*29000*/  IMAD.WIDE R12, R0, 0x2, R154 ;  /* 0x00000002000c7825 */ /* 0x004fc600078e029a */
[----:B------:R-:W2:Y:S01]  /*29010*/  LDL.64 R154, [R1+0xa40] ;  /* 0x000a4000019a7983 */ /* 0x000ea20000100a00 */
[----:B------:R-:W-:Y:S01]  /*29020*/  FADD R152, R165, R152 ;  /* 0x00000098a5987221 */ /* 0x000fe20000000000 */
[----:B------:R-:W-:Y:S02]  /*29030*/  FADD R23, R35, R23 ;  /* 0x0000001723177221 */ /* 0x000fe40000000000 */
[----:B------:R0:W3:Y:S01]  /*29040*/  LDG.E.U16 R168, desc[UR56][R12.64] ;  /* 0x000000380ca87981 */ /* 0x0000e2000c1e1500 */
[----:B------:R-:W-:Y:S01]  /*29050*/  FADD R152, R164, R152 ;  /* 0x00000098a4987221 */ /* 0x000fe20000000000 */
[----:B------:R-:W-:Y:S01]  /*29060*/  FADD R23, R34, R23 ;  /* 0x0000001722177221 */ /* 0x000fe20000000000 */
[----:B------:R-:W-:Y:S01]  /*29070*/  FFMA R188, R188, R223, -R21 ;  /* 0x000000dfbcbc7223 */ /* 0x000fe20000000815 */
[----:B------:R-:W3:Y:S02]  /*29080*/  LDL.LU R35, [R1+0x19f4] ;  /* 0x0019f40001237983 */ /* 0x000ee40000300800 */
[----:B------:R-:W-:Y:S01]  /*29090*/  FADD R23, R33, R23 ;  /* 0x0000001721177221 */ /* 0x000fe20000000000 */
[----:B0-----:R-:W-:-:S03]  /*290a0*/  FADD R12, R162, R152 ;  /* 0x00000098a20c7221 */ /* 0x001fc60000000000 */
[----:B------:R-:W-:Y:S01]  /*290b0*/  FADD R23, R32, R23 ;  /* 0x0000001720177221 */ /* 0x000fe20000000000 */
[----:B------:R-:W-:Y:S01]  /*290c0*/  FMUL R188, R188, 1.4426950216293334961 ;  /* 0x3fb8aa3bbcbc7820 */ /* 0x000fe20000400000 */
[----:B------:R-:W3:Y:S01]  /*290d0*/  LDL.LU R34, [R1+0x19f0] ;  /* 0x0019f00001227983 */ /* 0x000ee20000300800 */
[----:B------:R-:W-:-:S03]  /*290e0*/  FADD R12, R161, R12 ;  /* 0x0000000ca10c7221 */ /* 0x000fc60000000000 */
[----:B------:R-:W3:Y:S01]  /*290f0*/  LDL.LU R33, [R1+0x19ec] ;  /* 0x0019ec0001217983 */ /* 0x000ee20000300800 */
[----:B------:R-:W-:Y:S01]  /*29100*/  FADD R13, R160, R12 ;  /* 0x0000000ca00d7221 */ /* 0x000fe20000000000 */
[----:B------:R-:W-:Y:S01]  /*29110*/  FADD R12, R31, R23 ;  /* 0x000000171f0c7221 */ /* 0x000fe20000000000 */
[----:B------:R-:W0:Y:S01]  /*29120*/  MUFU.EX2 R188, R188 ;  /* 0x000000bc00bc7308 */ /* 0x000e220000000800 */
[----:B------:R-:W3:Y:S02]  /*29130*/  LDL.LU R32, [R1+0x19e8] ;  /* 0x0019e80001207983 */ /* 0x000ee40000300800 */
[----:B------:R-:W-:Y:S01]  /*29140*/  FADD R23, R30, R12 ;  /* 0x0000000c1e177221 */ /* 0x000fe20000000000 */
[----:B------:R-:W-:Y:S01]  /*29150*/  FADD R152, R159, R13 ;  /* 0x0000000d9f987221 */ /* 0x000fe20000000000 */
[----:B------:R-:W3:Y:S02]  /*29160*/  LDL.LU R31, [R1+0x19e4] ;  /* 0x0019e400011f7983 */ /* 0x000ee40000300800 */
[----:B------:R-:W-:Y:S01]  /*29170*/  FADD R23, R29, R23 ;  /* 0x000000171d177221 */ /* 0x000fe20000000000 */
[----:B------:R-:W-:Y:S01]  /*29180*/  FADD R152, R158, R152 ;  /* 0x000000989e987221 */ /* 0x000fe20000000000 */
[----:B------:R-:W3:Y:S02]  /*29190*/  LDL.LU R30, [R1+0x19e0] ;  /* 0x0019e000011e7983 */ /* 0x000ee40000300800 */
[----:B------:R-:W-:Y:S01]  /*291a0*/  FADD R23, R167, R23 ;  /* 0x00000017a7177221 */ /* 0x000fe20000000000 */
[----:B------:R-:W-:Y:S01]  /*291b0*/  FADD R152, R250, R152 ;  /* 0x00000098fa987221 */ /* 0x000fe20000000000 */
[----:B------:R-:W3:Y:S01]  /*291c0*/  LDL.LU R29, [R1+0x19dc] ;  /* 0x0019dc00011d7983 */ /* 0x000ee20000300800 */
[-CC-:B------:R-:W-:Y:S01]  /*291d0*/  FFMA R189, R189, R223.reuse, -R21.reuse ;  /* 0x000000dfbdbd7223 */ /* 0x180fe20000000815 */
        /* <DEDUP_REMOVED lines=10> */
[-C--:B------:R-:W-:Y:S01]  /*29280*/  FFMA R215, R215, R223.reuse, -R22 ;  /* 0x000000dfd7d77223 */ /* 0x080fe20000000816 */
[-CC-:B------:R-:W-:Y:S01]  /*29290*/  FFMA R212, R212, R223.reuse, -R21.reuse ;  /* 0x000000dfd4d47223 */ /* 0x180fe20000000815 */
[----:B------:R-:W-:Y:S01]  /*292a0*/  FFMA R213, R213, R223, -R21 ;  /* 0x000000dfd5d57223 */ /* 0x000fe20000000815 */
[----:B------:R-:W-:Y:S01]  /*292b0*/  MOV R223, R163 ;  /* 0x000000a300df7202 */ /* 0x000fe20000000f00 */
[----:B--2---:R-:W-:-:S02]  /*292c0*/  IMAD.WIDE R12, R0, 0x2, R154 ;  /* 0x00000002000c7825 */ /* 0x004fc400078e029a */
[----:B------:R-:W2:Y:S04]  /*292d0*/  LDL.64 R154, [R1+0xa38] ;  /* 0x000a3800019a7983 */ /* 0x000ea80000100a00 */
[----:B------:R1:W3:Y:S02]  /*292e0*/  LDG.E.U16 R167, desc[UR56][R12.64] ;  /* 0x000000380ca77981 */ /* 0x0002e4000c1e1500 */
[----:B-1----:R-:W-:Y:S01]  /*292f0*/  FADD R12, R28, R23 ;  /* 0x000000171c0c7221 */ /* 0x002fe20000000000 */
[----:B0-----:R-:W-:Y:S01]  /*29300*/  FADD R13, R188, R152 ;  /* 0x00000098bc0d7221 */ /* 0x001fe20000000000 */
[----:B------:R-:W3:Y:S02]  /*29310*/  LDL.LU R28, [R1+0x19d8] ;  /* 0x0019d800011c7983 */ /* 0x000ee40000300800 */
[----:B------:R-:W-:-:S02]  /*29320*/  FADD R12, R27, R12 ;  /* 0x0000000c1b0c7221 */ /* 0x000fc40000000000 */
[----:B------:R-:W4:Y:S02]  /*29330*/  LDL.64 R152, [R1+0xa08] ;  /* 0x000a080001987983 */ /* 0x000f240000100a00 */
[----:B------:R-:W-:Y:S02]  /*29340*/  FADD R12, R26, R12 ;  /* 0x0000000c1a0c7221 */ /* 0x000fe40000000000 */
[----:B------:R-:W3:Y:S02]  /*29350*/  LDL.LU R27, [R1+0x19d4] ;  /* 0x0019d400011b7983 */ /* 0x000ee40000300800 */
[----:B------:R-:W-:Y:S02]  /*29360*/  FADD R12, R25, R12 ;  /* 0x0000000c190c7221 */ /* 0x000fe40000000000 */
[----:B------:R-:W3:Y:S02]  /*29370*/  LDL.LU R26, [R1+0x19d0] ;  /* 0x0019d000011a7983 */ /* 0x000ee40000300800 */
[----:B------:R-:W-:-:S02]  /*29380*/  FADD R12, R24, R12 ;  /* 0x0000000c180c7221 */ /* 0x000fc40000000000 */
[----:B------:R-:W3:Y:S02]  /*29390*/  LDL.LU R25, [R1+0x19cc] ;  /* 0x0019cc0001197983 */ /* 0x000ee40000300800 */
[----:B------:R-:W-:Y:S02]  /*293a0*/  FADD R12, R19, R12 ;  /* 0x0000000c130c7221 */ /* 0x000fe40000000000 */
[----:B------:R-:W3:Y:S02]  /*293b0*/  LDL.64 R158, [R1+0x9c8] ;  /* 0x0009c800019e7983 */ /* 0x000ee40000100a00 */
[----:B------:R-:W-:Y:S02]  /*293c0*/  FADD R12, R18, R12 ;  /* 0x0000000c120c7221 */ /* 0x000fe40000000000 */
[----:B------:R-:W3:Y:S02]  /*293d0*/  LDL.LU R24, [R1+0x19c8] ;  /* 0x0019c80001187983 */ /* 0x000ee40000300800 */
[----:B------:R-:W-:-:S02]  /*293e0*/  FADD R12, R17, R12 ;  /* 0x0000000c110c7221 */ /* 0x000fc40000000000 */
[----:B------:R-:W3:Y:S02]  /*293f0*/  LDL.LU R19, [R1+0x19c4] ;  /* 0x0019c40001137983 */ /* 0x000ee40000300800 */
[----:B------:R-:W-:Y:S02]  /*29400*/  FADD R12, R16, R12 ;  /* 0x0000000c100c7221 */ /* 0x000fe40000000000 */
[----:B------:R-:W3:Y:S04]  /*29410*/  LDL.LU R18, [R1+0x19c0] ;  /* 0x0019c00001127983 */ /* 0x000ee80000300800 */
[----:B------:R-:W3:Y:S04]  /*29420*/  LDL.LU R17, [R1+0x19bc] ;  /* 0x0019bc0001117983 */ /* 0x000ee80000300800 */
[----:B------:R-:W3:Y:S04]  /*29430*/  LDL.LU R16, [R1+0x19b8] ;  /* 0x0019b80001107983 */ /* 0x000ee80000300800 */
[----:B------:R-:W3:Y:S04]  /*29440*/  LDL.64 R160, [R1+0xa30] ;  /* 0x000a300001a07983 */ /* 0x000ee80000100a00 */
[----:B------:R-:W3:Y:S04]  /*29450*/  LDL.64 R184, [R1+0xa28] ;  /* 0x000a280001b87983 */ /* 0x000ee80000100a00 */
[----:B------:R-:W3:Y:S01]  /*29460*/  LDL.64 R162, [R1+0xa00] ;  /* 0x000a000001a27983 */ /* 0x000ee20000100a00 */
[----:B------:R-:W-:Y:S01]  /*29470*/  FMUL R189, R189, 1.4426950216293334961 ;  /* 0x3fb8aa3bbdbd7820 */ /* 0x000fe20000400000 */
[----:B------:R-:W-:Y:S01]  /*29480*/  FMUL R192, R192, 1.4426950216293334961 ;  /* 0x3fb8aa3bc0c07820 */ /* 0x000fe20000400000 */
[----:B------:R-:W-:-:S04]  /*29490*/  FMUL R193, R193, 1.4426950216293334961 ;  /* 0x3fb8aa3bc1c17820 */ /* 0x000fc80000400000 */
[----:B------:R-:W0:Y:S01]  /*294a0*/  MUFU.EX2 R189, R189 ;  /* 0x000000bd00bd7308 */ /* 0x000e220000000800 */
[----:B------:R-:W-:Y:S01]  /*294b0*/  FMUL R196, R196, 1.4426950216293334961 ;  /* 0x3fb8aa3bc4c47820 */ /* 0x000fe20000400000 */
[----:B------:R-:W-:-:S06]  /*294c0*/  FMUL R197, R197, 1.4426950216293334961 ;  /* 0x3fb8aa3bc5c57820 */ /* 0x000fcc0000400000 */
[----:B------:R-:W1:Y:S01]  /*294d0*/  MUFU.EX2 R192, R192 ;  /* 0x000000c000c07308 */ /* 0x000e620000000800 */
[----:B------:R-:W-:-:S07]  /*294e0*/  FMUL R200, R200, 1.4426950216293334961 ;  /* 0x3fb8aa3bc8c87820 */ /* 0x000fce0000400000 */
[----:B------:R-:W1:Y:S01]  /*294f0*/  MUFU.EX2 R193, R193 ;  /* 0x000000c100c17308 */ /* 0x000e620000000800 */
[----:B0-----:R-:W-:Y:S01]  /*29500*/  FADD R13, R189, R13 ;  /* 0x0000000dbd0d7221 */ /* 0x001fe20000000000 */
[----:B------:R-:W-:-:S06]  /*29510*/  FMUL R201, R201, 1.4426950216293334961 ;  /* 0x3fb8aa3bc9c97820 */ /* 0x000fcc0000400000 */
[----:B------:R-:W0:Y:S01]  /*29520*/  MUFU.EX2 R196, R196 ;  /* 0x000000c400c47308 */ /* 0x000e220000000800 */
[----:B-1----:R-:W-:Y:S01]  /*29530*/  FADD R13, R192, R13 ;  /* 0x0000000dc00d7221 */ /* 0x002fe20000000000 */
[----:B------:R-:W-:-:S06]  /*29540*/  FMUL R204, R204, 1.4426950216293334961 ;  /* 0x3fb8aa3bcccc7820 */ /* 0x000fcc0000400000 */
[----:B------:R-:W1:Y:S01]  /*29550*/  MUFU.EX2 R197, R197 ;  /* 0x000000c500c57308 */ /* 0x000e620000000800 */
[----:B------:R-:W-:Y:S01]  /*29560*/  FADD R13, R193, R13 ;  /* 0x0000000dc10d7221 */ /* 0x000fe20000000000 */
[----:B------:R-:W-:-:S06]  /*29570*/  FMUL R205, R205, 1.4426950216293334961 ;  /* 0x3fb8aa3bcdcd7820 */ /* 0x000fcc0000400000 */
[----:B------:R-:W1:Y:S01]  /*29580*/  MUFU.EX2 R200, R200 ;  /* 0x000000c800c87308 */ /* 0x000e620000000800 */
[----:B0-----:R-:W-:-:S07]  /*29590*/  FADD R13, R196, R13 ;  /* 0x0000000dc40d7221 */ /* 0x001fce0000000000 */
[----:B------:R-:W0:Y:S01]  /*295a0*/  MUFU.EX2 R201, R201 ;  /* 0x000000c900c97308 */ /* 0x000e220000000800 */
[----:B-1----:R-:W-:-:S07]  /*295b0*/  FADD R13, R197, R13 ;  /* 0x0000000dc50d7221 */ /* 0x002fce0000000000 */
[----:B------:R-:W1:Y:S01]  /*295c0*/  MUFU.EX2 R204, R204 ;  /* 0x000000cc00cc7308 */ /* 0x000e620000000800 */
[----:B------:R-:W-:Y:S01]  /*295d0*/  FMUL R208, R208, 1.4426950216293334961 ;  /* 0x3fb8aa3bd0d07820 */ /* 0x000fe20000400000 */
[----:B------:R-:W-:-:S06]  /*295e0*/  FADD R13, R200, R13 ;  /* 0x0000000dc80d7221 */ /* 0x000fcc0000000000 */
[----:B------:R-:W1:Y:S01]  /*295f0*/  MUFU.EX2 R205, R205 ;  /* 0x000000cd00cd7308 */ /* 0x000e620000000800 */
[----:B------:R-:W-:Y:S01]  /*29600*/  FMUL R209, R209, 1.4426950216293334961 ;  /* 0x3fb8aa3bd1d17820 */ /* 0x000fe20000400000 */
[----:B0-----:R-:W-:Y:S01]  /*29610*/  FADD R13, R201, R13 ;  /* 0x0000000dc90d7221 */ /* 0x001fe20000000000 */
[----:B------:R-:W-:Y:S01]  /*29620*/  FMUL R215, R215, 1.4426950216293334961 ;  /* 0x3fb8aa3bd7d77820 */ /* 0x000fe20000400000 */
[----:B------:R-:W-:-:S04]  /*29630*/  IMAD.WIDE R156, R0, 0x2, R156 ;  /* 0x00000002009c7825 */ /* 0x000fc800078e029c */
[----:B------:R-:W0:Y:S01]  /*29640*/  MUFU.EX2 R208, R208 ;  /* 0x000000d000d07308 */ /* 0x000e220000000800 */
[----:B-1----:R-:W-:Y:S01]  /*29650*/  FADD R13, R204, R13 ;  /* 0x0000000dcc0d7221 */ /* 0x002fe20000000000 */
[----:B------:R1:W3:Y:S01]  /*29660*/  LDG.E.U16 R172, desc[UR56][R156.64] ;  /* 0x000000389cac7981 */ /* 0x0002e2000c1e1500 */
[----:B------:R-:W-:-:S05]  /*29670*/  FADD R23, R166, R12 ;  /* 0x0000000ca6177221 */ /* 0x000fca0000000000 */
[----:B------:R-:W4:Y:S01]  /*29680*/  MUFU.EX2 R209, R209 ;  /* 0x000000d100d17308 */ /* 0x000f220000000800 */
[----:B-1----:R-:W-:-:S07]  /*29690*/  FADD R156, R205, R13 ;  /* 0x0000000dcd9c7221 */ /* 0x002fce0000000000 */
[----:B------:R-:W1:Y:S01]  /*296a0*/  MUFU.EX2 R215, R215 ;  /* 0x000000d700d77308 */ /* 0x000e620000000800 */
[----:B0-----:R-:W-:Y:S01]  /*296b0*/  FADD R156, R208, R156 ;  /* 0x0000009cd09c7221 */ /* 0x001fe20000000000 */
[----:B--2---:R-:W-:-:S05]  /*296c0*/  IMAD.WIDE R154, R0, 0x2, R154 ;  /* 0x00000002009a7825 */ /* 0x004fca00078e029a */
[----:B------:R0:W2:Y:S02]  /*296d0*/  LDG.E.U16 R166, desc[UR56][R154.64] ;  /* 0x000000389aa67981 */ /* 0x0000a4000c1e1500 */
[----:B0-----:R-:W-:Y:S01]  /*296e0*/  FADD R154, R187, R23 ;  /* 0x00000017bb9a7221 */ /* 0x001fe20000000000 */
[----:B----4-:R-:W-:-:S04]  /*296f0*/  IMAD.WIDE R152, R0, 0x2, R152 ;  /* 0x0000000200987825 */ /* 0x010fc800078e0298 */
[----:B------:R-:W-:Y:S02]  /*29700*/  FADD R23, R209, R156 ;  /* 0x0000009cd1177221 */ /* 0x000fe40000000000 */
[----:B------:R-:W4:Y:S04]  /*29710*/  LDL.64 R156, [R1+0x9f0] ;  /* 0x0009f000019c7983 */ /* 0x000f280000100a00 */
[----:B------:R-:W2:Y:S01]  /*29720*/  LDG.E.U16 R165, desc[UR56][R152.64] ;  /* 0x0000003898a57981 */ /* 0x000ea2000c1e1500 */
[----:B---3--:R-:W-:-:S03]  /*29730*/  IMAD.WIDE R12, R0, 0x2, R158 ;  /* 0x00000002000c7825 */ /* 0x008fc600078e029e */
[----:B------:R-:W3:Y:S04]  /*29740*/  LDL.64 R158, [R1+0x9f8] ;  /* 0x0009f800019e7983 */ /* 0x000ee80000100a00 */
[----:B------:R0:W2:Y:S02]  /*29750*/  LDG.E.U16 R164, desc[UR56][R12.64] ;  /* 0x000000380ca47981 */ /* 0x0000a4000c1e1500 */
[----:B0-----:R-:W-:Y:S02]  /*29760*/  FADD R12, R186, R154 ;  /* 0x0000009aba0c7221 */ /* 0x001fe40000000000 */
[----:B------:R-:W2:Y:S02]  /*29770*/  LDL.64 R186, [R1+0x9b8] ;  /* 0x0009b80001ba7983 */ /* 0x000ea40000100a00 */
[----:B------:R-:W-:Y:S01]  /*29780*/  FADD R12, R223, R12 ;  /* 0x0000000cdf0c7221 */ /* 0x000fe20000000000 */
[----:B------:R-:W-:-:S04]  /*29790*/  IMAD.WIDE R154, R0, 0x2, R160 ;  /* 0x00000002009a7825 */ /* 0x000fc800078e02a0 */
[----:B-1----:R-:W-:Y:S01]  /*297a0*/  FADD R160, R215, R12 ;  /* 0x0000000cd7a07221 */ /* 0x002fe20000000000 */
[----:B------:R-:W-:-:S04]  /*297b0*/  IMAD.WIDE R152, R0, 0x2, R184 ;  /* 0x0000000200987825 */ /* 0x000fc800078e02b8 */
[----:B------:R-:W-:Y:S02]  /*297c0*/  IMAD.WIDE R12, R0, 0x2, R162 ;  /* 0x00000002000c7825 */ /* 0x000fe400078e02a2 */
[----:B------:R-:W2:Y:S04]  /*297d0*/  LDG.E.U16 R162, desc[UR56][R154.64] ;  /* 0x000000389aa27981 */ /* 0x000ea8000c1e1500 */
[----:B------:R-:W2:Y:S04]  /*297e0*/  LDG.E.U16 R163, desc[UR56][R152.64] ;  /* 0x0000003898a37981 */ /* 0x000ea8000c1e1500 */
[----:B------:R2:W2:Y:S04]  /*297f0*/  LDG.E.U16 R161, desc[UR56][R12.64] ;  /* 0x000000380ca17981 */ /* 0x0004a8000c1e1500 */
[----:B------:R-:W2:Y:S04]  /*29800*/  LDL.64 R154, [R1+0x9e8] ;  /* 0x0009e800019a7983 */ /* 0x000ea80000100a00 */
[----:B------:R-:W2:Y:S01]  /*29810*/  LDL.64 R152, [R1+0x9c0] ;  /* 0x0009c00001987983 */ /* 0x000ea20000100a00 */
[----:B------:R-:W-:Y:S01]  /*29820*/  FMUL R212, R212, 1.4426950216293334961 ;  /* 0x3fb8aa3bd4d47820 */ /* 0x000fe20000400000 */
[----:B----4-:R-:W-:-:S06]  /*29830*/  IMAD.WIDE R156, R0, 0x2, R156 ;  /* 0x00000002009c7825 */ /* 0x010fcc00078e029c */
[----:B------:R-:W4:Y:S01]  /*29840*/  LDG.E.U16 R156, desc[UR56][R156.64] ;  /* 0x000000389c9c7981 */ /* 0x000f22000c1e1500 */
[----:B---3--:R-:W-:-:S06]  /*29850*/  IMAD.WIDE R158, R0, 0x2, R158 ;  /* 0x00000002009e7825 */ /* 0x008fcc00078e029e */
[----:B------:R-:W3:Y:S01]  /*29860*/  LDG.E.U16 R158, desc[UR56][R158.64] ;  /* 0x000000389e9e7981 */ /* 0x000ee2000c1e1500 */
[----:B--2---:R-:W-:-:S04]  /*29870*/  IMAD.WIDE R12, R0, 0x2, R186 ;  /* 0x00000002000c7825 */ /* 0x004fc800078e02ba */
[----:B------:R-:W-:-:S04]  /*29880*/  IMAD.WIDE R154, R0, 0x2, R154 ;  /* 0x00000002009a7825 */ /* 0x000fc800078e029a */
[----:B------:R-:W-:Y:S01]  /*29890*/  IMAD.WIDE R152, R0, 0x2, R152 ;  /* 0x0000000200987825 */ /* 0x000fe200078e0298 */
[----:B------:R-:W2:Y:S04]  /*298a0*/  LDG.E.U16 R157, desc[UR56][R154.64] ;  /* 0x000000389a9d7981 */ /* 0x000ea8000c1e1500 */
[----:B------:R0:W4:Y:S04]  /*298b0*/  LDG.E.U16 R155, desc[UR56][R152.64] ;  /* 0x00000038989b7981 */ /* 0x000128000c1e1500 */
[----:B------:R1:W2:Y:S04]  /*298c0*/  LDG.E.U16 R154, desc[UR56][R12.64] ;  /* 0x000000380c9a7981 */ /* 0x0002a8000c1e1500 */
[----:B------:R-:W0:Y:S04]  /*298d0*/  LDL.64 R152, [R1+0x9b0] ;  /* 0x0009b00001987983 */ /* 0x000e280000100a00 */
[----:B------:R-:W1:Y:S01]  /*298e0*/  LDL.64 R12, [R1+0x9a8] ;  /* 0x0009a800010c7983 */ /* 0x000e620000100a00 */
[----:B------:R-:W-:Y:S01]  /*298f0*/  FMUL R213, R213, 1.4426950216293334961 ;  /* 0x3fb8aa3bd5d57820 */ /* 0x000fe20000400000 */
[----:B------:R-:W3:Y:S08]  /*29900*/  MUFU.EX2 R212, R212 ;  /* 0x000000d400d47308 */ /* 0x000ef00000000800 */
[----:B------:R-:W3:Y:S01]  /*29910*/  MUFU.EX2 R213, R213 ;  /* 0x000000d500d57308 */ /* 0x000ee20000000800 */
[----:B------:R-:W3:Y:S02]  /*29920*/  S2R R187, SR_TID.X ;  /* 0x0000000000bb7919 */ /* 0x000ee40000002100 */
[----:B---3--:R-:W-:Y:S01]  /*29930*/  FADD R23, R212, R23 ;  /* 0x00000017d4177221 */ /* 0x008fe20000000000 */
[----:B------:R-:W3:Y:S03]  /*29940*/  SHFL.BFLY PT, R184, R160, 0x2, 0x1f ;  /* 0x0c401f00a0b87f89 */ /* 0x000ee600000e0000 */
[----:B------:R-:W-:-:S05]  /*29950*/  FADD R23, R213, R23 ;  /* 0x00000017d5177221 */ /* 0x000fca0000000000 */
[----:B------:R-:W3:Y:S01]  /*29960*/  SHFL.BFLY PT, R185, R23, 0x2, 0x1f ;  /* 0x0c401f0017b97f89 */ /* 0x000ee200000e0000 */
[C---:B------:R-:W-:Y:S02]  /*29970*/  LOP3.LUT R186, R187.reuse, 0x40, RZ, 0xc0, !PT ;  /* 0x00000040bbba7812 */ /* 0x040fe400078ec0ff */
[----:B------:R-:W-:Y:S01]  /*29980*/  LOP3.LUT R187, R187, 0x3f, RZ, 0xc0, !PT ;  /* 0x0000003fbbbb7812 */ /* 0x000fe200078ec0ff */
[----:B---3--:R-:W-:-:S03]  /*29990*/  FADD R184, R160, R184 ;  /* 0x000000b8a0b87221 */ /* 0x008fc60000000000 */
[----:B------:R-:W-:Y:S01]  /*299a0*/  SHF.L.U32 R187, R187, 0x1, RZ ;  /* 0x00000001bbbb7819 */ /* 0x000fe200000006ff */
[----:B------:R-:W-:-:S03]  /*299b0*/  FADD R185, R23, R185 ;  /* 0x000000b917b97221 */ /* 0x000fc60000000000 */
[----:B------:R-:W-:Y:S02]  /*299c0*/  LEA R23, R186, R187, 0x9 ;  /* 0x000000bbba177211 */ /* 0x000fe400078e48ff */
[----:B------:R-:W-:Y:S04]  /*299d0*/  SHFL.BFLY PT, R187, R184, 0x1, 0x1f ;  /* 0x0c201f00b8bb7f89 */ /* 0x000fe800000e0000 */
[----:B------:R-:W3:Y:S01]  /*299e0*/  SHFL.BFLY PT, R186, R185, 0x1, 0x1f ;  /* 0x0c201f00b9ba7f89 */ /* 0x000ee200000e0000 */
[----:B0-----:R-:W-:-:S04]  /*299f0*/  IMAD.WIDE R152, R0, 0x2, R152 ;  /* 0x0000000200987825 */ /* 0x001fc800078e0298 */
[----:B-1----:R-:W-:Y:S02]  /*29a00*/  IMAD.WIDE R12, R0, 0x2, R12 ;  /* 0x00000002000c7825 */ /* 0x002fe400078e020c */
[----:B------:R-:W3:Y:S04]  /*29a10*/  LDG.E.U16 R152, desc[UR56][R152.64] ;  /* 0x0000003898987981 */ /* 0x000ee8000c1e1500 */
[----:B------:R0:W3:Y:S02]  /*29a20*/  LDG.E.U16 R153, desc[UR56][R12.64] ;  /* 0x000000380c997981 */ /* 0x0000e4000c1e1500 */
[----:B0-----:R-:W-:Y:S02]  /*29a30*/  IADD3 R13, R20, R23, RZ ;  /* 0x00000017140d7210 */ /* 0x001fe40007ffe0ff */
[----:B------:R-:W-:Y:S04]  /*29a40*/  STL.64 [R1+0x1bb0], R150 ;  /* 0x001bb09601007387 */ /* 0x000fe80000100a00 */
[----:B------:R-:W-:Y:S04]  /*29a50*/  STL.64 [R1+0x1ba8], R148 ;  /* 0x001ba89401007387 */ /* 0x000fe80000100a00 */
[----:B------:R-:W-:Y:S04]  /*29a60*/  STL.64 [R1+0x1ba0], R146 ;  /* 0x001ba09201007387 */ /* 0x000fe80000100a00 */
[----:B------:R-:W-:Y:S04]  /*29a70*/  STL.64 [R1+0x1b98], R144 ;  /* 0x001b989001007387 */ /* 0x000fe80000100a00 */
[----:B------:R-:W-:Y:S04]  /*29a80*/  STL.64 [R1+0x1b90], R142 ;  /* 0x001b908e01007387 */ /* 0x000fe80000100a00 */
[----:B------:R0:W-:Y:S01]  /*29a90*/  STL.64 [R1+0x1b88], R140 ;  /* 0x001b888c01007387 */ /* 0x0001e20000100a00 */
[----:B------:R-:W-:Y:S06]  /*29aa0*/  BAR.SYNC.DEFER_BLOCKING 0x0 ;  /* 0x0000000000007b1d */ /* 0x000fec0000010000 */
[----:B0-----:R-:W3:Y:S04]  /*29ab0*/  LDL.LU R141, [R1+0x518] ;  /* 0x00051800018d7983 */ /* 0x001ee80000300800 */
[----:B------:R-:W3:Y:S04]  /*29ac0*/  LDL.LU R151, [R1+0x474] ;  /* 0x0004740001977983 */ /* 0x000ee80000300800 */
        /* <DEDUP_REMOVED lines=9> */
[----:B------:R-:W4:Y:S04]  /*29b60*/  LDL.LU R12, [R1+0x340] ;  /* 0x00034000010c7983 */ /* 0x000f280000300800 */
[----:B------:R-:W2:Y:S04]  /*29b70*/  LDL.LU R140, [R1+0x368] ;  /* 0x00036800018c7983 */ /* 0x000ea80000300800 */
[----:B------:R0:W-:Y:S04]  /*29b80*/  STL.64 [R1+0x1b80], R138 ;  /* 0x001b808a01007387 */ /* 0x0001e80000100a00 */
[----:B0-----:R-:W3:Y:S04]  /*29b90*/  LDL.LU R139, [R1+0x38c] ;  /* 0x00038c00018b7983 */ /* 0x001ee80000300800 */
[----:B------:R-:W4:Y:S04]  /*29ba0*/  LDL.LU R159, [R1+0x354] ;  /* 0x00035400019f7983 */ /* 0x000f280000300800 */
[----:B------:R-:W2:Y:S04]  /*29bb0*/  LDL.LU R138, [R1+0x23c] ;  /* 0x00023c00018a7983 */ /* 0x000ea80000300800 */
[----:B------:R0:W-:Y:S04]  /*29bc0*/  STL.64 [R1+0x1b78], R136 ;  /* 0x001b788801007387 */ /* 0x0001e80000100a00 */
[----:B0-----:R-:W3:Y:S04]  /*29bd0*/  LDL.LU R137, [R1+0x250] ;  /* 0x0002500001897983 */ /* 0x001ee80000300800 */
[----:B------:R-:W4:Y:S04]  /*29be0*/  LDL.LU R136, [R1+0x238] ;  /* 0x0002380001887983 */ /* 0x000f280000300800 */
[----:B------:R0:W-:Y:S04]  /*29bf0*/  STL.64 [R1+0x1b70], R134 ;  /* 0x001b708601007387 */ /* 0x0001e80000100a00 */
[----:B0-----:R-:W2:Y:S04]  /*29c00*/  LDL.LU R135, [R1+0x3b8] ;  /* 0x0003b80001877983 */ /* 0x001ea80000300800 */
[----:B------:R-:W3:Y:S04]  /*29c10*/  LDL.LU R134, [R1+0x3dc] ;  /* 0x0003dc0001867983 */ /* 0x000ee80000300800 */
[----:B------:R0:W-:Y:S04]  /*29c20*/  STL.64 [R1+0x1b68], R132 ;  /* 0x001b688401007387 */ /* 0x0001e80000100a00 */
[----:B0-----:R-:W4:Y:S04]  /*29c30*/  LDL.LU R133, [R1+0x390] ;  /* 0x0003900001857983 */ /* 0x001f280000300800 */
        /* <DEDUP_REMOVED lines=10> */
[----:B------:R-:W3:Y:S04]  /*29ce0*/  LDL.LU R126, [R1+0x3e8] ;  /* 0x0003e800017e7983 */ /* 0x000ee80000300800 */
[----:B------:R0:W-:Y:S04]  /*29cf0*/  STL.64 [R1+0x1b48], R124 ;  /* 0x001b487c01007387 */ /* 0x0001e80000100a00 */
[----:B0-----:R-:W4:Y:S04]  /*29d00*/  LDL.LU R125, [R1+0x3a4] ;  /* 0x0003a400017d7983 */ /* 0x001f280000300800 */
[----:B------:R-:W2:Y:S04]  /*29d10*/  LDL.LU R124, [R1+0x98c] ;  /* 0x00098c00017c7983 */ /* 0x000ea80000300800 */
[----:B------:R-:W-:Y:S04]  /*29d20*/  STL.64 [R1+0x1b40], R122 ;  /* 0x001b407a01007387 */ /* 0x000fe80000100a00 */
        /* <DEDUP_REMOVED lines=49> */
[----:B--2---:R0:W-:Y:S04]  /*2a040*/  STS.U16 [R13], R124 ;  /* 0x0000007c0d007388 */ /* 0x0041e80000000400 */
[----:B0-----:R-:W2:Y:S04]  /*2a050*/  LDL.LU R124, [R1+0x96c] ;  /* 0x00096c00017c7983 */ /* 0x001ea80000300800 */
[----:B--2---:R0:W-:Y:S04]  /*2a060*/  STS.U16 [R13+0x400], R124 ;  /* 0x0004007c0d007388 */ /* 0x0041e80000000400 */
        /* <DEDUP_REMOVED lines=105> */
[----:B------:R-:W3:Y:S04]  /*2a700*/  LDL.LU R123, [R1+0x988] ;  /* 0x00098800017b7983 */ /* 0x000ee80000300800 */
        /* <DEDUP_REMOVED lines=9> */
[----:B--2---:R4:W-:Y:S02]  /*2a7a0*/  STS.U16 [R13+0x15800], R124 ;  /* 0x0158007c0d007388 */ /* 0x0049e40000000400 */
[----:B----4-:R-:W-:-:S02]  /*2a7b0*/  MOV R124, R125 ;  /* 0x0000007d007c7202 */ /* 0x010fc40000000f00 */
[----:B---3--:R-:W-:Y:S01]  /*2a7c0*/  MOV R125, R126 ;  /* 0x0000007e007d7202 */ /* 0x008fe20000000f00 */
[----:B------:R-:W-:Y:S01]  /*2a7d0*/  IMAD.MOV.U32 R126, RZ, RZ, R127 ;  /* 0x000000ffff7e7224 */ /* 0x000fe200078e007f */
[----:B------:R-:W-:Y:S02]  /*2a7e0*/  MOV R127, R128 ;  /* 0x00000080007f7202 */ /* 0x000fe40000000f00 */
[----:B------:R-:W-:Y:S02]  /*2a7f0*/  MOV R128, R129 ;  /* 0x0000008100807202 */ /* 0x000fe40000000f00 */
[----:B------:R-:W-:Y:S02]  /*2a800*/  MOV R129, R130 ;  /* 0x0000008200817202 */ /* 0x000fe40000000f00 */
[----:B------:R-:W-:Y:S02]  /*2a810*/  MOV R130, R131 ;  /* 0x0000008300827202 */ /* 0x000fe40000000f00 */
[----:B------:R-:W-:-:S02]  /*2a820*/  MOV R131, R132 ;  /* 0x0000008400837202 */ /* 0x000fc40000000f00 */
[----:B------:R-:W-:Y:S02]  /*2a830*/  MOV R132, R133 ;  /* 0x0000008500847202 */ /* 0x000fe40000000f00 */
[----:B------:R-:W-:Y:S02]  /*2a840*/  MOV R133, R134 ;  /* 0x0000008600857202 */ /* 0x000fe40000000f00 */
[----:B------:R-:W-:Y:S02]  /*2a850*/  MOV R134, R135 ;  /* 0x0000008700867202 */ /* 0x000fe40000000f00 */
[----:B------:R-:W-:Y:S02]  /*2a860*/  MOV R135, R136 ;  /* 0x0000008800877202 */ /* 0x000fe40000000f00 */
[----:B------:R-:W-:Y:S02]  /*2a870*/  MOV R136, R137 ;  /* 0x0000008900887202 */ /* 0x000fe40000000f00 */
[----:B------:R-:W-:Y:S01]  /*2a880*/  MOV R137, R138 ;  /* 0x0000008a00897202 */ /* 0x000fe20000000f00 */
[----:B------:R-:W-:Y:S01]  /*2a890*/  IMAD.MOV.U32 R138, RZ, RZ, R139 ;  /* 0x000000ffff8a7224 */ /* 0x000fe200078e008b */
[----:B------:R-:W-:-:S02]  /*2a8a0*/  MOV R139, R140 ;  /* 0x0000008c008b7202 */ /* 0x000fc40000000f00 */
[----:B------:R-:W-:Y:S02]  /*2a8b0*/  MOV R140, R12 ;  /* 0x0000000c008c7202 */ /* 0x000fe40000000f00 */
[----:B------:R-:W-:-:S04]  /*2a8c0*/  LOP3.LUT R12, R23, 0x10, RZ, 0x3c, !PT ;  /* 0x00000010170c7812 */ /* 0x000fc800078e3cff */
[----:B------:R-:W-:-:S05]  /*2a8d0*/  IADD3 R12, R20, R12, RZ ;  /* 0x0000000c140c7210 */ /* 0x000fca0007ffe0ff */
[----:B------:R0:W-:Y:S04]  /*2a8e0*/  STS.U16 [R12+0x80], R123 ;  /* 0x0000807b0c007388 */ /* 0x0001e80000000400 */
        /* <DEDUP_REMOVED lines=106> */
[----:B0-----:R-:W2:Y:S01]  /*2af90*/  LDL.LU R123, [R1+0x210] ;  /* 0x00021000017b7983 */ /* 0x001ea20000300800 */
[----:B------:R-:W-:-:S03]  /*2afa0*/  LOP3.LUT R13, R23, 0x20, RZ, 0x3c, !PT ;  /* 0x00000020170d7812 */ /* 0x000fc600078e3cff */
[----:B--2---:R0:W-:Y:S04]  /*2afb0*/  STS.U16 [R12+0x15880], R123 ;  /* 0x0158807b0c007388 */ /* 0x0041e80000000400 */
[----:B0-----:R-:W2:Y:S01]  /*2afc0*/  LDL.LU R123, [R1+0x984] ;  /* 0x00098400017b7983 */ /* 0x001ea20000300800 */
        /* <DEDUP_REMOVED lines=693> */
[----:B------:R-:W4:Y:S04]  /*2db20*/  LDL.LU.64 R24, [R1] ;  /* 0x0000000001187983 */ /* 0x000f280000300a00 */
[----:B------:R-:W4:Y:S04]  /*2db30*/  LDL.LU.64 R26, [R1+0x8] ;  /* 0x00000800011a7983 */ /* 0x000f280000300a00 */
        /* <DEDUP_REMOVED lines=46> */
[----:B------:R-:W4:Y:S01]  /*2de20*/  LDL.LU.64 R120, [R1+0x180] ;  /* 0x0001800001787983 */ /* 0x000f220000300a00 */
[----:B------:R-:W-:-:S02]  /*2de30*/  MOV R206, R124 ;  /* 0x0000007c00ce7202 */ /* 0x000fc40000000f00 */
        /* <DEDUP_REMOVED lines=16> */
[----:B------:R-:W-:Y:S01]  /*2df40*/  MOV R182, R141 ;  /* 0x0000008d00b67202 */ /* 0x000fe20000000f00 */
[----:B------:R-:W-:Y:S01]  /*2df50*/  IMAD.MOV.U32 R13, RZ, RZ, R142 ;  /* 0x000000ffff0d7224 */ /* 0x000fe200078e008e */
[----:B------:R-:W-:Y:S02]  /*2df60*/  MOV R169, R143 ;  /* 0x0000008f00a97202 */ /* 0x000fe40000000f00 */
[----:B------:R-:W-:-:S02]  /*2df70*/  MOV R247, R144 ;  /* 0x0000009000f77202 */ /* 0x000fc40000000f00 */
[----:B------:R-:W-:Y:S02]  /*2df80*/  MOV R239, R145 ;  /* 0x0000009100ef7202 */ /* 0x000fe40000000f00 */
[----:B------:R-:W-:Y:S02]  /*2df90*/  MOV R171, R146 ;  /* 0x0000009200ab7202 */ /* 0x000fe40000000f00 */
[----:B------:R-:W-:Y:S02]  /*2dfa0*/  MOV R237, R147 ;  /* 0x0000009300ed7202 */ /* 0x000fe40000000f00 */
[----:B------:R-:W-:Y:S02]  /*2dfb0*/  MOV R207, R148 ;  /* 0x0000009400cf7202 */ /* 0x000fe40000000f00 */
[----:B------:R-:W-:Y:S02]  /*2dfc0*/  MOV R220, R149 ;  /* 0x0000009500dc7202 */ /* 0x000fe40000000f00 */
[----:B------:R-:W-:-:S02]  /*2dfd0*/  MOV R176, R150 ;  /* 0x0000009600b07202 */ /* 0x000fc40000000f00 */
[----:B------:R-:W-:Y:S01]  /*2dfe0*/  MOV R210, R151 ;  /* 0x0000009700d27202 */ /* 0x000fe20000000f00 */
[----:B--2---:R0:W-:Y:S04]  /*2dff0*/  STS.U16 [R16+0x13380], R123 ;  /* 0x0133807b10007388 */ /* 0x0041e80000000400 */
[----:B0-----:R-:W2:Y:S04]  /*2e000*/  LDL.LU.64 R122, [R1+0x188] ;  /* 0x00018800017a7983 */ /* 0x001ea80000300a00 */
[----:B------:R-:W2:Y:S04]  /*2e010*/  LDL.LU.64 R124, [R1+0x190] ;  /* 0x00019000017c7983 */ /* 0x000ea80000300a00 */
        /* <DEDUP_REMOVED lines=13> */
[----:B---3--:R0:W-:Y:S04]  /*2e0f0*/  STS.U16 [R16+0x13780], R168 ;  /* 0x013780a810007388 */ /* 0x0081e80000000400 */
[----:B0-----:R-:W3:Y:S04]  /*2e100*/  LDL.LU R168, [R1+0x344] ;  /* 0x0003440001a87983 */ /* 0x001ee80000300800 */
[----:B---3--:R0:W-:Y:S04]  /*2e110*/  STS.U16 [R16+0x13b80], R168 ;  /* 0x013b80a810007388 */ /* 0x0081e80000000400 */
[----:B0-----:R-:W3:Y:S04]  /*2e120*/  LDL.LU R168, [R1+0x318] ;  /* 0x0003180001a87983 */ /* 0x001ee80000300800 */
[----:B---3--:R0:W-:Y:S04]  /*2e130*/  STS.U16 [R16+0x13f80], R168 ;  /* 0x013f80a810007388 */ /* 0x0081e80000000400 */
[----:B0-----:R-:W3:Y:S04]  /*2e140*/  LDL.LU R168, [R1+0x2f4] ;  /* 0x0002f40001a87983 */ /* 0x001ee80000300800 */
[----:B---3--:R0:W-:Y:S04]  /*2e150*/  STS.U16 [R16+0x14380], R168 ;  /* 0x014380a810007388 */ /* 0x0081e80000000400 */
[----:B0-----:R-:W3:Y:S02]  /*2e160*/  LDL.LU R168, [R1+0x998] ;  /* 0x0009980001a87983 */ /* 0x001ee40000300800 */
[----:B---3--:R-:W-:-:S02]  /*2e170*/  FADD R12, -R22, R168 ;  /* 0x000000a8160c7221 */ /* 0x008fc40000000100 */
[----:B------:R-:W3:Y:S04]  /*2e180*/  LDL.LU R168, [R1+0x2d4] ;  /* 0x0002d40001a87983 */ /* 0x000ee80000300800 */
[----:B---3--:R0:W-:Y:S04]  /*2e190*/  STS.U16 [R16+0x14780], R168 ;  /* 0x014780a810007388 */ /* 0x0081e80000000400 */
[----:B0-----:R-:W3:Y:S04]  /*2e1a0*/  LDL.LU R168, [R1+0x2b0] ;  /* 0x0002b00001a87983 */ /* 0x001ee80000300800 */
[----:B---3--:R0:W-:Y:S04]  /*2e1b0*/  STS.U16 [R16+0x14b80], R168 ;  /* 0x014b80a810007388 */ /* 0x0081e80000000400 */
[----:B0-----:R-:W3:Y:S04]  /*2e1c0*/  LDL.LU R168, [R1+0x280] ;  /* 0x0002800001a87983 */ /* 0x001ee80000300800 */
[----:B---3--:R0:W-:Y:S04]  /*2e1d0*/  STS.U16 [R16+0x14f80], R168 ;  /* 0x014f80a810007388 */ /* 0x0081e80000000400 */
[----:B0-----:R-:W3:Y:S04]  /*2e1e0*/  LDL.LU R168, [R1+0x258] ;  /* 0x0002580001a87983 */ /* 0x001ee80000300800 */
[----:B---3--:R0:W-:Y:S04]  /*2e1f0*/  STS.U16 [R16+0x15380], R168 ;  /* 0x015380a810007388 */ /* 0x0081e80000000400 */
[----:B0-----:R-:W3:Y:S04]  /*2e200*/  LDL.LU R168, [R1+0x220] ;  /* 0x0002200001a87983 */ /* 0x001ee80000300800 */
[----:B---3--:R0:W-:Y:S02]  /*2e210*/  STS.U16 [R16+0x15780], R168 ;  /* 0x015780a810007388 */ /* 0x0081e40000000400 */
[----:B0-----:R-:W-:-:S02]  /*2e220*/  MOV R168, R13 ;  /* 0x0000000d00a87202 */ /* 0x001fc40000000f00 */
[----:B------:R-:W3:Y:S04]  /*2e230*/  LDL.LU R13, [R1+0x99c] ;  /* 0x00099c00010d7983 */ /* 0x000ee80000300800 */
[----:B------:R-:W4:Y:S02]  /*2e240*/  LDL.LU R244, [R1+0x2ac] ;  /* 0x0002ac0001f47983 */ /* 0x000f240000300800 */
[----:B----4-:R-:W-:Y:S02]  /*2e250*/  F2FP.F16.F32.PACK_AB R180, R244, R180 ;  /* 0x000000b4f4b4723e */ /* 0x010fe400000000ff */
[----:B------:R-:W4:Y:S04]  /*2e260*/  LDL.LU R244, [R1+0x5c8] ;  /* 0x0005c80001f47983 */ /* 0x000f280000300800 */
[----:B------:R-:W2:Y:S01]  /*2e270*/  LDL.LU R236, [R1+0x290] ;  /* 0x0002900001ec7983 */ /* 0x000ea20000300800 */
[----:B----4-:R-:W-:-:S02]  /*2e280*/  F2FP.F16.F32.PACK_AB R181, R244, R181 ;  /* 0x000000b5f4b5723e */ /* 0x010fc400000000ff */
[----:B------:R-:W-:Y:S02]  /*2e290*/  MOV R244, R182 ;  /* 0x000000b600f47202 */ /* 0x000fe40000000f00 */
[----:B------:R-:W2:Y:S04]  /*2e2a0*/  LDL.LU R182, [R1+0x2a8] ;  /* 0x0002a80001b67983 */ /* 0x000ea80000300800 */
[----:B------:R-:W4:Y:S01]  /*2e2b0*/  LDL.LU R228, [R1+0x590] ;  /* 0x0005900001e47983 */ /* 0x000f220000300800 */
[----:B--2---:R-:W-:Y:S01]  /*2e2c0*/  F2FP.F16.F32.PACK_AB R182, R236, R182 ;  /* 0x000000b6ecb6723e */ /* 0x004fe200000000ff */
[----:B------:R-:W-:Y:S01]  /*2e2d0*/  IMAD.MOV.U32 R236, RZ, RZ, R229 ;  /* 0x000000ffffec7224 */ /* 0x000fe200078e00e5 */
[----:B------:R-:W-:Y:S02]  /*2e2e0*/  MOV R229, R23 ;  /* 0x0000001700e57202 */ /* 0x000fe40000000f00 */
[----:B------:R-:W-:-:S02]  /*2e2f0*/  MOV R23, R245 ;  /* 0x000000f500177202 */ /* 0x000fc40000000f00 */
[----:B------:R-:W-:Y:S02]  /*2e300*/  MOV R245, R175 ;  /* 0x000000af00f57202 */ /* 0x000fe40000000f00 */
[----:B------:R-:W-:Y:S02]  /*2e310*/  MOV R175, R183 ;  /* 0x000000b700af7202 */ /* 0x000fe40000000f00 */
[----:B------:R-:W4:Y:S04]  /*2e320*/  LDL.LU R183, [R1+0x5c4] ;  /* 0x0005c40001b77983 */ /* 0x000f280000300800 */
[----:B------:R-:W2:Y:S01]  /*2e330*/  LDL.LU R219, [R1+0x278] ;  /* 0x0002780001db7983 */ /* 0x000ea20000300800 */
[----:B----4-:R-:W-:Y:S02]  /*2e340*/  F2FP.F16.F32.PACK_AB R183, R228, R183 ;  /* 0x000000b7e4b7723e */ /* 0x010fe400000000ff */
[----:B------:R-:W-:-:S02]  /*2e350*/  MOV R228, R229 ;  /* 0x000000e500e47202 */ /* 0x000fc40000000f00 */
[----:B------:R-:W-:Y:S02]  /*2e360*/  MOV R229, R176 ;  /* 0x000000b000e57202 */ /* 0x000fe40000000f00 */
[----:B------:R-:W2:Y:S04]  /*2e370*/  LDL.LU R176, [R1+0x288] ;  /* 0x0002880001b07983 */ /* 0x000ea80000300800 */
[----:B------:R-:W4:Y:S01]  /*2e380*/  LDL.LU R198, [R1+0x55c] ;  /* 0x00055c0001c67983 */ /* 0x000f220000300800 */
[----:B--2---:R-:W-:-:S03]  /*2e390*/  F2FP.F16.F32.PACK_AB R176, R219, R176 ;  /* 0x000000b0dbb0723e */ /* 0x004fc600000000ff */
[----:B------:R-:W4:Y:S04]  /*2e3a0*/  LDL.LU R219, [R1+0x580] ;  /* 0x0005800001db7983 */ /* 0x000f280000300800 */
        /* <DEDUP_REMOVED lines=9> */
[----:B------:R2:W-:Y:S01]  /*2e440*/  STS.U16 [R16+0x17f80], R153 ;  /* 0x017f809910007388 */ /* 0x0005e20000000400 */
[----:B------:R3:W-:Y:S06]  /*2e450*/  MEMBAR.ALL.CTA ;  /* 0x0000000000007992 */ /* 0x0007ec0000008000 */
[----:B---3--:R-:W3:Y:S01]  /*2e460*/  FENCE.VIEW.ASYNC.S ;  /* 0x00000000000073c6 */ /* 0x008ee20000000000 */
[----:B------:R-:W-:Y:S01]  /*2e470*/  FADD R13, -R21, R13 ;  /* 0x0000000d150d7221 */ /* 0x000fe20000000100 */
[----:B------:R-:W-:-:S03]  /*2e480*/  FMUL R12, R12, 1.4426950216293334961 ;  /* 0x3fb8aa3b0c0c7820 */ /* 0x000fc60000400000 */
[----:B------:R-:W-:-:S03]  /*2e490*/  FMUL R13, R13, 1.4426950216293334961 ;  /* 0x3fb8aa3b0d0d7820 */ /* 0x000fc60000400000 */
[----:B------:R-:W0:Y:S08]  /*2e4a0*/  MUFU.EX2 R12, R12 ;  /* 0x0000000c000c7308 */ /* 0x000e300000000800 */
[----:B------:R-:W1:Y:S01]  /*2e4b0*/  MUFU.EX2 R13, R13 ;  /* 0x0000000d000d7308 */ /* 0x000e620000000800 */
[-C--:B0-----:R-:W-:Y:S01]  /*2e4c0*/  FMUL R26, R26, R12.reuse ;  /* 0x0000000c1a1a7220 */ /* 0x081fe20000400000 */
[-C--:B------:R-:W-:Y:S01]  /*2e4d0*/  FMUL R27, R27, R12.reuse ;  /* 0x0000000c1b1b7220 */ /* 0x080fe20000400000 */
        /* <DEDUP_REMOVED lines=61> */
[----:B------:R-:W-:Y:S01]  /*2e8b0*/  FMUL R151, R151, R12 ;  /* 0x0000000c97977220 */ /* 0x000fe20000400000 */
[-C--:B-1----:R-:W-:Y:S01]  /*2e8c0*/  FMUL R24, R24, R13.reuse ;  /* 0x0000000d18187220 */ /* 0x082fe20000400000 */
        /* <DEDUP_REMOVED lines=61> */
[----:B----4-:R-:W-:-:S02]  /*2eca0*/  F2FP.F16.F32.PACK_AB R177, R198, R219 ;  /* 0x000000dbc6b1723e */ /* 0x010fc400000000ff */
[----:B------:R-:W-:Y:S02]  /*2ecb0*/  MOV R219, R236 ;  /* 0x000000ec00db7202 */ /* 0x000fe40000000f00 */
[----:B------:R-:W-:Y:S02]  /*2ecc0*/  MOV R236, R168 ;  /* 0x000000a800ec7202 */ /* 0x000fe40000000f00 */
[----:B------:R-:W-:Y:S02]  /*2ecd0*/  MOV R168, R169 ;  /* 0x000000a900a87202 */ /* 0x000fe40000000f00 */
[----:B------:R-:W-:Y:S02]  /*2ece0*/  MOV R169, R171 ;  /* 0x000000ab00a97202 */ /* 0x000fe40000000f00 */
[----:B------:R-:W-:Y:S02]  /*2ecf0*/  MOV R171, R220 ;  /* 0x000000dc00ab7202 */ /* 0x000fe40000000f00 */
[----:B------:R-:W4:Y:S04]  /*2ed00*/  LDL.LU R220, [R1+0x484] ;  /* 0x0004840001dc7983 */ /* 0x000f280000300800 */
[----:B------:R-:W2:Y:S04]  /*2ed10*/  LDL.LU R165, [R1+0x254] ;  /* 0x0002540001a57983 */ /* 0x000ea80000300800 */
[----:B------:R-:W2:Y:S04]  /*2ed20*/  LDL.LU R170, [R1+0x270] ;  /* 0x0002700001aa7983 */ /* 0x000ea80000300800 */
[----:B------:R-:W4:Y:S04]  /*2ed30*/  LDL.LU R179, [R1+0x530] ;  /* 0x0005300001b37983 */ /* 0x000f280000300800 */
[----:B------:R-:W4:Y:S01]  /*2ed40*/  LDL.LU R198, [R1+0x554] ;  /* 0x0005540001c67983 */ /* 0x000f220000300800 */
[----:B---3--:R-:W-:Y:S01]  /*2ed50*/  BAR.SYNC.DEFER_BLOCKING 0x0 ;  /* 0x0000000000007b1d */ /* 0x008fe20000010000 */
[-C--:B------:R-:W-:Y:S01]  /*2ed60*/  FMUL R148, R148, R13.reuse ;  /* 0x0000000d94947220 */ /* 0x080fe20000400000 */
[----:B------:R-:W-:-:S06]  /*2ed70*/  FMUL R149, R149, R13 ;  /* 0x0000000d95957220 */ /* 0x000fcc0000400000 */
[----:B------:R-:W-:-:S06]  /*2ed80*/  WARPGROUP.ARRIVE ;  /* 0x00000000000079c5 */ /* 0x000fcc0000000000 */
[----:B------:R-:W-:Y:S01]  /*2ed90*/  HGMMA.64x256x16.F32 R24, R180, gdesc[UR4], R24, gsb0 ;  /* 0x03e00004b4187df0 */ /* 0x000fe20008000818 */
[----:B------:R-:W-:Y:S02]  /*2eda0*/  F2FP.F16.F32.PACK_AB R172, R219, R228 ;  /* 0x000000e4dbac723e */ /* 0x000fe400000000ff */
[----:B------:R-:W-:Y:S02]  /*2edb0*/  F2FP.F16.F32.PACK_AB R173, R236, R244 ;  /* 0x000000f4ecad723e */ /* 0x000fe400000000ff */
[----:B------:R-:W-:Y:S02]  /*2edc0*/  F2FP.F16.F32.PACK_AB R174, R168, R174 ;  /* 0x000000aea8ae723e */ /* 0x000fe400000000ff */
[----:B------:R-:W-:Y:S01]  /*2edd0*/  F2FP.F16.F32.PACK_AB R175, R169, R175 ;  /* 0x000000afa9af723e */ /* 0x000fe200000000ff */
[----:B------:R-:W-:-:S07]  /*2ede0*/  UIADD3.64 UR4, UR10, 0x2, URZ ;  /* 0x000000020a047897 */ /* 0x000fce000fffe03f */
[----:B------:R-:W-:Y:S01]  /*2edf0*/  UMOV UR58, UR4 ;  /* 0x00000004003a7c82 */ /* 0x000fe20008000000 */
[----:B------:R-:W-:Y:S01]  /*2ee00*/  UMOV UR59, UR5 ;  /* 0x00000005003b7c82 */ /* 0x000fe20008000000 */
[----:B--2---:R-:W-:Y:S02]  /*2ee10*/  F2FP.F16.F32.PACK_AB R178, R165, R170 ;  /* 0x000000aaa5b2723e */ /* 0x004fe400000000ff */
[----:B----4-:R-:W-:Y:S01]  /*2ee20*/  F2FP.F16.F32.PACK_AB R179, R179, R198 ;  /* 0x000000c6b3b3723e */ /* 0x010fe200000000ff */
[----:B------:R-:W-:-:S03]  /*2ee30*/  WARPGROUP.DEPBAR.LE gsb0, 0x0 ;  /* 0x00008000000079c5 */ /* 0x000fc60000010000 */
[----:B------:R-:W-:-:S06]  /*2ee40*/  WARPGROUP.ARRIVE ;  /* 0x00000000000079c5 */ /* 0x000fcc0000000000 */
[----:B------:R-:W-:Y:S01]  /*2ee50*/  HGMMA.64x256x16.F32 R24, R176, gdesc[UR8], R24, gsb0 ;  /* 0x03e00008b0187df0 */ /* 0x000fe20008000818 */
[----:B------:R-:W-:Y:S02]  /*2ee60*/  F2FP.F16.F32.PACK_AB R168, R171, R207 ;  /* 0x000000cfaba8723e */ /* 0x000fe400000000ff */
[----:B------:R-:W-:Y:S02]  /*2ee70*/  F2FP.F16.F32.PACK_AB R169, R220, R229 ;  /* 0x000000e5dca9723e */ /* 0x000fe400000000ff */
[----:B------:R-:W-:Y:S02]  /*2ee80*/  F2FP.F16.F32.PACK_AB R170, R23, R237 ;  /* 0x000000ed17aa723e */ /* 0x000fe400000000ff */
[----:B------:R-:W-:Y:S01]  /*2ee90*/  F2FP.F16.F32.PACK_AB R171, R245, R210 ;  /* 0x000000d2f5ab723e */ /* 0x000fe200000000ff */
[----:B------:R-:W-:Y:S01]  /*2eea0*/  UIADD3.64 UR4, UR10, 0x4, URZ ;  /* 0x000000040a047897 */ /* 0x000fe2000fffe03f */
[----:B------:R-:W-:Y:S02]  /*2eeb0*/  WARPGROUP.DEPBAR.LE gsb0, 0x0 ;  /* 0x00008000000079c5 */ /* 0x000fe40000010000 */
[----:B------:R-:W-:-:S15]  /*2eec0*/  WARPGROUP.ARRIVE ;  /* 0x00000000000079c5 */ /* 0x000fde0000000000 */
[----:B------:R-:W-:-:S02]  /*2eed0*/  NOP ;  /* 0x0000000000007918 */ /* 0x000fc40000000000 */
[----:B------:R-:W-:Y:S01]  /*2eee0*/  HGMMA.64x256x16.F32 R24, R172, gdesc[UR56], R24, gsb0 ;  /* 0x03e00038ac187df0 */ /* 0x000fe20008000818 */
[----:B------:R-:W-:Y:S01]  /*2eef0*/  UMOV UR58, UR4 ;  /* 0x00000004003a7c82 */ /* 0x000fe20008000000 */
[----:B------:R-:W-:Y:S01]  /*2ef00*/  UMOV UR59, UR5 ;  /* 0x00000005003b7c82 */ /* 0x000fe20008000000 */
[----:B------:R-:W-:Y:S02]  /*2ef10*/  F2FP.F16.F32.PACK_AB R164, R250, R221 ;  /* 0x000000ddfaa4723e */ /* 0x000fe400000000ff */
[----:B------:R-:W-:Y:S02]  /*2ef20*/  F2FP.F16.F32.PACK_AB R165, R230, R238 ;  /* 0x000000eee6a5723e */ /* 0x000fe400000000ff */
[----:B------:R-:W-:Y:S02]  /*2ef30*/  F2FP.F16.F32.PACK_AB R166, R189, R188 ;  /* 0x000000bcbda6723e */ /* 0x000fe400000000ff */
[----:B------:R-:W-:Y:S01]  /*2ef40*/  F2FP.F16.F32.PACK_AB R167, R246, R160 ;  /* 0x000000a0f6a7723e */ /* 0x000fe200000000ff */
[----:B------:R-:W-:Y:S01]  /*2ef50*/  UIADD3.64 UR4, UR10, 0x7fe, URZ ;  /* 0x000007fe0a047897 */ /* 0x000fe2000fffe03f */
[----:B------:R-:W-:-:S02]  /*2ef60*/  WARPGROUP.DEPBAR.LE gsb0, 0x0 ;  /* 0x00008000000079c5 */ /* 0x000fc40000010000 */
[----:B------:R-:W-:Y:S01]  /*2ef70*/  WARPGROUP.ARRIVE ;  /* 0x00000000000079c5 */ /* 0x000fe20000000000 */
[----:B------:R-:W-:Y:S02]  /*2ef80*/  F2FP.F16.F32.PACK_AB R161, R199, R202 ;  /* 0x000000cac7a1723e */ /* 0x000fe400000000ff */
[----:B------:R-:W-:Y:S02]  /*2ef90*/  F2FP.F16.F32.PACK_AB R162, R197, R196 ;  /* 0x000000c4c5a2723e */ /* 0x000fe400000000ff */
[----:B------:R-:W-:Y:S02]  /*2efa0*/  F2FP.F16.F32.PACK_AB R163, R203, R206 ;  /* 0x000000cecba3723e */ /* 0x000fe400000000ff */
[----:B------:R-:W-:Y:S02]  /*2efb0*/  F2FP.F16.F32.PACK_AB R156, R201, R200 ;  /* 0x000000c8c99c723e */ /* 0x000fe400000000ff */
[----:B------:R-:W-:-:S06]  /*2efc0*/  F2FP.F16.F32.PACK_AB R157, R211, R222 ;  /* 0x000000ded39d723e */ /* 0x000fcc00000000ff */
[----:B------:R-:W-:Y:S01]  /*2efd0*/  HGMMA.64x256x16.F32 R24, R168, gdesc[UR56], R24, gsb0 ;  /* 0x03e00038a8187df0 */ /* 0x000fe20008000818 */
[----:B------:R-:W-:Y:S01]  /*2efe0*/  UMOV UR58, UR4 ;  /* 0x00000004003a7c82 */ /* 0x000fe20008000000 */
[----:B------:R-:W-:Y:S01]  /*2eff0*/  UMOV UR59, UR5 ;  /* 0x00000005003b7c82 */ /* 0x000fe20008000000 */
[----:B------:R-:W-:Y:S02]  /*2f000*/  F2FP.F16.F32.PACK_AB R160, R193, R192 ;  /* 0x000000c0c1a0723e */ /* 0x000fe400000000ff */
[----:B------:R-:W-:Y:S02]  /*2f010*/  F2FP.F16.F32.PACK_AB R158, R205, R204 ;  /* 0x000000cccd9e723e */ /* 0x000fe400000000ff */
[----:B------:R-:W-:Y:S02]  /*2f020*/  F2FP.F16.F32.PACK_AB R159, R231, R159 ;  /* 0x0000009fe79f723e */ /* 0x000fe400000000ff */
[----:B------:R-:W-:Y:S02]  /*2f030*/  F2FP.F16.F32.PACK_AB R152, R209, R208 ;  /* 0x000000d0d198723e */ /* 0x000fe400000000ff */
[----:B------:R-:W-:-:S02]  /*2f040*/  F2FP.F16.F32.PACK_AB R153, R239, R247 ;  /* 0x000000f7ef99723e */ /* 0x000fc400000000ff */
[----:B------:R-:W-:Y:S02]  /*2f050*/  F2FP.F16.F32.PACK_AB R154, R213, R212 ;  /* 0x000000d4d59a723e */ /* 0x000fe400000000ff */
[----:B------:R-:W-:Y:S01]  /*2f060*/  F2FP.F16.F32.PACK_AB R155, R215, R223 ;  /* 0x000000dfd79b723e */ /* 0x000fe200000000ff */
[----:B------:R-:W0:Y:S01]  /*2f070*/  LDC R189, c[0x0][0x280] ;  /* 0x0000a000ffbd7b82 */ /* 0x000e220000000800 */
[----:B------:R-:W-:Y:S02]  /*2f080*/  WARPGROUP.DEPBAR.LE gsb0, 0x0 ;  /* 0x00008000000079c5 */ /* 0x000fe40000010000 */
[----:B------:R-:W-:-:S09]  /*2f090*/  WARPGROUP.ARRIVE ;  /* 0x00000000000079c5 */ /* 0x000fd20000000000 */
[----:B------:R-:W-:Y:S03]  /*2f0a0*/  HGMMA.64x256x16.F32 R24, R164, gdesc[UR56], R24, gsb0 ;  /* 0x03e00038a4187df0 */ /* 0x000fe60008000818 */
[----:B------:R-:W-:Y:S02]  /*2f0b0*/  WARPGROUP.DEPBAR.LE gsb0, 0x0 ;  /* 0x00008000000079c5 */ /* 0x000fe40000010000 */
[----:B------:R-:W-:-:S15]  /*2f0c0*/  WARPGROUP.ARRIVE ;  /* 0x00000000000079c5 */ /* 0x000fde0000000000 */
[----:B------:R-:W-:-:S08]  /*2f0d0*/  NOP ;  /* 0x0000000000007918 */ /* 0x000fd00000000000 */
        /* <DEDUP_REMOVED lines=10> */
[----:B------:R-:W-:Y:S04]  /*2f180*/  STL.64 [R1], R24 ;  /* 0x0000001801007387 */ /* 0x000fe80000100a00 */
        /* <DEDUP_REMOVED lines=62> */
[----:B------:R1:W-:Y:S04]  /*2f570*/  STL.64 [R1+0x1f8], R150 ;  /* 0x0001f89601007387 */ /* 0x0003e80000100a00 */
[----:B-1----:R-:W2:Y:S04]  /*2f580*/  LDL.LU.64 R150, [R1+0x1bb0] ;  /* 0x001bb00001967983 */ /* 0x002ea80000300a00 */
[----:B------:R-:W3:Y:S04]  /*2f590*/  LDL.LU.64 R148, [R1+0x1ba8] ;  /* 0x001ba80001947983 */ /* 0x000ee80000300a00 */
[----:B------:R-:W4:Y:S04]  /*2f5a0*/  LDL.LU.64 R146, [R1+0x1ba0] ;  /* 0x001ba00001927983 */ /* 0x000f280000300a00 */
[----:B------:R-:W3:Y:S04]  /*2f5b0*/  LDL.LU.64 R144, [R1+0x1b98] ;  /* 0x001b980001907983 */ /* 0x000ee80000300a00 */
        /* <DEDUP_REMOVED lines=60> */
[----:B------:R-:W3:Y:S04]  /*2f980*/  LDL.LU R191, [R1+0x9a0] ;  /* 0x0009a00001bf7983 */ /* 0x000ee80000300800 */
[----:B------:R-:W3:Y:S04]  /*2f990*/  LDL.LU R190, [R1+0x9a4] ;  /* 0x0009a40001be7983 */ /* 0x000ee80000300800 */
[----:B------:R-:W3:Y:S04]  /*2f9a0*/  LDL.LU R188, [R1+0x994] ;  /* 0x0009940001bc7983 */ /* 0x000ee80000300800 */
[----:B------:R-:W3:Y:S01]  /*2f9b0*/  LDL R23, [R1+0x19ac] ;  /* 0x0019ac0001177983 */ /* 0x000ee20000100800 */
[-C--:B--2---:R-:W-:Y:S01]  /*2f9c0*/  FMUL R150, R150, R12.reuse ;  /* 0x0000000c96967220 */ /* 0x084fe20000400000 */
[-C--:B------:R-:W-:Y:S01]  /*2f9d0*/  FMUL R151, R151, R12.reuse ;  /* 0x0000000c97977220 */ /* 0x080fe20000400000 */
[-C--:B----4-:R-:W-:Y:S01]  /*2f9e0*/  FMUL R146, R146, R12.reuse ;  /* 0x0000000c92927220 */ /* 0x090fe20000400000 */
[-C--:B------:R-:W-:Y:S01]  /*2f9f0*/  FMUL R147, R147, R12.reuse ;  /* 0x0000000c93937220 */ /* 0x080fe20000400000 */
[-C--:B---3--:R-:W-:Y:S01]  /*2fa00*/  FMUL R142, R142, R12.reuse ;  /* 0x0000000c8e8e7220 */ /* 0x088fe20000400000 */
        /* <DEDUP_REMOVED lines=122> */
[----:B------:R-:W-:-:S06]  /*301b0*/  FMUL R149, R149, R13 ;  /* 0x0000000d95957220 */ /* 0x000fcc0000400000 */
[----:B------:R-:W-:-:S06]  /*301c0*/  WARPGROUP.ARRIVE ;  /* 0x00000000000079c5 */ /* 0x000fcc0000000000 */
        /* <DEDUP_REMOVED lines=24> */
[----:B------:R-:W-:Y:S01]  /*30350*/  HGMMA.64x256x16.F32 R24, R156, gdesc[UR48], R24, gsb0 ;  /* 0x03e000309c187df0 */ /* 0x000fe20008000818 */
[----:B------:R-:W-:Y:S01]  /*30360*/  FADD R185, R185, R186 ;  /* 0x000000bab9b97221 */ /* 0x000fe20000000000 */
[----:B------:R-:W-:Y:S01]  /*30370*/  FADD R184, R184, R187 ;  /* 0x000000bbb8b87221 */ /* 0x000fe20000000000 */
[----:B------:R-:W-:Y:S02]  /*30380*/  VIADD R188, R188, 0x80 ;  /* 0x00000080bcbc7836 */ /* 0x000fe40000000000 */
[----:B------:R-:W-:Y:S01]  /*30390*/  FFMA R191, R13, R191, R185 ;  /* 0x000000bf0dbf7223 */ /* 0x000fe200000000b9 */
[----:B------:R-:W-:Y:S02]  /*303a0*/  FFMA R190, R12, R190, R184 ;  /* 0x000000be0cbe7223 */ /* 0x000fe400000000b8 */
[----:B------:R1:W-:Y:S04]  /*303b0*/  STL [R1+0x994], R188 ;  /* 0x000994bc01007387 */ /* 0x0003e80000100800 */
[----:B------:R1:W-:Y:S04]  /*303c0*/  STL [R1+0x9a0], R191 ;  /* 0x0009a0bf01007387 */ /* 0x0003e80000100800 */
[----:B------:R1:W-:Y:S04]  /*303d0*/  STL [R1+0x9a4], R190 ;  /* 0x0009a4be01007387 */ /* 0x0003e80000100800 */
[----:B------:R1:W-:Y:S04]  /*303e0*/  STL [R1+0x99c], R21 ;  /* 0x00099c1501007387 */ /* 0x0003e80000100800 */
[----:B------:R1:W-:Y:S01]  /*303f0*/  STL [R1+0x998], R22 ;  /* 0x0009981601007387 */ /* 0x0003e20000100800 */
[----:B0-----:R-:W-:-:S02]  /*30400*/  ISETP.GE.AND P0, PT, R188, R189, PT ;  /* 0x000000bdbc00720c */ /* 0x001fc40003f06270 */
[----:B------:R-:W-:Y:S02]  /*30410*/  LEA R0, R23, R0, 0x7 ;  /* 0x0000000017007211 */ /* 0x000fe400078e38ff */
[----:B------:R-:W-:Y:S01]  /*30420*/  LEA R2, R3, R2, 0x7 ;  /* 0x0000000203027211 */ /* 0x000fe200078e38ff */
[----:B------:R-:W-:Y:S02]  /*30430*/  WARPGROUP.DEPBAR.LE gsb0, 0x0 ;  /* 0x00008000000079c5 */ /* 0x000fe40000010000 */
[----:B------:R-:W-:-:S06]  /*30440*/  WARPGROUP.ARRIVE ;  /* 0x00000000000079c5 */ /* 0x000fcc0000000000 */
[----:B------:R-:W-:Y:S03]  /*30450*/  HGMMA.64x256x16.F32 R24, R152, gdesc[UR52], R24, gsb0 ;  /* 0x03e0003498187df0 */ /* 0x000fe60008000818 */
[----:B------:R-:W-:Y:S02]  /*30460*/  WARPGROUP.DEPBAR.LE gsb0, 0x0 ;  /* 0x00008000000079c5 */ /* 0x000fe40000010000 */
[----:B-1----:R-:W-:Y:S05]  /*30470*/  @!P0 BRA `(.L_x_1) ;  /* 0xfffffe30009c8947 */ /* 0x002fea000383ffff */
.L_x_0:
[----:B------:R-:W-:Y:S04]  /*30480*/  STL [R1+0x19bc], R21 ;  /* 0x0019bc1501007387 */ /* 0x000fe80000100800 */
[----:B------:R-:W-:Y:S04]  /*30490*/  STL [R1+0x19b8], R22 ;  /* 0x0019b81601007387 */ /* 0x000fe80000100800 */
[----:B------:R-:W2:Y:S04]  /*304a0*/  LDL.LU R3, [R1+0x9a0] ;  /* 0x0009a00001037983 */ /* 0x000ea80000300800 */
[----:B------:R-:W3:Y:S04]  /*304b0*/  LDL.LU R154, [R1+0x4c] ;  /* 0x00004c00019a7983 */ /* 0x000ee80000300800 */
[----:B------:R-:W4:Y:S04]  /*304c0*/  LDL.LU R153, [R1+0x70] ;  /* 0x0000700001997983 */ /* 0x000f280000300800 */
[----:B------:R-:W5:Y:S04]  /*304d0*/  LDL.LU R152, [R1+0x60] ;  /* 0x0000600001987983 */ /* 0x000f680000300800 */
[----:B------:R-:W2:Y:S04]  /*304e0*/  LDL.LU R23, [R1+0x74] ;  /* 0x0000740001177983 */ /* 0x000ea80000300800 */
[----:B------:R-:W2:Y:S04]  /*304f0*/  LDL.LU R13, [R1+0x64] ;  /* 0x00006400010d7983 */ /* 0x000ea80000300800 */
[----:B------:R-:W2:Y:S04]  /*30500*/  LDL.LU R12, [R1+0x90] ;  /* 0x00009000010c7983 */ /* 0x000ea80000300800 */
[----:B------:R-:W3:Y:S04]  /*30510*/  LDL.LU R178, [R1+0x9a4] ;  /* 0x0009a40001b27983 */ /* 0x000ee80000300800 */
[----:B------:R-:W4:Y:S04]  /*30520*/  LDL.LU R177, [R1+0x8] ;  /* 0x0000080001b17983 */ /* 0x000f280000300800 */
[----:B------:R-:W5:Y:S04]  /*30530*/  LDL.LU R176, [R1] ;  /* 0x0000000001b07983 */ /* 0x000f680000300800 */
        /* <DEDUP_REMOVED lines=21> */
[----:B------:R-:W0:Y:S02]  /*30690*/  S2R R179, SR_TID.X ;  /* 0x0000000000b37919 */ /* 0x000e240000002100 */
[----:B0-----:R-:W-:Y:S01]  /*306a0*/  LOP3.LUT R179, R179, 0x40, RZ, 0xc0, !PT ;  /* 0x00000040b3b37812 */ /* 0x001fe200078ec0ff */
[----:B------:R-:W-:Y:S03]  /*306b0*/  BAR.SYNC.DEFER_BLOCKING 0x0 ;  /* 0x0000000000007b1d */ /* 0x000fe60000010000 */
[----:B------:R-:W-:-:S02]  /*306c0*/  ISETP.NE.U32.AND P0, PT, R179, RZ, PT ;  /* 0x000000ffb300720c */ /* 0x000fc40003f05070 */
[----:B---3--:R-:W-:Y:S02]  /*306d0*/  MOV R179, R178 ;  /* 0x000000b200b37202 */ /* 0x008fe40000000f00 */
[----:B----4-:R-:W-:Y:S02]  /*306e0*/  MOV R178, R177 ;  /* 0x000000b100b27202 */ /* 0x010fe40000000f00 */
[----:B-----5:R-:W-:Y:S02]  /*306f0*/  MOV R177, R176 ;  /* 0x000000b000b17202 */ /* 0x020fe40000000f00 */
[----:B--2---:R-:W-:Y:S02]  /*30700*/  MOV R176, R175 ;  /* 0x000000af00b07202 */ /* 0x004fe40000000f00 */
[----:B------:R-:W-:Y:S02]  /*30710*/  MOV R175, R174 ;  /* 0x000000ae00af7202 */ /* 0x000fe40000000f00 */
[----:B------:R-:W-:-:S02]  /*30720*/  MOV R174, R173 ;  /* 0x000000ad00ae7202 */ /* 0x000fc40000000f00 */
[----:B------:R-:W-:Y:S02]  /*30730*/  MOV R173, R172 ;  /* 0x000000ac00ad7202 */ /* 0x000fe40000000f00 */
[----:B------:R-:W-:Y:S02]  /*30740*/  MOV R172, R171 ;  /* 0x000000ab00ac7202 */ /* 0x000fe40000000f00 */
[----:B------:R-:W-:Y:S01]  /*30750*/  MOV R171, R170 ;  /* 0x000000aa00ab7202 */ /* 0x000fe20000000f00 */
[----:B------:R-:W-:Y:S01]  /*30760*/  IMAD.MOV.U32 R170, RZ, RZ, R169 ;  /* 0x000000ffffaa7224 */ /* 0x000fe200078e00a9 */
        /* <DEDUP_REMOVED lines=10> */
[----:B------:R-:W-:Y:S01]  /*30810*/  MOV R159, R158 ;  /* 0x0000009e009f7202 */ /* 0x000fe20000000f00 */
[----:B------:R-:W-:Y:S01]  /*30820*/  IMAD.MOV.U32 R158, RZ, RZ, R157 ;  /* 0x000000ffff9e7224 */ /* 0x000fe200078e009d */
        /* <DEDUP_REMOVED lines=8> */
[----:B------:R-:W2:Y:S01]  /*308b0*/  LDL.LU R12, [R1+0x80] ;  /* 0x00008000010c7983 */ /* 0x000ea20000300800 */
[----:B------:R-:W-:Y:S01]  /*308c0*/  MOV R2, R179 ;  /* 0x000000b300027202 */ /* 0x000fe20000000f00 */
[----:B------:R-:W-:Y:S01]  /*308d0*/  FMUL R4, R3, 8388608 ;  /* 0x4b00000003047820 */ /* 0x000fe20000400000 */
[----:B------:R-:W-:-:S02]  /*308e0*/  MOV R179, R178 ;  /* 0x000000b200b37202 */ /* 0x000fc40000000f00 */
[----:B------:R-:W-:Y:S01]  /*308f0*/  MOV R178, R177 ;  /* 0x000000b100b27202 */ /* 0x000fe20000000f00 */
        /* <DEDUP_REMOVED lines=27> */
[----:B------:R-:W-:-:S04]  /*30ab0*/  FSETP.GEU.AND P2, PT, R3, 1.175494350822287508e-38, PT ;  /* 0x008000000300780b */ /* 0x000fc80003f4e000 */
[----:B------:R-:W-:-:S04]  /*30ac0*/  FSEL R4, R4, R3, !P2 ;  /* 0x0000000304047208 */ /* 0x000fc80005000000 */
[----:B------:R-:W-:-:S04]  /*30ad0*/  IADD3 R0, R4, -0x3f3504f3, RZ ;  /* 0xc0cafb0d04007810 */ /* 0x000fc80007ffe0ff */
[----:B------:R-:W-:Y:S02]  /*30ae0*/  LOP3.LUT R0, R0, 0xff800000, RZ, 0xc0, !PT ;  /* 0xff80000000007812 */ /* 0x000fe400078ec0ff */
[----:B--2---:R-:W-:Y:S02]  /*30af0*/  MOV R13, R12 ;  /* 0x0000000c000d7202 */ /* 0x004fe40000000f00 */
[----:B------:R-:W2:Y:S01]  /*30b00*/  LDL.LU R12, [R1+0x94] ;  /* 0x00009400010c7983 */ /* 0x000ea20000300800 */
[-C--:B------:R-:W-:Y:S01]  /*30b10*/  IADD3 R6, R4, -R0.reuse, RZ ;  /* 0x8000000004067210 */ /* 0x080fe20007ffe0ff */
[----:B------:R-:W-:Y:S01]  /*30b20*/  FMUL R9, R179, 0.25 ;  /* 0x3e800000b3097820 */ /* 0x000fe20000400000 */
[----:B------:R-:W-:Y:S02]  /*30b30*/  I2FP.F32.S32 R0, R0 ;  /* 0x0000000000007245 */ /* 0x000fe40000201400 */
[----:B------:R-:W-:Y:S02]  /*30b40*/  FSEL R5, RZ, -23, P2 ;  /* 0xc1b80000ff057808 */ /* 0x000fe40001000000 */
[----:B------:R-:W-:-:S02]  /*30b50*/  MOV R8, 0x3dc6b27f ;  /* 0x3dc6b27f00087802 */ /* 0x000fc40000000f00 */
[----:B------:R-:W-:Y:S01]  /*30b60*/  FSETP.GT.AND P1, PT, |R2|, 8.50705917302346158658e+37, PT ;  /* 0x7e8000000200780b */ /* 0x000fe20003f24200 */
[----:B------:R-:W-:Y:S01]  /*30b70*/  FFMA.FTZ R7, R0, 1.1920928955078125e-07, R5 ;  /* 0x3400000000077823 */ /* 0x000fe20000010005 */
[----:B------:R-:W-:Y:S01]  /*30b80*/  FADD R0, R6, -1 ;  /* 0xbf80000006007421 */ /* 0x000fe20000000000 */
[----:B------:R-:W-:Y:S02]  /*30b90*/  ISETP.GE.U32.AND P2, PT, R4, 0x7f800000, PT ;  /* 0x7f8000000400780c */ /* 0x000fe40003f46070 */
[----:B------:R-:W-:Y:S01]  /*30ba0*/  FSEL R9, R9, R179, P1 ;  /* 0x000000b309097208 */ /* 0x000fe20000800000 */
[C---:B------:R-:W-:Y:S01]  /*30bb0*/  FFMA.FTZ R5, R0.reuse, R8, -0.16845393180847167969 ;  /* 0xbe2c7f3000057423 */ /* 0x040fe20000010008 */
[----:B------:R-:W-:Y:S02]  /*30bc0*/  MOV R179, R178 ;  /* 0x000000b200b37202 */ /* 0x000fe40000000f00 */
[----:B------:R-:W-:Y:S01]  /*30bd0*/  MOV R178, R177 ;  /* 0x000000b100b27202 */ /* 0x000fe20000000f00 */
[----:B------:R-:W-:Y:S01]  /*30be0*/  FFMA.FTZ R5, R0, R5, 0.1716887056827545166 ;  /* 0x3e2fcf2a00057423 */ /* 0x000fe20000010005 */
[----:B------:R-:W-:-:S02]  /*30bf0*/  MOV R177, R176 ;  /* 0x000000b000b17202 */ /* 0x000fc40000000f00 */
[----:B------:R-:W-:Y:S01]  /*30c00*/  MOV R176, R175 ;  /* 0x000000af00b07202 */ /* 0x000fe20000000f00 */
[C---:B------:R-:W-:Y:S01]  /*30c10*/  FFMA.FTZ R5, R0.reuse, R5, -0.17900948226451873779 ;  /* 0xbe374e4300057423 */ /* 0x040fe20000010005 */
[----:B------:R-:W-:Y:S01]  /*30c20*/  IMAD.MOV.U32 R175, RZ, RZ, R174 ;  /* 0x000000ffffaf7224 */ /* 0x000fe200078e00ae */
[----:B------:R-:W-:Y:S02]  /*30c30*/  MOV R174, R173 ;  /* 0x000000ad00ae7202 */ /* 0x000fe40000000f00 */
[C---:B------:R-:W-:Y:S01]  /*30c40*/  FFMA.FTZ R5, R0.reuse, R5, 0.20512372255325317383 ;  /* 0x3e520bf400057423 */ /* 0x040fe20000010005 */
[----:B------:R-:W-:Y:S02]  /*30c50*/  MOV R173, R172 ;  /* 0x000000ac00ad7202 */ /* 0x000fe40000000f00 */
[----:B------:R-:W-:Y:S01]  /*30c60*/  MOV R172, R171 ;  /* 0x000000ab00ac7202 */ /* 0x000fe20000000f00 */
[----:B------:R-:W-:Y:S01]  /*30c70*/  FFMA.FTZ R5, R0, R5, -0.24046532809734344482 ;  /* 0xbe763c8b00057423 */ /* 0x000fe20000010005 */
[----:B------:R-:W-:-:S02]  /*30c80*/  MOV R171, R170 ;  /* 0x000000aa00ab7202 */ /* 0x000fc40000000f00 */
[----:B------:R-:W-:Y:S01]  /*30c90*/  MOV R170, R169 ;  /* 0x000000a900aa7202 */ /* 0x000fe20000000f00 */
[C---:B------:R-:W-:Y:S01]  /*30ca0*/  FFMA.FTZ R5, R0.reuse, R5, 0.28857114911079406738 ;  /* 0x3e93bf9900057423 */ /* 0x040fe20000010005 */
[----:B------:R-:W-:Y:S02]  /*30cb0*/  MOV R169, R168 ;  /* 0x000000a800a97202 */ /* 0x000fe40000000f00 */
[----:B------:R-:W-:Y:S01]  /*30cc0*/  MOV R168, R167 ;  /* 0x000000a700a87202 */ /* 0x000fe20000000f00 */
[C---:B------:R-:W-:Y:S01]  /*30cd0*/  FFMA.FTZ R5, R0.reuse, R5, -0.36067417263984680176 ;  /* 0xbeb8aa4900057423 */ /* 0x040fe20000010005 */
[----:B------:R-:W-:Y:S02]  /*30ce0*/  MOV R167, R166 ;  /* 0x000000a600a77202 */ /* 0x000fe40000000f00 */
[----:B------:R-:W-:Y:S01]  /*30cf0*/  MOV R166, R165 ;  /* 0x000000a500a67202 */ /* 0x000fe20000000f00 */
[----:B------:R-:W-:Y:S01]  /*30d00*/  FFMA.FTZ R5, R0, R5, 0.48089820146560668945 ;  /* 0x3ef6384a00057423 */ /* 0x000fe20000010005 */
[----:B------:R-:W-:-:S02]  /*30d10*/  MOV R165, R164 ;  /* 0x000000a400a57202 */ /* 0x000fc40000000f00 */
[----:B------:R-:W-:Y:S01]  /*30d20*/  MOV R164, R163 ;  /* 0x000000a300a47202 */ /* 0x000fe20000000f00 */
[C---:B------:R-:W-:Y:S01]  /*30d30*/  FFMA.FTZ R5, R0.reuse, R5, -0.72134751081466674805 ;  /* 0xbf38aa3b00057423 */ /* 0x040fe20000010005 */
[----:B------:R-:W-:Y:S01]  /*30d40*/  IMAD.MOV.U32 R163, RZ, RZ, R162 ;  /* 0x000000ffffa37224 */ /* 0x000fe200078e00a2 */
[----:B------:R-:W-:Y:S02]  /*30d50*/  MOV R162, R161 ;  /* 0x000000a100a27202 */ /* 0x000fe40000000f00 */
[C---:B------:R-:W-:Y:S01]  /*30d60*/  FMUL R5, R0.reuse, R5 ;  /* 0x0000000500057220 */ /* 0x040fe20000400000 */
[----:B------:R-:W-:Y:S02]  /*30d70*/  MOV R161, R160 ;  /* 0x000000a000a17202 */ /* 0x000fe40000000f00 */
[----:B------:R-:W-:Y:S01]  /*30d80*/  MOV R160, R159 ;  /* 0x0000009f00a07202 */ /* 0x000fe20000000f00 */
[----:B------:R-:W-:Y:S01]  /*30d90*/  FMUL R5, R0, R5 ;  /* 0x0000000500057220 */ /* 0x000fe20000400000 */
[----:B------:R-:W-:-:S02]  /*30da0*/  MOV R159, R158 ;  /* 0x0000009e009f7202 */ /* 0x000fc40000000f00 */
[----:B------:R-:W-:Y:S01]  /*30db0*/  MOV R158, R157 ;  /* 0x0000009d009e7202 */ /* 0x000fe20000000f00 */
[----:B------:R-:W-:Y:S01]  /*30dc0*/  FFMA.FTZ R0, R0, 1.4426950216293334961, R5 ;  /* 0x3fb8aa3b00007823 */ /* 0x000fe20000010005 */
[----:B------:R-:W-:Y:S02]  /*30dd0*/  MOV R157, R156 ;  /* 0x0000009c009d7202 */ /* 0x000fe40000000f00 */
[----:B------:R-:W-:Y:S01]  /*30de0*/  MOV R156, R155 ;  /* 0x0000009b009c7202 */ /* 0x000fe20000000f00 */
[----:B------:R-:W-:Y:S01]  /*30df0*/  FADD R10, R7, R0 ;  /* 0x00000000070a7221 */ /* 0x000fe20000000000 */
[----:B------:R-:W-:Y:S02]  /*30e00*/  @P2 MOV R0, 0x7f800000 ;  /* 0x7f80000000002802 */ /* 0x000fe40000000f00 */
[----:B------:R-:W-:Y:S02]  /*30e10*/  MOV R155, R154 ;  /* 0x0000009a009b7202 */ /* 0x000fe40000000f00 */
[----:B------:R-:W-:Y:S01]  /*30e20*/  MOV R154, R153 ;  /* 0x00000099009a7202 */ /* 0x000fe20000000f00 */
[----:B------:R-:W-:Y:S01]  /*30e30*/  @P2 FFMA.FTZ R10, R4, R0, +INF ;  /* 0x7f800000040a2423 */ /* 0x000fe20000010000 */
[----:B------:R-:W-:-:S02]  /*30e40*/  MOV R153, R152 ;  /* 0x0000009800997202 */ /* 0x000fc40000000f00 */
[----:B------:R-:W-:Y:S01]  /*30e50*/  MOV R152, R23 ;  /* 0x0000001700987202 */ /* 0x000fe20000000f00 */
[----:B------:R-:W-:Y:S01]  /*30e60*/  IMAD.MOV.U32 R23, RZ, RZ, R13 ;  /* 0x000000ffff177224 */ /* 0x000fe200078e000d */
[----:B------:R0:W-:Y:S01]  /*30e70*/  STL [R1+0x204], R10 ;  /* 0x0002040a01007387 */ /* 0x0001e20000100800 */
[----:B------:R-:W-:Y:S01]  /*30e80*/  FSETP.NEU.AND P2, PT, R4, RZ, PT ;  /* 0x000000ff0400720b */ /* 0x000fe20003f4d000 */
[C---:B------:R-:W-:Y:S01]  /*30e90*/  FMUL R4, R2.reuse, 8388608 ;  /* 0x4b00000002047820 */ /* 0x040fe20000400000 */
[----:B------:R-:W-:-:S04]  /*30ea0*/  FSETP.GEU.AND P3, PT, R2, 1.175494350822287508e-38, PT ;  /* 0x008000000200780b */ /* 0x000fc80003f6e000 */
[----:B------:R-:W-:-:S04]  /*30eb0*/  FSEL R4, R4, R2, !P3 ;  /* 0x0000000204047208 */ /* 0x000fc80005800000 */
[----:B------:R-:W-:Y:S02]  /*30ec0*/  IADD3 R0, R4, -0x3f3504f3, RZ ;  /* 0xc0cafb0d04007810 */ /* 0x000fe40007ffe0ff */
[----:B--2---:R-:W-:Y:S02]  /*30ed0*/  MOV R13, R12 ;  /* 0x0000000c000d7202 */ /* 0x004fe40000000f00 */
[----:B------:R-:W2:Y:S01]  /*30ee0*/  LDL.LU R12, [R1+0x84] ;  /* 0x00008400010c7983 */ /* 0x000ea20000300800 */
[----:B------:R-:W-:Y:S01]  /*30ef0*/  LOP3.LUT R0, R0, 0xff800000, RZ, 0xc0, !PT ;  /* 0xff80000000007812 */ /* 0x000fe200078ec0ff */
[----:B------:R-:W-:Y:S01]  /*30f00*/  IMAD.MOV.U32 R185, RZ, RZ, R171 ;  /* 0x000000ffffb97224 */ /* 0x000fe200078e00ab */
[----:B------:R-:W-:Y:S02]  /*30f10*/  FSEL R5, RZ, -23, P3 ;  /* 0xc1b80000ff057808 */ /* 0x000fe40001800000 */
[-C--:B------:R-:W-:Y:S02]  /*30f20*/  IADD3 R6, R4, -R0.reuse, RZ ;  /* 0x8000000004067210 */ /* 0x080fe40007ffe0ff */
[----:B------:R-:W-:-:S02]  /*30f30*/  I2FP.F32.S32 R0, R0 ;  /* 0x0000000000007245 */ /* 0x000fc40000201400 */
[----:B------:R-:W-:Y:S02]  /*30f40*/  ISETP.GE.U32.AND P5, PT, R4, 0x7f800000, PT ;  /* 0x7f8000000400780c */ /* 0x000fe40003fa6070 */
[----:B------:R-:W-:Y:S01]  /*30f50*/  FSETP.GT.AND P4, PT, |R3|, 8.50705917302346158658e+37, PT ;  /* 0x7e8000000300780b */ /* 0x000fe20003f84200 */
[----:B------:R-:W-:Y:S01]  /*30f60*/  FFMA.FTZ R7, R0, 1.1920928955078125e-07, R5 ;  /* 0x3400000000077823 */ /* 0x000fe20000010005 */
[----:B------:R-:W-:Y:S01]  /*30f70*/  FADD R0, R6, -1 ;  /* 0xbf80000006007421 */ /* 0x000fe20000000000 */
[----:B------:R-:W-:Y:S02]  /*30f80*/  MOV R191, R178 ;  /* 0x000000b200bf7202 */ /* 0x000fe40000000f00 */
[----:B------:R-:W-:Y:S01]  /*30f90*/  MOV R178, R165 ;  /* 0x000000a500b27202 */ /* 0x000fe20000000f00 */
[C---:B------:R-:W-:Y:S01]  /*30fa0*/  FFMA.FTZ R5, R0.reuse, R8, -0.16845393180847167969 ;  /* 0xbe2c7f3000057423 */ /* 0x040fe20000010008 */
[----:B------:R-:W-:Y:S02]  /*30fb0*/  MOV R182, R168 ;  /* 0x000000a800b67202 */ /* 0x000fe40000000f00 */
[----:B------:R-:W-:Y:S01]  /*30fc0*/  MOV R165, R152 ;  /* 0x0000009800a57202 */ /* 0x000fe20000000f00 */
[----:B------:R-:W-:Y:S01]  /*30fd0*/  FFMA.FTZ R5, R0, R5, 0.1716887056827545166 ;  /* 0x3e2fcf2a00057423 */ /* 0x000fe20000010005 */
[----:B------:R-:W-:-:S02]  /*30fe0*/  MOV R180, R167 ;  /* 0x000000a700b47202 */ /* 0x000fc40000000f00 */
[----:B------:R-:W-:Y:S01]  /*30ff0*/  MOV R168, R155 ;  /* 0x0000009b00a87202 */ /* 0x000fe20000000f00 */
[C---:B------:R-:W-:Y:S01]  /*31000*/  FFMA.FTZ R5, R0.reuse, R5, -0.17900948226451873779 ;  /* 0xbe374e4300057423 */ /* 0x040fe20000010005 */
[----:B------:R-:W-:Y:S02]  /*31010*/  MOV R184, R170 ;  /* 0x000000aa00b87202 */ /* 0x000fe40000000f00 */
[----:B------:R-:W-:Y:S01]  /*31020*/  MOV R167, R154 ;  /* 0x0000009a00a77202 */ /* 0x000fe20000000f00 */
[C---:B------:R-:W-:Y:S01]  /*31030*/  FFMA.FTZ R5, R0.reuse, R5, 0.20512372255325317383 ;  /* 0x3e520bf400057423 */ /* 0x040fe20000010005 */
[----:B------:R-:W-:Y:S02]  /*31040*/  MOV R183, R169 ;  /* 0x000000a900b77202 */ /* 0x000fe40000000f00 */
[----:B------:R-:W-:Y:S01]  /*31050*/  MOV R170, R157 ;  /* 0x0000009d00aa7202 */ /* 0x000fe20000000f00 */
[C---:B------:R-:W-:Y:S01]  /*31060*/  FFMA.FTZ R5, R0.reuse, R5, -0.24046532809734344482 ;  /* 0xbe763c8b00057423 */ /* 0x040fe20000010005 */
[----:B------:R-:W-:Y:S01]  /*31070*/  MOV R186, R172 ;  /* 0x000000ac00ba7202 */ /* 0x000fe20000000f00 */
[----:B------:R-:W-:Y:S01]  /*31080*/  IMAD.MOV.U32 R172, RZ, RZ, R159 ;  /* 0x000000ffffac7224 */ /* 0x000fe200078e009f */
[----:B------:R-:W-:Y:S01]  /*31090*/  MOV R169, R156 ;  /* 0x0000009c00a97202 */ /* 0x000fe20000000f00 */
[----:B------:R-:W-:Y:S01]  /*310a0*/  FFMA.FTZ R5, R0, R5, 0.28857114911079406738 ;  /* 0x3e93bf9900057423 */ /* 0x000fe20000010005 */
[----:B------:R-:W-:-:S02]  /*310b0*/  MOV R187, R174 ;  /* 0x000000ae00bb7202 */ /* 0x000fc40000000f00 */
[----:B------:R-:W-:Y:S01]  /*310c0*/  MOV R171, R158 ;  /* 0x0000009e00ab7202 */ /* 0x000fe20000000f00 */
[C---:B------:R-:W-:Y:S01]  /*310d0*/  FFMA.FTZ R5, R0.reuse, R5, -0.36067417263984680176 ;  /* 0xbeb8aa4900057423 */ /* 0x040fe20000010005 */
[----:B------:R-:W-:Y:S02]  /*310e0*/  MOV R181, R173 ;  /* 0x000000ad00b57202 */ /* 0x000fe40000000f00 */
[----:B------:R-:W-:Y:S01]  /*310f0*/  MOV R174, R161 ;  /* 0x000000a100ae7202 */ /* 0x000fe20000000f00 */
[C---:B------:R-:W-:Y:S01]  /*31100*/  FFMA.FTZ R5, R0.reuse, R5, 0.48089820146560668945 ;  /* 0x3ef6384a00057423 */ /* 0x040fe20000010005 */
[----:B------:R-:W-:Y:S02]  /*31110*/  MOV R190, R177 ;  /* 0x000000b100be7202 */ /* 0x000fe40000000f00 */
[----:B------:R-:W-:Y:S01]  /*31120*/  MOV R189, R176 ;  /* 0x000000b000bd7202 */ /* 0x000fe20000000f00 */
[----:B------:R-:W-:Y:S01]  /*31130*/  FFMA.FTZ R5, R0, R5, -0.72134751081466674805 ;  /* 0xbf38aa3b00057423 */ /* 0x000fe20000010005 */
[----:B------:R-:W-:-:S02]  /*31140*/  MOV R188, R175 ;  /* 0x000000af00bc7202 */ /* 0x000fc40000000f00 */
[----:B------:R-:W-:Y:S01]  /*31150*/  MOV R173, R160 ;  /* 0x000000a000ad7202 */ /* 0x000fe20000000f00 */
[C---:B------:R-:W-:Y:S01]  /*31160*/  FMUL R5, R0.reuse, R5 ;  /* 0x0000000500057220 */ /* 0x040fe20000400000 */
[----:B------:R-:W-:Y:S02]  /*31170*/  MOV R177, R164 ;  /* 0x000000a400b17202 */ /* 0x000fe40000000f00 */
[----:B------:R-:W-:Y:S01]  /*31180*/  MOV R176, R163 ;  /* 0x000000a300b07202 */ /* 0x000fe20000000f00 */
[C---:B------:R-:W-:Y:S01]  /*31190*/  FMUL R5, R0.reuse, R5 ;  /* 0x0000000500057220 */ /* 0x040fe20000400000 */
[----:B------:R-:W-:Y:S02]  /*311a0*/  MOV R175, R162 ;  /* 0x000000a200af7202 */ /* 0x000fe40000000f00 */
[----:B------:R-:W-:Y:S01]  /*311b0*/  MOV R164, R23 ;  /* 0x0000001700a47202 */ /* 0x000fe20000000f00 */
[----:B------:R-:W-:Y:S01]  /*311c0*/  FFMA.FTZ R0, R0, 1.4426950216293334961, R5 ;  /* 0x3fb8aa3b00007823 */ /* 0x000fe20000010005 */
[----:B------:R-:W-:Y:S01]  /*311d0*/  FMUL R5, R179, 0.25 ;  /* 0x3e800000b3057820 */ /* 0x000fe20000400000 */
[----:B------:R-:W-:-:S02]  /*311e0*/  MOV R163, R13 ;  /* 0x0000000d00a37202 */ /* 0x000fc40000000f00 */
[----:B0-----:R-:W-:Y:S01]  /*311f0*/  FADD R10, R7, R0 ;  /* 0x00000000070a7221 */ /* 0x001fe20000000000 */
[----:B------:R-:W-:Y:S02]  /*31200*/  @P5 MOV R0, 0x7f800000 ;  /* 0x7f80000000005802 */ /* 0x000fe40000000f00 */
[----:B------:R-:W-:Y:S02]  /*31210*/  FSEL R5, R5, R179, P4 ;  /* 0x000000b305057208 */ /* 0x000fe40002000000 */
[----:B------:R-:W-:Y:S01]  /*31220*/  MOV R179, R166 ;  /* 0x000000a600b37202 */ /* 0x000fe20000000f00 */
[----:B------:R-:W-:Y:S01]  /*31230*/  @P5 FFMA.FTZ R10, R4, R0, +INF ;  /* 0x7f800000040a5423 */ /* 0x000fe20000010000 */
[----:B------:R-:W-:Y:S02]  /*31240*/  MOV R166, R153 ;  /* 0x0000009900a67202 */ /* 0x000fe40000000f00 */
[C---:B------:R-:W-:Y:S01]  /*31250*/  FSETP.GEU.AND P3, PT, |R3|.reuse, 1.175494350822287508e-38, PT ;  /* 0x008000000300780b */ /* 0x040fe20003f6e200 */
[----:B------:R-:W-:Y:S01]  /*31260*/  @P4 FMUL R3, R3, 0.25 ;  /* 0x3e80000003034820 */ /* 0x000fe20000400000 */
[----:B------:R0:W-:Y:S04]  /*31270*/  STL [R1+0x200], R10 ;  /* 0x0002000a01007387 */ /* 0x0001e80000100800 */
[----:B------:R-:W3:Y:S04]  /*31280*/  LDL.LU R153, [R1+0xb0] ;  /* 0x0000b00001997983 */ /* 0x000ee80000300800 */
[----:B------:R-:W4:Y:S03]  /*31290*/  LDL.LU R152, [R1+0xa0] ;  /* 0x0000a00001987983 */ /* 0x000f260000300800 */
[----:B------:R-:W-:Y:S01]  /*312a0*/  @!P3 FMUL R3, R3, 16777216 ;  /* 0x4b8000000303b820 */ /* 0x000fe20000400000 */
[----:B------:R-:W5:Y:S04]  /*312b0*/  LDL.LU R155, [R1+0xb4] ;  /* 0x0000b400019b7983 */ /* 0x000f680000300800 */
[----:B------:R-:W3:Y:S01]  /*312c0*/  LDL.LU R154, [R1+0xa4] ;  /* 0x0000a400019a7983 */ /* 0x000ee20000300800 */
[----:B------:R-:W1:Y:S03]  /*312d0*/  MUFU.RCP R3, R3 ;  /* 0x0000000300037308 */ /* 0x000e660000001000 */
[----:B------:R-:W3:Y:S04]  /*312e0*/  LDL.LU R157, [R1+0xd0] ;  /* 0x0000d000019d7983 */ /* 0x000ee80000300800 */
[----:B------:R-:W3:Y:S04]  /*312f0*/  LDL.LU R156, [R1+0xc0] ;  /* 0x0000c000019c7983 */ /* 0x000ee80000300800 */
[----:B------:R-:W3:Y:S04]  /*31300*/  LDL.LU R159, [R1+0xd4] ;  /* 0x0000d400019f7983 */ /* 0x000ee80000300800 */
[----:B------:R-:W3:Y:S04]  /*31310*/  LDL.LU R158, [R1+0xc4] ;  /* 0x0000c400019e7983 */ /* 0x000ee80000300800 */
[----:B------:R-:W3:Y:S04]  /*31320*/  LDL.LU R161, [R1+0xf0] ;  /* 0x0000f00001a17983 */ /* 0x000ee80000300800 */
[----:B------:R-:W3:Y:S04]  /*31330*/  LDL.LU R160, [R1+0xe0] ;  /* 0x0000e00001a07983 */ /* 0x000ee80000300800 */
[----:B------:R-:W4:Y:S04]  /*31340*/  LDL.LU R162, [R1+0xf4] ;  /* 0x0000f40001a27983 */ /* 0x000f280000300800 */
[----:B------:R-:W5:Y:S01]  /*31350*/  LDL.LU R13, [R1+0xe4] ;  /* 0x0000e400010d7983 */ /* 0x000f620000300800 */
[----:B--2---:R-:W-:-:S03]  /*31360*/  MOV R23, R12 ;  /* 0x0000000c00177202 */ /* 0x004fc60000000f00 */
[----:B------:R-:W2:Y:S01]  /*31370*/  LDL.LU R12, [R1+0x110] ;  /* 0x00011000010c7983 */ /* 0x000ea20000300800 */
[----:B------:R-:W-:Y:S01]  /*31380*/  FMUL R0, R191, 0.25 ;  /* 0x3e800000bf007820 */ /* 0x000fe20000400000 */
[----:B------:R-:W-:-:S04]  /*31390*/  FSETP.GEU.AND P6, PT, |R2|, 1.175494350822287508e-38, PT ;  /* 0x008000000200780b */ /* 0x000fc80003fce200 */
[----:B------:R-:W-:Y:S02]  /*313a0*/  FSEL R0, R0, R191, P4 ;  /* 0x000000bf00007208 */ /* 0x000fe40002000000 */
[----:B------:R-:W-:-:S03]  /*313b0*/  FSETP.NEU.AND P5, PT, R4, RZ, PT ;  /* 0x000000ff0400720b */ /* 0x000fc60003fad000 */
[----:B------:R-:W-:Y:S01]  /*313c0*/  @!P3 FMUL R0, R0, 16777216 ;  /* 0x4b8000000000b820 */ /* 0x000fe20000400000 */
[----:B------:R-:W-:-:S03]  /*313d0*/  @P1 FMUL R2, R2, 0.25 ;  /* 0x3e80000002021820 */ /* 0x000fc60000400000 */
[----:B-1----:R-:W-:Y:S01]  /*313e0*/  FMUL R4, R3, R0 ;  /* 0x0000000003047220 */ /* 0x002fe20000400000 */
[----:B------:R-:W-:Y:S01]  /*313f0*/  FMUL R0, R181, 0.25 ;  /* 0x3e800000b5007820 */ /* 0x000fe20000400000 */
[----:B------:R-:W-:Y:S01]  /*31400*/  @!P3 FMUL R5, R5, 16777216 ;  /* 0x4b8000000505b820 */ /* 0x000fe20000400000 */
[----:B------:R-:W-:-:S03]  /*31410*/  @!P6 FMUL R2, R2, 16777216 ;  /* 0x4b8000000202e820 */ /* 0x000fc60000400000 */
[----:B------:R-:W-:Y:S02]  /*31420*/  FSEL R0, R0, R181, P1 ;  /* 0x000000b500007208 */ /* 0x000fe40000800000 */
[----:B------:R-:W1:Y:S01]  /*31430*/  S2R R181, SR_TID.X ;  /* 0x0000000000b57919 */ /* 0x000e620000002100 */
[----:B------:R-:W-:Y:S01]  /*31440*/  FMUL R5, R3, R5 ;  /* 0x0000000503057220 */ /* 0x000fe20000400000 */
[----:B------:R-:W0:Y:S01]  /*31450*/  MUFU.RCP R2, R2 ;  /* 0x0000000200027308 */ /* 0x000e220000001000 */
[----:B------:R-:W-:Y:S01]  /*31460*/  FMUL R8, R190, 0.25 ;  /* 0x3e800000be087820 */ /* 0x000fe20000400000 */
[----:B------:R-:W-:Y:S02]  /*31470*/  FMUL R7, R189, 0.25 ;  /* 0x3e800000bd077820 */ /* 0x000fe40000400000 */
[----:B------:R-:W-:Y:S01]  /*31480*/  F2FP.F16.F32.PACK_AB R4, R4, R5 ;  /* 0x000000050404723e */ /* 0x000fe200000000ff */
[----:B------:R-:W-:Y:S01]  /*31490*/  FMUL R5, R187, 0.25 ;  /* 0x3e800000bb057820 */ /* 0x000fe20000400000 */
[----:B------:R-:W-:-:S02]  /*314a0*/  FSEL R8, R8, R190, P4 ;  /* 0x000000be08087208 */ /* 0x000fc40002000000 */
[----:B------:R-:W-:Y:S02]  /*314b0*/  FSEL R7, R7, R189, P4 ;  /* 0x000000bd07077208 */ /* 0x000fe40002000000 */
[----:B------:R-:W-:Y:S01]  /*314c0*/  FSEL R5, R5, R187, P1 ;  /* 0x000000bb05057208 */ /* 0x000fe20000800000 */
[----:B------:R-:W-:Y:S01]  /*314d0*/  @!P3 FMUL R8, R8, 16777216 ;  /* 0x4b8000000808b820 */ /* 0x000fe20000400000 */
[----:B------:R-:W-:Y:S01]  /*314e0*/  @!P6 FMUL R9, R9, 16777216 ;  /* 0x4b8000000909e820 */ /* 0x000fe20000400000 */
[----:B------:R-:W-:Y:S01]  /*314f0*/  @!P3 FMUL R7, R7, 16777216 ;  /* 0x4b8000000707b820 */ /* 0x000fe20000400000 */
[----:B------:R-:W-:Y:S01]  /*31500*/  @!P6 FMUL R0, R0, 16777216 ;  /* 0x4b8000000000e820 */ /* 0x000fe20000400000 */
[----:B------:R-:W-:Y:S01]  /*31510*/  @!P6 FMUL R5, R5, 16777216 ;  /* 0x4b8000000505e820 */ /* 0x000fe20000400000 */
[C---:B0-----:R-:W-:Y:S01]  /*31520*/  FMUL R10, R3.reuse, R8 ;  /* 0x00000008030a7220 */ /* 0x041fe20000400000 */
[C---:B------:R-:W-:Y:S01]  /*31530*/  FMUL R11, R2.reuse, R9 ;  /* 0x00000009020b7220 */ /* 0x040fe20000400000 */
[----:B------:R-:W-:Y:S01]  /*31540*/  FMUL R8, R3, R7 ;  /* 0x0000000703087220 */ /* 0x000fe20000400000 */
[C---:B------:R-:W-:Y:S01]  /*31550*/  FMUL R9, R2.reuse, R5 ;  /* 0x0000000502097220 */ /* 0x040fe20000400000 */
[----:B------:R-:W-:Y:S01]  /*31560*/  FMUL R7, R2, R0 ;  /* 0x0000000002077220 */ /* 0x000fe20000400000 */
[----:B------:R-:W-:-:S04]  /*31570*/  FMUL R6, R188, 0.25 ;  /* 0x3e800000bc067820 */ /* 0x000fc80000400000 */
[----:B------:R-:W-:Y:S01]  /*31580*/  F2FP.F16.F32.PACK_AB R7, R9, R7 ;  /* 0x000000070907723e */ /* 0x000fe200000000ff */
[----:B------:R-:W-:Y:S01]  /*31590*/  FMUL R9, R178, 0.25 ;  /* 0x3e800000b2097820 */ /* 0x000fe20000400000 */
[----:B------:R-:W-:Y:S02]  /*315a0*/  FSEL R6, R6, R188, P1 ;  /* 0x000000bc06067208 */ /* 0x000fe40000800000 */
[----:B-1----:R-:W-:Y:S02]  /*315b0*/  LOP3.LUT R18, R181, 0x7, RZ, 0xc0, !PT ;  /* 0x00000007b5127812 */ /* 0x002fe400078ec0ff */
[----:B------:R-:W-:Y:S02]  /*315c0*/  FSEL R9, R9, R178, P1 ;  /* 0x000000b209097208 */ /* 0x000fe40000800000 */
[----:B------:R-:W0:Y:S01]  /*315d0*/  S2R R178, SR_TID.X ;  /* 0x0000000000b27919 */ /* 0x000e220000002100 */
[----:B------:R-:W-:Y:S01]  /*315e0*/  @!P6 FMUL R6, R6, 16777216 ;  /* 0x4b8000000606e820 */ /* 0x000fe20000400000 */
[----:B------:R-:W-:Y:S01]  /*315f0*/  F2FP.F16.F32.PACK_AB R5, R10, R8 ;  /* 0x000000080a05723e */ /* 0x000fe200000000ff */
[----:B------:R-:W-:Y:S01]  /*31600*/  IMAD R16, R18, 0x10, R20 ;  /* 0x0000001012107824 */ /* 0x000fe200078e0214 */
[----:B------:R-:W-:-:S02]  /*31610*/  SHF.L.U32 R8, R181, 0x3, RZ ;  /* 0x00000003b5087819 */ /* 0x000fc400000006ff */
[----:B------:R-:W-:Y:S01]  /*31620*/  LOP3.LUT R17, R181, 0x8, RZ, 0xc0, !PT ;  /* 0x00000008b5117812 */ /* 0x000fe200078ec0ff */
[----:B------:R-:W-:Y:S01]  /*31630*/  FMUL R6, R2, R6 ;  /* 0x0000000602067220 */ /* 0x000fe20000400000 */
[----:B------:R-:W-:Y:S02]  /*31640*/  LOP3.LUT R8, R8, 0x380, RZ, 0xc0, !PT ;  /* 0x0000038008087812 */ /* 0x000fe400078ec0ff */
[----:B------:R-:W-:Y:S02]  /*31650*/  LEA R0, R17, R16, 0x7 ;  /* 0x0000001011007211 */ /* 0x000fe400078e38ff */
[----:B------:R-:W-:Y:S02]  /*31660*/  F2FP.F16.F32.PACK_AB R6, R6, R11 ;  /* 0x0000000b0606723e */ /* 0x000fe400000000ff */
[----:B------:R-:W-:-:S05]  /*31670*/  IADD3 R0, R8, R0, RZ ;  /* 0x0000000008007210 */ /* 0x000fca0007ffe0ff */
[----:B------:R1:W-:Y:S02]  /*31680*/  STSM.16.M88.4 [R0], R4 ;  /* 0x0000000400007844 */ /* 0x0003e40000000200 */
[----:B-1----:R-:W-:Y:S01]  /*31690*/  FMUL R5, R186, 0.25 ;  /* 0x3e800000ba057820 */ /* 0x002fe20000400000 */
[----:B------:R-:W-:-:S04]  /*316a0*/  FMUL R4, R185, 0.25 ;  /* 0x3e800000b9047820 */ /* 0x000fc80000400000 */
[----:B------:R-:W-:Y:S02]  /*316b0*/  FSEL R5, R5, R186, P4 ;  /* 0x000000ba05057208 */ /* 0x000fe40002000000 */
[----:B------:R-:W-:Y:S02]  /*316c0*/  FSEL R4, R4, R185, P4 ;  /* 0x000000b904047208 */ /* 0x000fe40002000000 */
[----:B0-----:R-:W-:Y:S01]  /*316d0*/  LOP3.LUT R14, R178, 0x7f, RZ, 0xc0, !PT ;  /* 0x0000007fb20e7812 */ /* 0x001fe200078ec0ff */
[----:B------:R-:W-:Y:S02]  /*316e0*/  @!P3 FMUL R5, R5, 16777216 ;  /* 0x4b8000000505b820 */ /* 0x000fe40000400000 */
[----:B------:R-:W-:Y:S01]  /*316f0*/  @!P3 FMUL R4, R4, 16777216 ;  /* 0x4b8000000404b820 */ /* 0x000fe20000400000 */
[----:B------:R-:W-:Y:S01]  /*31700*/  LEA R19, R14, R20, 0x4 ;  /* 0x000000140e137211 */ /* 0x000fe200078e20ff */
[C---:B------:R-:W-:Y:S01]  /*31710*/  FMUL R5, R3.reuse, R5 ;  /* 0x0000000503057220 */ /* 0x040fe20000400000 */
[----:B------:R-:W-:Y:S01]  /*31720*/  MOV R186, R174 ;  /* 0x000000ae00ba7202 */ /* 0x000fe20000000f00 */
[----:B------:R-:W-:Y:S01]  /*31730*/  FMUL R4, R3, R4 ;  /* 0x0000000403047220 */ /* 0x000fe20000400000 */
[----:B------:R-:W-:Y:S01]  /*31740*/  MOV R188, R176 ;  /* 0x000000b000bc7202 */ /* 0x000fe20000000f00 */
[----:B------:R-:W-:Y:S01]  /*31750*/  FMUL R10, R184, 0.25 ;  /* 0x3e800000b80a7820 */ /* 0x000fe20000400000 */
[----:B------:R-:W-:Y:S01]  /*31760*/  MOV R174, R163 ;  /* 0x000000a300ae7202 */ /* 0x000fe20000000f00 */
[----:B------:R-:W-:Y:S01]  /*31770*/  FMUL R6, R182, 0.25 ;  /* 0x3e800000b6067820 */ /* 0x000fe20000400000 */
[----:B------:R-:W-:Y:S01]  /*31780*/  MOV R176, R165 ;  /* 0x000000a500b07202 */ /* 0x000fe20000000f00 */
[----:B------:R-:W-:Y:S01]  /*31790*/  FMUL R7, R180, 0.25 ;  /* 0x3e800000b4077820 */ /* 0x000fe20000400000 */
[----:B----4-:R-:W-:Y:S01]  /*317a0*/  MOV R163, R162 ;  /* 0x000000a200a37202 */ /* 0x010fe20000000f00 */
[----:B------:R-:W-:Y:S01]  /*317b0*/  FMUL R8, R179, 0.25 ;  /* 0x3e800000b3087820 */ /* 0x000fe20000400000 */
[----:B------:R-:W-:-:S02]  /*317c0*/  F2FP.F16.F32.PACK_AB R4, R5, R4 ;  /* 0x000000040504723e */ /* 0x000fc400000000ff */
[----:B-----5:R-:W-:Y:S01]  /*317d0*/  MOV R162, R13 ;  /* 0x0000000d00a27202 */ /* 0x020fe20000000f00 */
[----:B------:R-:W-:Y:S01]  /*317e0*/  FMUL R5, R183, 0.25 ;  /* 0x3e800000b7057820 */ /* 0x000fe20000400000 */
[----:B------:R-:W-:Y:S02]  /*317f0*/  FSEL R10, R10, R184, P4 ;  /* 0x000000b80a0a7208 */ /* 0x000fe40002000000 */
[----:B------:R-:W-:Y:S02]  /*31800*/  FSEL R6, R6, R182, P1 ;  /* 0x000000b606067208 */ /* 0x000fe40000800000 */
[----:B------:R-:W-:Y:S02]  /*31810*/  FSEL R7, R7, R180, P1 ;  /* 0x000000b407077208 */ /* 0x000fe40000800000 */
[----:B------:R-:W-:Y:S02]  /*31820*/  FSEL R5, R5, R183, P4 ;  /* 0x000000b705057208 */ /* 0x000fe40002000000 */
[----:B------:R-:W-:Y:S01]  /*31830*/  FSEL R8, R8, R179, P1 ;  /* 0x000000b308087208 */ /* 0x000fe20000800000 */
[----:B------:R-:W-:Y:S01]  /*31840*/  @!P3 FMUL R10, R10, 16777216 ;  /* 0x4b8000000a0ab820 */ /* 0x000fe20000400000 */
[----:B------:R-:W-:Y:S01]  /*31850*/  @!P6 FMUL R6, R6, 16777216 ;  /* 0x4b8000000606e820 */ /* 0x000fe20000400000 */
[----:B------:R-:W-:Y:S01]  /*31860*/  @!P6 FMUL R7, R7, 16777216 ;  /* 0x4b8000000707e820 */ /* 0x000fe20000400000 */
[----:B------:R-:W-:Y:S01]  /*31870*/  @!P3 FMUL R5, R5, 16777216 ;  /* 0x4b8000000505b820 */ /* 0x000fe20000400000 */
[----:B------:R-:W-:Y:S01]  /*31880*/  @!P6 FMUL R8, R8, 16777216 ;  /* 0x4b8000000808e820 */ /* 0x000fe20000400000 */
[----:B------:R-:W-:Y:S01]  /*31890*/  @!P6 FMUL R9, R9, 16777216 ;  /* 0x4b8000000909e820 */ /* 0x000fe20000400000 */
[C---:B------:R-:W-:Y:S01]  /*318a0*/  FMUL R11, R3.reuse, R10 ;  /* 0x0000000a030b7220 */ /* 0x040fe20000400000 */
[C---:B------:R-:W-:Y:S01]  /*318b0*/  FMUL R10, R2.reuse, R6 ;  /* 0x00000006020a7220 */ /* 0x040fe20000400000 */
[C---:B------:R-:W-:Y:S01]  /*318c0*/  FMUL R6, R2.reuse, R7 ;  /* 0x0000000702067220 */ /* 0x040fe20000400000 */
[----:B------:R-:W-:Y:S01]  /*318d0*/  FMUL R5, R3, R5 ;  /* 0x0000000503057220 */ /* 0x000fe20000400000 */
[C---:B------:R-:W-:Y:S01]  /*318e0*/  FMUL R7, R2.reuse, R8 ;  /* 0x0000000802077220 */ /* 0x040fe20000400000 */
[----:B------:R-:W-:Y:S01]  /*318f0*/  FMUL R9, R2, R9 ;  /* 0x0000000902097220 */ /* 0x000fe20000400000 */
[----:B------:R-:W-:-:S02]  /*31900*/  MOV R189, R177 ;  /* 0x000000b100bd7202 */ /* 0x000fc40000000f00 */
[----:B------:R-:W-:Y:S02]  /*31910*/  F2FP.F16.F32.PACK_AB R5, R11, R5 ;  /* 0x000000050b05723e */ /* 0x000fe400000000ff */
[----:B------:R-:W-:Y:S02]  /*31920*/  F2FP.F16.F32.PACK_AB R6, R10, R6 ;  /* 0x000000060a06723e */ /* 0x000fe400000000ff */
[----:B------:R-:W-:Y:S01]  /*31930*/  F2FP.F16.F32.PACK_AB R7, R7, R9 ;  /* 0x000000090707723e */ /* 0x000fe200000000ff */
[----:B------:R-:W-:Y:S01]  /*31940*/  BAR.SYNC.DEFER_BLOCKING 0x0 ;  /* 0x0000000000007b1d */ /* 0x000fe20000010000 */
[----:B------:R-:W-:Y:S02]  /*31950*/  MOV R187, R175 ;  /* 0x000000af00bb7202 */ /* 0x000fe40000000f00 */
[----:B------:R-:W-:Y:S02]  /*31960*/  MOV R184, R172 ;  /* 0x000000ac00b87202 */ /* 0x000fe40000000f00 */
[----:B------:R-:W-:-:S02]  /*31970*/  MOV R185, R173 ;  /* 0x000000ad00b97202 */ /* 0x000fc40000000f00 */
[----:B------:R-:W-:Y:S02]  /*31980*/  MOV R183, R171 ;  /* 0x000000ab00b77202 */ /* 0x000fe40000000f00 */
[----:B------:R-:W-:Y:S01]  /*31990*/  MOV R182, R170 ;  /* 0x000000aa00b67202 */ /* 0x000fe20000000f00 */
[----:B------:R-:W-:Y:S02]  /*319a0*/  FMUL R8, R185, 0.25 ;  /* 0x3e800000b9087820 */ /* 0x000fe40000400000 */
[----:B------:R-:W-:Y:S02]  /*319b0*/  FMUL R10, R183, 0.25 ;  /* 0x3e800000b70a7820 */ /* 0x000fe40000400000 */
[----:B------:R-:W-:Y:S01]  /*319c0*/  FMUL R9, R182, 0.25 ;  /* 0x3e800000b6097820 */ /* 0x000fe20000400000 */
[----:B------:R-:W-:Y:S02]  /*319d0*/  FSEL R8, R8, R185, P1 ;  /* 0x000000b908087208 */ /* 0x000fe40000800000 */
[----:B------:R-:W-:-:S02]  /*319e0*/  FSEL R10, R10, R183, P1 ;  /* 0x000000b70a0a7208 */ /* 0x000fc40000800000 */
[----:B------:R-:W-:Y:S01]  /*319f0*/  FSEL R9, R9, R182, P1 ;  /* 0x000000b609097208 */ /* 0x000fe20000800000 */
[----:B------:R-:W-:Y:S02]  /*31a00*/  @!P6 FMUL R8, R8, 16777216 ;  /* 0x4b8000000808e820 */ /* 0x000fe40000400000 */
[----:B------:R-:W-:Y:S02]  /*31a10*/  @!P6 FMUL R10, R10, 16777216 ;  /* 0x4b8000000a0ae820 */ /* 0x000fe40000400000 */
[----:B------:R-:W-:Y:S01]  /*31a20*/  @!P6 FMUL R9, R9, 16777216 ;  /* 0x4b8000000909e820 */ /* 0x000fe20000400000 */
[----:B------:R-:W-:-:S03]  /*31a30*/  FMUL R8, R2, R8 ;  /* 0x0000000802087220 */ /* 0x000fc60000400000 */
[----:B------:R-:W-:Y:S01]  /*31a40*/  FMUL R9, R2, R9 ;  /* 0x0000000902097220 */ /* 0x000fe20000400000 */
[----:B------:R-:W-:Y:S01]  /*31a50*/  STL [R1+0x210], R19 ;  /* 0x0002101301007387 */ /* 0x000fe20000100800 */
[----:B------:R-:W-:-:S03]  /*31a60*/  MOV R175, R164 ;  /* 0x000000a400af7202 */ /* 0x000fc60000000f00 */
[----:B------:R-:W4:Y:S01]  /*31a70*/  LDL.LU R164, [R1+0x100] ;  /* 0x0001000001a47983 */ /* 0x000f220000300800 */
[----:B------:R-:W-:-:S03]  /*31a80*/  MOV R178, R167 ;  /* 0x000000a700b27202 */ /* 0x000fc60000000f00 */
[----:B------:R-:W5:Y:S01]  /*31a90*/  LDL.LU R167, [R1+0x114] ;  /* 0x0001140001a77983 */ /* 0x000f620000300800 */
[----:B------:R-:W-:Y:S01]  /*31aa0*/  MOV R177, R166 ;  /* 0x000000a600b17202 */ /* 0x000fe20000000f00 */
[----:B------:R-:W-:Y:S01]  /*31ab0*/  IMAD.MOV.U32 R180, RZ, RZ, R169 ;  /* 0x000000ffffb47224 */ /* 0x000fe200078e00a9 */
[----:B------:R-:W-:Y:S01]  /*31ac0*/  MOV R179, R168 ;  /* 0x000000a800b37202 */ /* 0x000fe20000000f00 */
[----:B------:R-:W5:Y:S04]  /*31ad0*/  LDL.LU R166, [R1+0x104] ;  /* 0x0001040001a67983 */ /* 0x000f680000300800 */
[----:B------:R-:W5:Y:S04]  /*31ae0*/  LDL.LU R169, [R1+0x130] ;  /* 0x0001300001a97983 */ /* 0x000f680000300800 */
[----:B------:R-:W5:Y:S04]  /*31af0*/  LDL.LU R168, [R1+0x120] ;  /* 0x0001200001a87983 */ /* 0x000f680000300800 */
[----:B------:R-:W5:Y:S04]  /*31b00*/  LDL.LU R171, [R1+0x134] ;  /* 0x0001340001ab7983 */ /* 0x000f680000300800 */
[----:B------:R-:W5:Y:S04]  /*31b10*/  LDL.LU R170, [R1+0x124] ;  /* 0x0001240001aa7983 */ /* 0x000f680000300800 */
[----:B------:R-:W5:Y:S04]  /*31b20*/  LDL.LU R173, [R1+0x150] ;  /* 0x0001500001ad7983 */ /* 0x000f680000300800 */
[----:B------:R-:W5:Y:S01]  /*31b30*/  LDL.LU R172, [R1+0x140] ;  /* 0x0001400001ac7983 */ /* 0x000f620000300800 */
[----:B--2---:R-:W-:-:S03]  /*31b40*/  MOV R165, R12 ;  /* 0x0000000c00a57202 */ /* 0x004fc60000000f00 */
[----:B------:R-:W0:Y:S01]  /*31b50*/  LDS.128 R12, [R19] ;  /* 0x00000000130c7984 */ /* 0x000e220000000c00 */
[----:B------:R-:W-:Y:S06]  /*31b60*/  BAR.SYNC.DEFER_BLOCKING 0x0 ;  /* 0x0000000000007b1d */ /* 0x000fec0000010000 */
[----:B------:R1:W-:Y:S02]  /*31b70*/  STSM.16.M88.4 [R0], R4 ;  /* 0x0000000400007844 */ /* 0x0003e40000000200 */
[----:B-1----:R-:W-:Y:S01]  /*31b80*/  FMUL R4, R189, 0.25 ;  /* 0x3e800000bd047820 */ /* 0x002fe20000400000 */
[----:B------:R-:W-:-:S04]  /*31b90*/  FMUL R5, R188, 0.25 ;  /* 0x3e800000bc057820 */ /* 0x000fc80000400000 */
[----:B------:R-:W-:Y:S02]  /*31ba0*/  FSEL R4, R4, R189, P4 ;  /* 0x000000bd04047208 */ /* 0x000fe40002000000 */
[----:B------:R-:W-:-:S03]  /*31bb0*/  FSEL R5, R5, R188, P4 ;  /* 0x000000bc05057208 */ /* 0x000fc60002000000 */
[----:B------:R-:W-:Y:S02]  /*31bc0*/  @!P3 FMUL R4, R4, 16777216 ;  /* 0x4b8000000404b820 */ /* 0x000fe40000400000 */
[----:B------:R-:W-:Y:S02]  /*31bd0*/  @!P3 FMUL R5, R5, 16777216 ;  /* 0x4b8000000505b820 */ /* 0x000fe40000400000 */
[C---:B------:R-:W-:Y:S02]  /*31be0*/  FMUL R4, R3.reuse, R4 ;  /* 0x0000000403047220 */ /* 0x040fe40000400000 */
[----:B------:R-:W-:Y:S01]  /*31bf0*/  FMUL R5, R3, R5 ;  /* 0x0000000503057220 */ /* 0x000fe20000400000 */
[----:B------:R-:W-:Y:S01]  /*31c00*/  FMUL R6, R187, 0.25 ;  /* 0x3e800000bb067820 */ /* 0x000fe20000400000 */
[----:B------:R-:W-:-:S03]  /*31c10*/  FMUL R7, R184, 0.25 ;  /* 0x3e800000b8077820 */ /* 0x000fc60000400000 */
[----:B------:R-:W-:Y:S01]  /*31c20*/  F2FP.F16.F32.PACK_AB R4, R4, R5 ;  /* 0x000000050404723e */ /* 0x000fe200000000ff */
[----:B------:R-:W-:Y:S01]  /*31c30*/  FMUL R5, R186, 0.25 ;  /* 0x3e800000ba057820 */ /* 0x000fe20000400000 */
[----:B------:R-:W-:Y:S02]  /*31c40*/  FSEL R6, R6, R187, P4 ;  /* 0x000000bb06067208 */ /* 0x000fe40002000000 */
[----:B------:R-:W-:Y:S02]  /*31c50*/  FSEL R7, R7, R184, P1 ;  /* 0x000000b807077208 */ /* 0x000fe40000800000 */
[----:B------:R-:W-:Y:S01]  /*31c60*/  FSEL R5, R5, R186, P4 ;  /* 0x000000ba05057208 */ /* 0x000fe20002000000 */
[----:B------:R-:W-:Y:S02]  /*31c70*/  @!P3 FMUL R6, R6, 16777216 ;  /* 0x4b8000000606b820 */ /* 0x000fe40000400000 */
[----:B------:R-:W-:Y:S02]  /*31c80*/  @!P6 FMUL R7, R7, 16777216 ;  /* 0x4b8000000707e820 */ /* 0x000fe40000400000 */
[----:B------:R-:W-:Y:S01]  /*31c90*/  @!P3 FMUL R5, R5, 16777216 ;  /* 0x4b8000000505b820 */ /* 0x000fe20000400000 */
[C---:B------:R-:W-:Y:S01]  /*31ca0*/  FMUL R6, R3.reuse, R6 ;  /* 0x0000000603067220 */ /* 0x040fe20000400000 */
[C---:B------:R-:W-:Y:S01]  /*31cb0*/  FMUL R11, R2.reuse, R7 ;  /* 0x00000007020b7220 */ /* 0x040fe20000400000 */
[----:B------:R-:W-:Y:S01]  /*31cc0*/  FMUL R7, R2, R10 ;  /* 0x0000000a02077220 */ /* 0x000fe20000400000 */
[----:B------:R-:W-:-:S04]  /*31cd0*/  FMUL R5, R3, R5 ;  /* 0x0000000503057220 */ /* 0x000fc80000400000 */
[----:B------:R-:W-:Y:S02]  /*31ce0*/  F2FP.F16.F32.PACK_AB R7, R7, R9 ;  /* 0x000000090707723e */ /* 0x000fe400000000ff */
[----:B------:R-:W-:Y:S02]  /*31cf0*/  F2FP.F16.F32.PACK_AB R5, R6, R5 ;  /* 0x000000050605723e */ /* 0x000fe400000000ff */
[----:B------:R-:W-:Y:S01]  /*31d00*/  F2FP.F16.F32.PACK_AB R6, R8, R11 ;  /* 0x0000000b0806723e */ /* 0x000fe200000000ff */
[----:B------:R-:W-:Y:S06]  /*31d10*/  BAR.SYNC.DEFER_BLOCKING 0x0 ;  /* 0x0000000000007b1d */ /* 0x000fec0000010000 */
[----:B------:R-:W1:Y:S02]  /*31d20*/  LDS.128 R8, [R19] ;  /* 0x0000000013087984 */ /* 0x000e640000000c00 */
[----:B------:R-:W-:Y:S06]  /*31d30*/  BAR.SYNC.DEFER_BLOCKING 0x0 ;  /* 0x0000000000007b1d */ /* 0x000fec0000010000 */
[----:B0-----:R-:W-:Y:S04]  /*31d40*/  STL [R1+0x19cc], R12 ;  /* 0x0019cc0c01007387 */ /* 0x001fe80000100800 */
[----:B------:R0:W-:Y:S02]  /*31d50*/  STSM.16.M88.4 [R0], R4 ;  /* 0x0000000400007844 */ /* 0x0001e40000000200 */
[----:B0-----:R-:W-:Y:S01]  /*31d60*/  SHF.L.U32 R5, R181, 0x2, RZ ;  /* 0x00000002b5057819 */ /* 0x001fe200000006ff */
[----:B------:R-:W-:-:S03]  /*31d70*/  IMAD R4, R18, -0x8, R16 ;  /* 0xfffffff812047824 */ /* 0x000fc600078e0210 */
[----:B------:R-:W-:-:S04]  /*31d80*/  LOP3.LUT R5, R5, 0xc0, RZ, 0xc0, !PT ;  /* 0x000000c005057812 */ /* 0x000fc800078ec0ff */
[----:B------:R-:W-:Y:S01]  /*31d90*/  IADD3 R4, R5, R4, RZ ;  /* 0x0000000405047210 */ /* 0x000fe20007ffe0ff */
[----:B------:R-:W-:Y:S01]  /*31da0*/  IMAD.SHL.U32 R5, R181, 0x2, RZ ;  /* 0x00000002b5057824 */ /* 0x000fe200078e00ff */
[----:B------:R-:W-:Y:S04]  /*31db0*/  STL [R1+0x19c8], R13 ;  /* 0x0019c80d01007387 */ /* 0x000fe80000100800 */
[----:B------:R-:W-:Y:S01]  /*31dc0*/  LOP3.LUT R5, R5, 0xf8, RZ, 0xc0, !PT ;  /* 0x000000f805057812 */ /* 0x000fe200078ec0ff */
[----:B------:R-:W-:Y:S01]  /*31dd0*/  STL [R1+0x19c4], R14 ;  /* 0x0019c40e01007387 */ /* 0x000fe20000100800 */
[----:B------:R-:W-:Y:S02]  /*31de0*/  LEA.HI R4, R17, R4, RZ, 0x1f ;  /* 0x0000000411047211 */ /* 0x000fe400078ff8ff */
[----:B------:R-:W-:Y:S01]  /*31df0*/  IADD3 R5, R20, R5, RZ ;  /* 0x0000000514057210 */ /* 0x000fe20007ffe0ff */
[----:B------:R-:W-:Y:S04]  /*31e00*/  STL [R1+0x19c0], R15 ;  /* 0x0019c00f01007387 */ /* 0x000fe80000100800 */
[----:B-1----:R-:W-:Y:S04]  /*31e10*/  STL [R1+0x19dc], R8 ;  /* 0x0019dc0801007387 */ /* 0x002fe80000100800 */
[----:B------:R0:W-:Y:S01]  /*31e20*/  STL [R1+0x19d8], R9 ;  /* 0x0019d80901007387 */ /* 0x0001e20000100800 */
[----:B------:R-:W-:-:S03]  /*31e30*/  MOV R197, R175 ;  /* 0x000000af00c57202 */ /* 0x000fc60000000f00 */
[----:B------:R-:W-:Y:S04]  /*31e40*/  STL [R1+0x19d4], R10 ;  /* 0x0019d40a01007387 */ /* 0x000fe80000100800 */
[----:B------:R-:W-:Y:S04]  /*31e50*/  STL [R1+0x19d0], R11 ;  /* 0x0019d00b01007387 */ /* 0x000fe80000100800 */
[----:B------:R-:W-:Y:S04]  /*31e60*/  STL [R1+0x20c], R5 ;  /* 0x00020c0501007387 */ /* 0x000fe80000100800 */
[----:B------:R1:W-:Y:S01]  /*31e70*/  STL [R1+0x208], R4 ;  /* 0x0002080401007387 */ /* 0x0003e20000100800 */
[----:B------:R-:W-:-:S03]  /*31e80*/  MOV R196, R174 ;  /* 0x000000ae00c47202 */ /* 0x000fc60000000f00 */
[----:B------:R-:W2:Y:S01]  /*31e90*/  LDL.LU R175, [R1+0x154] ;  /* 0x0001540001af7983 */ /* 0x000ea20000300800 */
[----:B------:R-:W-:Y:S02]  /*31ea0*/  MOV R199, R177 ;  /* 0x000000b100c77202 */ /* 0x000fe40000000f00 */
[----:B------:R-:W-:Y:S01]  /*31eb0*/  MOV R198, R176 ;  /* 0x000000b000c67202 */ /* 0x000fe20000000f00 */
[----:B------:R-:W2:Y:S04]  /*31ec0*/  LDL.LU R174, [R1+0x144] ;  /* 0x0001440001ae7983 */ /* 0x000ea80000300800 */
[----:B------:R-:W2:Y:S04]  /*31ed0*/  LDL.LU R177, [R1+0x170] ;  /* 0x0001700001b17983 */ /* 0x000ea80000300800 */
[----:B------:R-:W2:Y:S01]  /*31ee0*/  LDL.LU R176, [R1+0x160] ;  /* 0x0001600001b07983 */ /* 0x000ea20000300800 */
[----:B------:R-:W-:-:S03]  /*31ef0*/  MOV R201, R179 ;  /* 0x000000b300c97202 */ /* 0x000fc60000000f00 */
[----:B------:R-:W2:Y:S01]  /*31f00*/  LDL.LU R179, [R1+0x174] ;  /* 0x0001740001b37983 */ /* 0x000ea20000300800 */
[----:B------:R-:W-:Y:S02]  /*31f10*/  MOV R200, R178 ;  /* 0x000000b200c87202 */ /* 0x000fe40000000f00 */
[----:B------:R-:W-:Y:S01]  /*31f20*/  MOV R202, R180 ;  /* 0x000000b400ca7202 */ /* 0x000fe20000000f00 */
        /* <DEDUP_REMOVED lines=17> */
[----:B------:R-:W-:-:S05]  /*32040*/  FMUL R19, R23, 0.25 ;  /* 0x3e80000017137820 */ /* 0x000fca0000400000 */
[----:B------:R-:W-:Y:S01]  /*32050*/  FSEL R19, R19, R23, P4 ;  /* 0x0000001713137208 */ /* 0x000fe20002000000 */
[----:B------:R-:W-:-:S05]  /*32060*/  FMUL R23, R152, 0.25 ;  /* 0x3e80000098177820 */ /* 0x000fca0000400000 */
[----:B------:R-:W-:Y:S01]  /*32070*/  FSEL R23, R23, R152, P4 ;  /* 0x0000009817177208 */ /* 0x000fe20002000000 */
[----:B------:R-:W-:-:S05]  /*32080*/  FMUL R152, R155, 0.25 ;  /* 0x3e8000009b987820 */ /* 0x000fca0000400000 */
[----:B------:R-:W-:Y:S01]  /*32090*/  FSEL R152, R152, R155, P4 ;  /* 0x0000009b98987208 */ /* 0x000fe20002000000 */
[----:B---3--:R-:W-:-:S05]  /*320a0*/  FMUL R155, R156, 0.25 ;  /* 0x3e8000009c9b7820 */ /* 0x008fca0000400000 */
[----:B------:R-:W-:Y:S01]  /*320b0*/  FSEL R155, R155, R156, P4 ;  /* 0x0000009c9b9b7208 */ /* 0x000fe20002000000 */
[----:B------:R-:W-:-:S05]  /*320c0*/  FMUL R156, R159, 0.25 ;  /* 0x3e8000009f9c7820 */ /* 0x000fca0000400000 */
[----:B------:R-:W-:Y:S01]  /*320d0*/  FSEL R156, R156, R159, P4 ;  /* 0x0000009f9c9c7208 */ /* 0x000fe20002000000 */
[----:B------:R-:W-:-:S05]  /*320e0*/  FMUL R159, R160, 0.25 ;  /* 0x3e800000a09f7820 */ /* 0x000fca0000400000 */
[----:B------:R-:W-:Y:S01]  /*320f0*/  FSEL R159, R159, R160, P4 ;  /* 0x000000a09f9f7208 */ /* 0x000fe20002000000 */
[----:B------:R-:W-:-:S05]  /*32100*/  FMUL R160, R163, 0.25 ;  /* 0x3e800000a3a07820 */ /* 0x000fca0000400000 */
[----:B------:R-:W-:Y:S01]  /*32110*/  FSEL R160, R160, R163, P4 ;  /* 0x000000a3a0a07208 */ /* 0x000fe20002000000 */
[----:B----4-:R-:W-:-:S05]  /*32120*/  FMUL R163, R164, 0.25 ;  /* 0x3e800000a4a37820 */ /* 0x010fca0000400000 */
[----:B------:R-:W-:Y:S01]  /*32130*/  FSEL R163, R163, R164, P4 ;  /* 0x000000a4a3a37208 */ /* 0x000fe20002000000 */
[----:B-----5:R-:W-:-:S05]  /*32140*/  FMUL R164, R167, 0.25 ;  /* 0x3e800000a7a47820 */ /* 0x020fca0000400000 */
[----:B------:R-:W-:Y:S01]  /*32150*/  FSEL R164, R164, R167, P4 ;  /* 0x000000a7a4a47208 */ /* 0x000fe20002000000 */
[----:B------:R-:W-:-:S05]  /*32160*/  FMUL R167, R168, 0.25 ;  /* 0x3e800000a8a77820 */ /* 0x000fca0000400000 */
        /* <DEDUP_REMOVED lines=25> */
[----:B------:R-:W-:Y:S01]  /*32300*/  FMUL R170, R173, 0.25 ;  /* 0x3e800000adaa7820 */ /* 0x000fe20000400000 */
[----:B--2---:R-:W-:-:S05]  /*32310*/  FMUL R172, R175, 0.25 ;  /* 0x3e800000afac7820 */ /* 0x004fca0000400000 */
        /* <DEDUP_REMOVED lines=26> */
[----:B------:R-:W-:-:S04]  /*324c0*/  FSEL R170, R170, R173, P4 ;  /* 0x000000adaaaa7208 */ /* 0x000fc80002000000 */
[----:B------:R-:W-:Y:S01]  /*324d0*/  FSEL R36, R195, R36, P4 ;  /* 0x00000024c3247208 */ /* 0x000fe20002000000 */
[----:B------:R-:W-:Y:S01]  /*324e0*/  FMUL R195, R37, 0.25 ;  /* 0x3e80000025c37820 */ /* 0x000fe20000400000 */
[----:B------:R-:W-:-:S04]  /*324f0*/  FMUL R173, R174, 0.25 ;  /* 0x3e800000aead7820 */ /* 0x000fc80000400000 */
[----:B------:R-:W-:Y:S01]  /*32500*/  FSEL R37, R195, R37, P4 ;  /* 0x00000025c3257208 */ /* 0x000fe20002000000 */
[----:B------:R-:W-:Y:S01]  /*32510*/  FMUL R195, R44, 0.25 ;  /* 0x3e8000002cc37820 */ /* 0x000fe20000400000 */
[----:B------:R-:W-:Y:S01]  /*32520*/  FSEL R173, R173, R174, P4 ;  /* 0x000000aeadad7208 */ /* 0x000fe20002000000 */
[----:B------:R-:W-:-:S03]  /*32530*/  FMUL R174, R177, 0.25 ;  /* 0x3e800000b1ae7820 */ /* 0x000fc60000400000 */
        /* <DEDUP_REMOVED lines=103> */
[----:B------:R-:W-:Y:S01]  /*32bb0*/  FMUL R194, R88, 0.25 ;  /* 0x3e80000058c27820 */ /* 0x000fe20000400000 */
[----:B------:R-:W-:Y:S02]  /*32bc0*/  FMUL R6, R200, 0.25 ;  /* 0x3e800000c8067820 */ /* 0x000fe40000400000 */
[----:B------:R-:W-:Y:S01]  /*32bd0*/  FSEL R148, R195, R148, P4 ;  /* 0x00000094c3947208 */ /* 0x000fe20002000000 */
[----:B------:R-:W-:Y:S01]  /*32be0*/  FMUL R195, R149, 0.25 ;  /* 0x3e80000095c37820 */ /* 0x000fe20000400000 */
[----:B------:R-:W-:Y:S01]  /*32bf0*/  @!P3 FMUL R23, R23, 16777216 ;  /* 0x4b8000001717b820 */ /* 0x000fe20000400000 */
[----:B------:R-:W-:Y:S01]  /*32c00*/  FMUL R17, R197, 0.25 ;  /* 0x3e800000c5117820 */ /* 0x000fe20000400000 */
[----:B------:R-:W-:Y:S01]  /*32c10*/  @!P3 FMUL R154, R154, 16777216 ;  /* 0x4b8000009a9ab820 */ /* 0x000fe20000400000 */
[----:B------:R-:W-:Y:S01]  /*32c20*/  FSEL R88, R194, R88, P4 ;  /* 0x00000058c2587208 */ /* 0x000fe20002000000 */
[----:B------:R-:W-:Y:S01]  /*32c30*/  @!P3 FMUL R155, R155, 16777216 ;  /* 0x4b8000009b9bb820 */ /* 0x000fe20000400000 */
[----:B------:R-:W-:Y:S01]  /*32c40*/  FMUL R194, R89, 0.25 ;  /* 0x3e80000059c27820 */ /* 0x000fe20000400000 */
[----:B------:R-:W-:Y:S01]  /*32c50*/  @!P3 FMUL R176, R176, 16777216 ;  /* 0x4b800000b0b0b820 */ /* 0x000fe20000400000 */
[----:B------:R-:W-:Y:S01]  /*32c60*/  FSEL R149, R195, R149, P4 ;  /* 0x00000095c3957208 */ /* 0x000fe20002000000 */
[----:B------:R-:W-:Y:S01]  /*32c70*/  @!P3 FMUL R177, R177, 16777216 ;  /* 0x4b800000b1b1b820 */ /* 0x000fe20000400000 */
[----:B------:R-:W-:Y:S01]  /*32c80*/  FSEL R6, R6, R200, P4 ;  /* 0x000000c806067208 */ /* 0x000fe20002000000 */
[----:B------:R-:W-:Y:S01]  /*32c90*/  @!P3 FMUL R178, R178, 16777216 ;  /* 0x4b800000b2b2b820 */ /* 0x000fe20000400000 */
[----:B------:R-:W-:Y:S01]  /*32ca0*/  FMUL R195, R3, R23 ;  /* 0x0000001703c37220 */ /* 0x000fe20000400000 */
[----:B------:R-:W-:Y:S01]  /*32cb0*/  FSEL R17, R17, R197, P4 ;  /* 0x000000c511117208 */ /* 0x000fe20002000000 */
[----:B------:R-:W-:Y:S01]  /*32cc0*/  @!P3 FMUL R28, R28, 16777216 ;  /* 0x4b8000001c1cb820 */ /* 0x000fe20000400000 */
[----:B------:R-:W2:Y:S01]  /*32cd0*/  LDL.LU R23, [R1+0x68] ;  /* 0x0000680001177983 */ /* 0x000ea20000300800 */
[C---:B------:R-:W-:Y:S01]  /*32ce0*/  FMUL R200, R3.reuse, R154 ;  /* 0x0000009a03c87220 */ /* 0x040fe20000400000 */
[----:B------:R-:W-:Y:S01]  /*32cf0*/  @!P3 FMUL R24, R24, 16777216 ;  /* 0x4b8000001818b820 */ /* 0x000fe20000400000 */
[----:B------:R-:W-:Y:S01]  /*32d00*/  FMUL R197, R3, R155 ;  /* 0x0000009b03c57220 */ /* 0x000fe20000400000 */
[----:B------:R-:W3:Y:S01]  /*32d10*/  LDL.LU R154, [R1+0x8c] ;  /* 0x00008c00019a7983 */ /* 0x000ee20000300800 */
[----:B------:R-:W-:Y:S01]  /*32d20*/  FSEL R89, R194, R89, P4 ;  /* 0x00000059c2597208 */ /* 0x000fe20002000000 */
[----:B------:R-:W-:Y:S01]  /*32d30*/  @!P3 FMUL R29, R29, 16777216 ;  /* 0x4b8000001d1db820 */ /* 0x000fe20000400000 */
[----:B------:R-:W-:Y:S01]  /*32d40*/  FMUL R220, R3, R176 ;  /* 0x000000b003dc7220 */ /* 0x000fe20000400000 */
[----:B------:R-:W4:Y:S01]  /*32d50*/  LDL.LU R155, [R1+0xa8] ;  /* 0x0000a800019b7983 */ /* 0x000f220000300800 */
[----:B------:R-:W-:Y:S01]  /*32d60*/  FMUL R194, R96, 0.25 ;  /* 0x3e80000060c27820 */ /* 0x000fe20000400000 */
[----:B------:R-:W-:Y:S01]  /*32d70*/  @!P3 FMUL R190, R190, 16777216 ;  /* 0x4b800000bebeb820 */ /* 0x000fe20000400000 */
[----:B------:R-:W-:Y:S01]  /*32d80*/  @!P3 FMUL R25, R25, 16777216 ;  /* 0x4b8000001919b820 */ /* 0x000fe20000400000 */
[----:B------:R-:W5:Y:S01]  /*32d90*/  LDL.LU R176, [R1+0x1ec] ;  /* 0x0001ec0001b07983 */ /* 0x000f620000300800 */
[C---:B------:R-:W-:Y:S01]  /*32da0*/  FMUL R217, R3.reuse, R177 ;  /* 0x000000b103d97220 */ /* 0x040fe20000400000 */
[----:B------:R-:W-:Y:S01]  /*32db0*/  @!P3 FMUL R36, R36, 16777216 ;  /* 0x4b8000002424b820 */ /* 0x000fe20000400000 */
[C---:B------:R-:W-:Y:S01]  /*32dc0*/  FMUL R224, R3.reuse, R178 ;  /* 0x000000b203e07220 */ /* 0x040fe20000400000 */
[----:B------:R-:W5:Y:S01]  /*32dd0*/  LDL.LU R177, [R1+0x1fc] ;  /* 0x0001fc0001b17983 */ /* 0x000f620000300800 */
[----:B------:R-:W-:Y:S01]  /*32de0*/  @!P3 FMUL R32, R32, 16777216 ;  /* 0x4b8000002020b820 */ /* 0x000fe20000400000 */
[----:B------:R-:W-:Y:S01]  /*32df0*/  FMUL R233, R3, R28 ;  /* 0x0000001c03e97220 */ /* 0x000fe20000400000 */
[----:B------:R-:W-:Y:S01]  /*32e00*/  @!P3 FMUL R37, R37, 16777216 ;  /* 0x4b8000002525b820 */ /* 0x000fe20000400000 */
[----:B------:R-:W5:Y:S01]  /*32e10*/  LDL.LU R178, [R1+0x1e8] ;  /* 0x0001e80001b27983 */ /* 0x000f620000300800 */
[----:B------:R-:W-:Y:S01]  /*32e20*/  FMUL R230, R3, R24 ;  /* 0x0000001803e67220 */ /* 0x000fe20000400000 */
[----:B------:R-:W-:Y:S01]  /*32e30*/  @!P3 FMUL R33, R33, 16777216 ;  /* 0x4b8000002121b820 */ /* 0x000fe20000400000 */
[C---:B------:R-:W-:Y:S01]  /*32e40*/  FMUL R232, R3.reuse, R190 ;  /* 0x000000be03e87220 */ /* 0x040fe20000400000 */
[----:B------:R-:W3:Y:S01]  /*32e50*/  LDL.LU R28, [R1+0x88] ;  /* 0x00008800011c7983 */ /* 0x000ee20000300800 */
[C---:B------:R-:W-:Y:S01]  /*32e60*/  FMUL R231, R3.reuse, R29 ;  /* 0x0000001d03e77220 */ /* 0x040fe20000400000 */
[----:B------:R-:W-:Y:S01]  /*32e70*/  FSEL R96, R194, R96, P4 ;  /* 0x00000060c2607208 */ /* 0x000fe20002000000 */
[----:B------:R-:W-:Y:S01]  /*32e80*/  @!P3 FMUL R44, R44, 16777216 ;  /* 0x4b8000002c2cb820 */ /* 0x000fe20000400000 */
[----:B------:R-:W5:Y:S01]  /*32e90*/  LDL.LU R24, [R1+0x78] ;  /* 0x0000780001187983 */ /* 0x000f620000300800 */
[----:B------:R-:W-:Y:S01]  /*32ea0*/  FMUL R190, R3, R25 ;  /* 0x0000001903be7220 */ /* 0x000fe20000400000 */
[----:B------:R-:W-:Y:S01]  /*32eb0*/  FMUL R194, R97, 0.25 ;  /* 0x3e80000061c27820 */ /* 0x000fe20000400000 */
[----:B------:R-:W-:Y:S01]  /*32ec0*/  @!P3 FMUL R40, R40, 16777216 ;  /* 0x4b8000002828b820 */ /* 0x000fe20000400000 */
[----:B------:R-:W5:Y:S01]  /*32ed0*/  LDL.LU R29, [R1+0x98] ;  /* 0x00009800011d7983 */ /* 0x000f620000300800 */
[----:B------:R-:W-:Y:S01]  /*32ee0*/  FMUL R243, R3, R36 ;  /* 0x0000002403f37220 */ /* 0x000fe20000400000 */
[----:B------:R-:W-:Y:S01]  /*32ef0*/  @!P3 FMUL R45, R45, 16777216 ;  /* 0x4b8000002d2db820 */ /* 0x000fe20000400000 */
[----:B------:R-:W-:Y:S01]  /*32f00*/  FMUL R239, R3, R32 ;  /* 0x0000002003ef7220 */ /* 0x000fe20000400000 */
[----:B------:R-:W5:Y:S01]  /*32f10*/  LDL.LU R25, [R1+0x6c] ;  /* 0x00006c0001197983 */ /* 0x000f620000300800 */
[----:B------:R-:W-:Y:S01]  /*32f20*/  @!P3 FMUL R41, R41, 16777216 ;  /* 0x4b8000002929b820 */ /* 0x000fe20000400000 */
[----:B------:R-:W-:-:S02]  /*32f30*/  FMUL R240, R3, R37 ;  /* 0x0000002503f07220 */ /* 0x000fc40000400000 */
[----:B------:R-:W5:Y:S01]  /*32f40*/  LDL.LU R36, [R1+0xac] ;  /* 0x0000ac0001247983 */ /* 0x000f620000300800 */
[----:B------:R-:W-:Y:S01]  /*32f50*/  @!P3 FMUL R175, R175, 16777216 ;  /* 0x4b800000afafb820 */ /* 0x000fe20000400000 */
[----:B------:R-:W-:Y:S01]  /*32f60*/  @!P3 FMUL R52, R52, 16777216 ;  /* 0x4b8000003434b820 */ /* 0x000fe20000400000 */
[C---:B------:R-:W-:Y:S01]  /*32f70*/  FMUL R237, R3.reuse, R33 ;  /* 0x0000002103ed7220 */ /* 0x040fe20000400000 */
[----:B------:R-:W4:Y:S01]  /*32f80*/  LDL.LU R32, [R1+0x9c] ;  /* 0x00009c0001207983 */ /* 0x000f220000300800 */
[----:B------:R-:W-:Y:S01]  /*32f90*/  @!P3 FMUL R48, R48, 16777216 ;  /* 0x4b8000003030b820 */ /* 0x000fe20000400000 */
[----:B------:R-:W-:Y:S02]  /*32fa0*/  FMUL R244, R3, R44 ;  /* 0x0000002c03f47220 */ /* 0x000fe40000400000 */
[----:B------:R-:W5:Y:S01]  /*32fb0*/  LDL.LU R37, [R1+0xc8] ;  /* 0x0000c80001257983 */ /* 0x000f620000300800 */
[----:B------:R-:W-:Y:S01]  /*32fc0*/  FMUL R18, R196, 0.25 ;  /* 0x3e800000c4127820 */ /* 0x000fe20000400000 */
[----:B------:R-:W-:Y:S01]  /*32fd0*/  FSEL R97, R194, R97, P4 ;  /* 0x00000061c2617208 */ /* 0x000fe20002000000 */
[----:B------:R-:W-:Y:S01]  /*32fe0*/  @!P3 FMUL R53, R53, 16777216 ;  /* 0x4b8000003535b820 */ /* 0x000fe20000400000 */
[----:B------:R-:W5:Y:S01]  /*32ff0*/  LDL.LU R33, [R1+0xb8] ;  /* 0x0000b80001217983 */ /* 0x000f620000300800 */
[----:B------:R-:W-:Y:S01]  /*33000*/  FMUL R241, R3, R40 ;  /* 0x0000002803f17220 */ /* 0x000fe20000400000 */
[----:B------:R-:W-:Y:S01]  /*33010*/  FMUL R194, R104, 0.25 ;  /* 0x3e80000068c27820 */ /* 0x000fe20000400000 */
[----:B------:R-:W-:Y:S01]  /*33020*/  @!P3 FMUL R49, R49, 16777216 ;  /* 0x4b8000003131b820 */ /* 0x000fe20000400000 */
[----:B------:R-:W5:Y:S01]  /*33030*/  LDL.LU R44, [R1+0xe8] ;  /* 0x0000e800012c7983 */ /* 0x000f620000300800 */
[C---:B------:R-:W-:Y:S01]  /*33040*/  FMUL R242, R3.reuse, R45 ;  /* 0x0000002d03f27220 */ /* 0x040fe20000400000 */
[----:B------:R-:W-:Y:S01]  /*33050*/  @!P3 FMUL R152, R152, 16777216 ;  /* 0x4b8000009898b820 */ /* 0x000fe20000400000 */
[----:B------:R-:W-:Y:S01]  /*33060*/  @!P3 FMUL R60, R60, 16777216 ;  /* 0x4b8000003c3cb820 */ /* 0x000fe20000400000 */
[----:B------:R-:W5:Y:S01]  /*33070*/  LDL.LU R40, [R1+0xcc] ;  /* 0x0000cc0001287983 */ /* 0x000f620000300800 */
[C---:B------:R-:W-:Y:S01]  /*33080*/  FMUL R219, R3.reuse, R175 ;  /* 0x000000af03db7220 */ /* 0x040fe20000400000 */
[C---:B------:R-:W-:Y:S01]  /*33090*/  FMUL R238, R3.reuse, R41 ;  /* 0x0000002903ee7220 */ /* 0x040fe20000400000 */
[----:B------:R-:W-:Y:S01]  /*330a0*/  @!P3 FMUL R56, R56, 16777216 ;  /* 0x4b8000003838b820 */ /* 0x000fe20000400000 */
[----:B------:R-:W5:Y:S01]  /*330b0*/  LDL.LU R45, [R1+0xf8] ;  /* 0x0000f800012d7983 */ /* 0x000f620000300800 */
[----:B------:R-:W-:Y:S01]  /*330c0*/  FMUL R175, R3, R52 ;  /* 0x0000003403af7220 */ /* 0x000fe20000400000 */
[----:B------:R-:W-:Y:S01]  /*330d0*/  @!P3 FMUL R61, R61, 16777216 ;  /* 0x4b8000003d3db820 */ /* 0x000fe20000400000 */
[----:B------:R-:W-:Y:S01]  /*330e0*/  FMUL R250, R3, R48 ;  /* 0x0000003003fa7220 */ /* 0x000fe20000400000 */
[----:B------:R-:W5:Y:S01]  /*330f0*/  LDL.LU R41, [R1+0xdc] ;  /* 0x0000dc0001297983 */ /* 0x000f620000300800 */
[----:B------:R-:W-:Y:S01]  /*33100*/  FSEL R18, R18, R196, P4 ;  /* 0x000000c412127208 */ /* 0x000fe20002000000 */
[----:B------:R-:W-:Y:S01]  /*33110*/  @!P3 FMUL R57, R57, 16777216 ;  /* 0x4b8000003939b820 */ /* 0x000fe20000400000 */
[----:B------:R-:W-:Y:S01]  /*33120*/  FMUL R251, R3, R53 ;  /* 0x0000003503fb7220 */ /* 0x000fe20000400000 */
[----:B------:R-:W5:Y:S01]  /*33130*/  LDL.LU R52, [R1+0x10c] ;  /* 0x00010c0001347983 */ /* 0x000f620000300800 */
[----:B------:R-:W-:Y:S01]  /*33140*/  FSEL R104, R194, R104, P4 ;  /* 0x00000068c2687208 */ /* 0x000fe20002000000 */
[----:B------:R-:W-:Y:S01]  /*33150*/  @!P3 FMUL R167, R167, 16777216 ;  /* 0x4b800000a7a7b820 */ /* 0x000fe20000400000 */
[----:B------:R-:W-:Y:S01]  /*33160*/  @!P3 FMUL R68, R68, 16777216 ;  /* 0x4b8000004444b820 */ /* 0x000fe20000400000 */
[----:B------:R-:W5:Y:S01]  /*33170*/  LDL.LU R48, [R1+0xec] ;  /* 0x0000ec0001307983 */ /* 0x000f620000300800 */
[C---:B------:R-:W-:Y:S01]  /*33180*/  FMUL R196, R3.reuse, R152 ;  /* 0x0000009803c47220 */ /* 0x040fe20000400000 */
[----:B------:R-:W-:Y:S01]  /*33190*/  FMUL R248, R3, R49 ;  /* 0x0000003103f87220 */ /* 0x000fe20000400000 */
[----:B------:R-:W-:Y:S01]  /*331a0*/  FMUL R194, R105, 0.25 ;  /* 0x3e80000069c27820 */ /* 0x000fe20000400000 */
[----:B------:R-:W5:Y:S01]  /*331b0*/  LDL.LU R53, [R1+0x128] ;  /* 0x0001280001357983 */ /* 0x000f620000300800 */
[----:B------:R-:W-:Y:S01]  /*331c0*/  @!P3 FMUL R166, R166, 16777216 ;  /* 0x4b800000a6a6b820 */ /* 0x000fe20000400000 */
[----:B------:R-:W-:Y:S01]  /*331d0*/  @!P3 FMUL R64, R64, 16777216 ;  /* 0x4b8000004040b820 */ /* 0x000fe20000400000 */
[----:B------:R-:W-:Y:S01]  /*331e0*/  FMUL R152, R3, R60 ;  /* 0x0000003c03987220 */ /* 0x000fe20000400000 */
[----:B------:R-:W5:Y:S01]  /*331f0*/  LDL.LU R49, [R1+0x108] ;  /* 0x0001080001317983 */ /* 0x000f620000300800 */
[----:B------:R-:W-:Y:S01]  /*33200*/  @!P3 FMUL R69, R69, 16777216 ;  /* 0x4b8000004545b820 */ /* 0x000fe20000400000 */
[----:B------:R-:W-:Y:S01]  /*33210*/  FMUL R252, R3, R56 ;  /* 0x0000003803fc7220 */ /* 0x000fe20000400000 */
[----:B------:R-:W-:Y:S01]  /*33220*/  @!P3 FMUL R65, R65, 16777216 ;  /* 0x4b8000004141b820 */ /* 0x000fe20000400000 */
[----:B------:R-:W5:Y:S01]  /*33230*/  LDL.LU R60, [R1+0x1f8] ;  /* 0x0001f800013c7983 */ /* 0x000f620000300800 */
[----:B0-----:R-:W-:Y:S01]  /*33240*/  FMUL R9, R3, R61 ;  /* 0x0000003d03097220 */ /* 0x001fe20000400000 */
[----:B------:R-:W-:Y:S01]  /*33250*/  @!P3 FMUL R159, R159, 16777216 ;  /* 0x4b8000009f9fb820 */ /* 0x000fe20000400000 */
[----:B------:R-:W-:Y:S01]  /*33260*/  @!P3 FMUL R76, R76, 16777216 ;  /* 0x4b8000004c4cb820 */ /* 0x000fe20000400000 */
[----:B------:R-:W5:Y:S01]  /*33270*/  LDL.LU R56, [R1+0x12c] ;  /* 0x00012c0001387983 */ /* 0x000f620000300800 */
[C---:B------:R-:W-:Y:S01]  /*33280*/  FMUL R211, R3.reuse, R167 ;  /* 0x000000a703d37220 */ /* 0x040fe20000400000 */
[C---:B------:R-:W-:Y:S01]  /*33290*/  FMUL R249, R3.reuse, R57 ;  /* 0x0000003903f97220 */ /* 0x040fe20000400000 */
[----:B------:R-:W-:Y:S01]  /*332a0*/  @!P3 FMUL R184, R184, 16777216 ;  /* 0x4b800000b8b8b820 */ /* 0x000fe20000400000 */
[----:B------:R-:W5:Y:S01]  /*332b0*/  LDL.LU R61, [R1+0x1cc] ;  /* 0x0001cc00013d7983 */ /* 0x000f620000300800 */
[----:B------:R-:W-:Y:S01]  /*332c0*/  @!P3 FMUL R72, R72, 16777216 ;  /* 0x4b8000004848b820 */ /* 0x000fe20000400000 */
[C---:B------:R-:W-:Y:S01]  /*332d0*/  FMUL R215, R3.reuse, R166 ;  /* 0x000000a603d77220 */ /* 0x040fe20000400000 */
[C---:B------:R-:W-:Y:S01]  /*332e0*/  FMUL R167, R3.reuse, R68 ;  /* 0x0000004403a77220 */ /* 0x040fe20000400000 */
[----:B------:R-:W5:Y:S01]  /*332f0*/  LDL.LU R57, [R1+0x148] ;  /* 0x0001480001397983 */ /* 0x000f620000300800 */
[----:B------:R-:W-:Y:S01]  /*33300*/  FSEL R105, R194, R105, P4 ;  /* 0x00000069c2697208 */ /* 0x000fe20002000000 */
[C---:B------:R-:W-:Y:S01]  /*33310*/  FMUL R166, R3.reuse, R64 ;  /* 0x0000004003a67220 */ /* 0x040fe20000400000 */
[----:B------:R-:W-:Y:S01]  /*33320*/  FMUL R194, R112, 0.25 ;  /* 0x3e80000070c27820 */ /* 0x000fe20000400000 */
[----:B------:R-:W5:Y:S01]  /*33330*/  LDL.LU R68, [R1+0x118] ;  /* 0x0001180001447983 */ /* 0x000f620000300800 */
[C---:B------:R-:W-:Y:S01]  /*33340*/  FMUL R12, R3.reuse, R69 ;  /* 0x00000045030c7220 */ /* 0x040fe20000400000 */
[C---:B------:R-:W-:Y:S01]  /*33350*/  FMUL R203, R3.reuse, R159 ;  /* 0x0000009f03cb7220 */ /* 0x040fe20000400000 */
[C---:B------:R-:W-:Y:S01]  /*33360*/  FMUL R13, R3.reuse, R65 ;  /* 0x00000041030d7220 */ /* 0x040fe20000400000 */
[----:B------:R-:W5:Y:S01]  /*33370*/  LDL.LU R64, [R1+0xd8] ;  /* 0x0000d80001407983 */ /* 0x000f620000300800 */
[C---:B------:R-:W-:Y:S01]  /*33380*/  FMUL R227, R3.reuse, R184 ;  /* 0x000000b803e37220 */ /* 0x040fe20000400000 */
[----:B------:R-:W-:-:S02]  /*33390*/  FMUL R159, R3, R76 ;  /* 0x0000004c039f7220 */ /* 0x000fc40000400000 */
[----:B------:R-:W5:Y:S01]  /*333a0*/  LDL.LU R69, [R1+0xfc] ;  /* 0x0000fc0001457983 */ /* 0x000f620000300800 */
[----:B------:R-:W-:-:S03]  /*333b0*/  FMUL R184, R3, R72 ;  /* 0x0000004803b87220 */ /* 0x000fc60000400000 */
[----:B------:R-:W5:Y:S01]  /*333c0*/  LDL.LU R65, [R1+0xbc] ;  /* 0x0000bc0001417983 */ /* 0x000f620000300800 */
[----:B------:R-:W-:-:S03]  /*333d0*/  FSEL R112, R194, R112, P4 ;  /* 0x00000070c2707208 */ /* 0x000fc60002000000 */
[----:B------:R-:W5:Y:S01]  /*333e0*/  LDL.LU R76, [R1+0x14c] ;  /* 0x00014c00014c7983 */ /* 0x000f620000300800 */
[----:B------:R-:W-:-:S03]  /*333f0*/  FMUL R194, R113, 0.25 ;  /* 0x3e80000071c27820 */ /* 0x000fc60000400000 */
[----:B------:R-:W3:Y:S02]  /*33400*/  LDL.LU R72, [R1+0x7c] ;  /* 0x00007c0001487983 */ /* 0x000ee40000300800 */
        /* <DEDUP_REMOVED lines=12> */
[----:B------:R-:W-:-:S04]  /*334d0*/  @!P3 FMUL R77, R77, 16777216 ;  /* 0x4b8000004d4db820 */ /* 0x000fc80000400000 */
[----:B------:R-:W-:Y:S01]  /*334e0*/  FSEL R137, R194, R137, P4 ;  /* 0x00000089c2897208 */ /* 0x000fe20002000000 */
[----:B------:R-:W-:Y:S01]  /*334f0*/  FMUL R194, R144, 0.25 ;  /* 0x3e80000090c27820 */ /* 0x000fe20000400000 */
[----:B------:R-:W-:Y:S01]  /*33500*/  @!P3 FMUL R164, R164, 16777216 ;  /* 0x4b800000a4a4b820 */ /* 0x000fe20000400000 */
[----:B------:R-:W-:Y:S01]  /*33510*/  @!P3 FMUL R84, R84, 16777216 ;  /* 0x4b8000005454b820 */ /* 0x000fe20000400000 */
[----:B------:R-:W-:Y:S01]  /*33520*/  @!P3 FMUL R186, R186, 16777216 ;  /* 0x4b800000babab820 */ /* 0x000fe20000400000 */
[----:B------:R-:W-:Y:S01]  /*33530*/  @!P3 FMUL R80, R80, 16777216 ;  /* 0x4b8000005050b820 */ /* 0x000fe20000400000 */
[----:B------:R-:W-:Y:S01]  /*33540*/  FSEL R144, R194, R144, P4 ;  /* 0x00000090c2907208 */ /* 0x000fe20002000000 */
[----:B------:R-:W-:Y:S01]  /*33550*/  @!P3 FMUL R85, R85, 16777216 ;  /* 0x4b8000005555b820 */ /* 0x000fe20000400000 */
[----:B------:R-:W-:Y:S01]  /*33560*/  FMUL R194, R145, 0.25 ;  /* 0x3e80000091c27820 */ /* 0x000fe20000400000 */
[----:B------:R-:W-:Y:S01]  /*33570*/  @!P3 FMUL R180, R180, 16777216 ;  /* 0x4b800000b4b4b820 */ /* 0x000fe20000400000 */
[----:B------:R-:W-:Y:S01]  /*33580*/  @!P3 FMUL R81, R81, 16777216 ;  /* 0x4b8000005151b820 */ /* 0x000fe20000400000 */
[----:B------:R-:W-:Y:S01]  /*33590*/  FMUL R16, R198, 0.25 ;  /* 0x3e800000c6107820 */ /* 0x000fe20000400000 */
[----:B------:R-:W-:Y:S01]  /*335a0*/  @!P3 FMUL R158, R158, 16777216 ;  /* 0x4b8000009e9eb820 */ /* 0x000fe20000400000 */
[----:B------:R-:W-:Y:S01]  /*335b0*/  @!P3 FMUL R92, R92, 16777216 ;  /* 0x4b8000005c5cb820 */ /* 0x000fe20000400000 */
[C---:B------:R-:W-:Y:S01]  /*335c0*/  FMUL R206, R3.reuse, R164 ;  /* 0x000000a403ce7220 */ /* 0x040fe20000400000 */
[----:B------:R-:W-:Y:S01]  /*335d0*/  FMUL R21, R3, R77 ;  /* 0x0000004d03157220 */ /* 0x000fe20000400000 */
[----:B------:R-:W-:Y:S01]  /*335e0*/  @!P3 FMUL R157, R157, 16777216 ;  /* 0x4b8000009d9db820 */ /* 0x000fe20000400000 */
[----:B------:R-:W-:Y:S01]  /*335f0*/  @!P3 FMUL R88, R88, 16777216 ;  /* 0x4b8000005858b820 */ /* 0x000fe20000400000 */
[C---:B------:R-:W-:Y:S01]  /*33600*/  FMUL R229, R3.reuse, R186 ;  /* 0x000000ba03e57220 */ /* 0x040fe20000400000 */
[----:B------:R-:W5:Y:S01]  /*33610*/  LDL.LU R77, [R1+0x168] ;  /* 0x00016800014d7983 */ /* 0x000f620000300800 */
[----:B------:R-:W-:Y:S01]  /*33620*/  FMUL R164, R3, R84 ;  /* 0x0000005403a47220 */ /* 0x000fe20000400000 */
[----:B------:R-:W-:Y:S01]  /*33630*/  @!P3 FMUL R156, R156, 16777216 ;  /* 0x4b8000009c9cb820 */ /* 0x000fe20000400000 */
[----:B------:R-:W-:Y:S01]  /*33640*/  @!P3 FMUL R93, R93, 16777216 ;  /* 0x4b8000005d5db820 */ /* 0x000fe20000400000 */
[----:B------:R-:W5:Y:S01]  /*33650*/  LDL.LU R84, [R1+0x18c] ;  /* 0x00018c0001547983 */ /* 0x000f620000300800 */
[----:B------:R-:W-:Y:S01]  /*33660*/  FMUL R186, R3, R80 ;  /* 0x0000005003ba7220 */ /* 0x000fe20000400000 */
[----:B------:R-:W-:Y:S01]  /*33670*/  @!P3 FMUL R162, R162, 16777216 ;  /* 0x4b800000a2a2b820 */ /* 0x000fe20000400000 */
[----:B------:R-:W-:Y:S01]  /*33680*/  @!P3 FMUL R89, R89, 16777216 ;  /* 0x4b8000005959b820 */ /* 0x000fe20000400000 */
[C---:B------:R-:W-:Y:S01]  /*33690*/  FMUL R222, R3.reuse, R180 ;  /* 0x000000b403de7220 */ /* 0x040fe20000400000 */
[----:B------:R-:W5:Y:S01]  /*336a0*/  LDL.LU R80, [R1+0x16c] ;  /* 0x00016c0001507983 */ /* 0x000f620000300800 */
[C---:B------:R-:W-:Y:S01]  /*336b0*/  FMUL R8, R3.reuse, R85 ;  /* 0x0000005503087220 */ /* 0x040fe20000400000 */
[----:B------:R-:W-:Y:S01]  /*336c0*/  FSEL R145, R194, R145, P4 ;  /* 0x00000091c2917208 */ /* 0x000fe20002000000 */
[C---:B------:R-:W-:Y:S01]  /*336d0*/  FMUL R207, R3.reuse, R158 ;  /* 0x0000009e03cf7220 */ /* 0x040fe20000400000 */
[----:B------:R-:W5:Y:S01]  /*336e0*/  LDL.LU R85, [R1+0x1a8] ;  /* 0x0001a80001557983 */ /* 0x000f620000300800 */
[C---:B------:R-:W-:Y:S01]  /*336f0*/  FMUL R180, R3.reuse, R81 ;  /* 0x0000005103b47220 */ /* 0x040fe20000400000 */
[----:B------:R-:W-:Y:S01]  /*33700*/  FSEL R16, R16, R198, P4 ;  /* 0x000000c610107208 */ /* 0x000fe20002000000 */
[C---:B------:R-:W-:Y:S01]  /*33710*/  FMUL R194, R3.reuse, R157 ;  /* 0x0000009d03c27220 */ /* 0x040fe20000400000 */
[----:B------:R-:W5:Y:S01]  /*33720*/  LDL.LU R81, [R1+0x188] ;  /* 0x0001880001517983 */ /* 0x000f620000300800 */
[C---:B------:R-:W-:Y:S01]  /*33730*/  FMUL R158, R3.reuse, R92 ;  /* 0x0000005c039e7220 */ /* 0x040fe20000400000 */
[C---:B------:R-:W-:Y:S01]  /*33740*/  FMUL R198, R3.reuse, R156 ;  /* 0x0000009c03c67220 */ /* 0x040fe20000400000 */
[C---:B------:R-:W-:Y:S01]  /*33750*/  FMUL R157, R3.reuse, R88 ;  /* 0x00000058039d7220 */ /* 0x040fe20000400000 */
[----:B------:R-:W5:Y:S01]  /*33760*/  LDL.LU R92, [R1+0x158] ;  /* 0x00015800015c7983 */ /* 0x000f620000300800 */
[C---:B------:R-:W-:Y:S01]  /*33770*/  FMUL R208, R3.reuse, R162 ;  /* 0x000000a203d07220 */ /* 0x040fe20000400000 */
[C---:B------:R-:W-:Y:S01]  /*33780*/  FMUL R156, R3.reuse, R93 ;  /* 0x0000005d039c7220 */ /* 0x040fe20000400000 */
[----:B------:R-:W-:Y:S01]  /*33790*/  FMUL R162, R3, R89 ;  /* 0x0000005903a27220 */ /* 0x000fe20000400000 */
[----:B------:R-:W5:Y:S04]  /*337a0*/  LDL.LU R88, [R1+0x138] ;  /* 0x0001380001587983 */ /* 0x000f680000300800 */
[----:B------:R-:W5:Y:S04]  /*337b0*/  LDL.LU R93, [R1+0x13c] ;  /* 0x00013c00015d7983 */ /* 0x000f680000300800 */
[----:B------:R-:W5:Y:S01]  /*337c0*/  LDL.LU R89, [R1+0x11c] ;  /* 0x00011c0001597983 */ /* 0x000f620000300800 */
[----:B-1----:R-:W-:Y:S01]  /*337d0*/  FMUL R4, R202, 0.25 ;  /* 0x3e800000ca047820 */ /* 0x002fe20000400000 */
[----:B------:R-:W-:Y:S01]  /*337e0*/  @!P3 FMUL R165, R165, 16777216 ;  /* 0x4b800000a5a5b820 */ /* 0x000fe20000400000 */
[----:B------:R-:W-:Y:S01]  /*337f0*/  @!P3 FMUL R100, R100, 16777216 ;  /* 0x4b8000006464b820 */ /* 0x000fe20000400000 */
[----:B------:R-:W-:Y:S01]  /*33800*/  @!P3 FMUL R96, R96, 16777216 ;  /* 0x4b8000006060b820 */ /* 0x000fe20000400000 */
[----:B------:R-:W-:Y:S01]  /*33810*/  @!P3 FMUL R185, R185, 16777216 ;  /* 0x4b800000b9b9b820 */ /* 0x000fe20000400000 */
[----:B------:R-:W-:Y:S01]  /*33820*/  @!P3 FMUL R101, R101, 16777216 ;  /* 0x4b8000006565b820 */ /* 0x000fe20000400000 */
[----:B------:R-:W-:Y:S01]  /*33830*/  FSEL R4, R4, R202, P4 ;  /* 0x000000ca04047208 */ /* 0x000fe20002000000 */
[----:B------:R-:W-:Y:S01]  /*33840*/  @!P3 FMUL R97, R97, 16777216 ;  /* 0x4b8000006161b820 */ /* 0x000fe20000400000 */
        /* <DEDUP_REMOVED lines=10> */
[----:B------:R-:W-:Y:S01]  /*338f0*/  @!P3 FMUL R172, R172, 16777216 ;  /* 0x4b800000acacb820 */ /* 0x000fe20000400000 */
[----:B------:R-:W-:Y:S01]  /*33900*/  @!P3 FMUL R108, R108, 16777216 ;  /* 0x4b8000006c6cb820 */ /* 0x000fe20000400000 */
        /* <DEDUP_REMOVED lines=9> */
[C---:B------:R-:W-:Y:S01]  /*339a0*/  FMUL R210, R3.reuse, R173 ;  /* 0x000000ad03d27220 */ /* 0x040fe20000400000 */
[----:B------:R-:W5:Y:S01]  /*339b0*/  LDL.LU R108, [R1+0x1ac] ;  /* 0x0001ac00016c7983 */ /* 0x000f620000300800 */
[C---:B------:R-:W-:Y:S01]  /*339c0*/  FMUL R171, R3.reuse, R104 ;  /* 0x0000006803ab7220 */ /* 0x040fe20000400000 */
[C---:B------:R-:W-:Y:S01]  /*339d0*/  FMUL R216, R3.reuse, R170 ;  /* 0x000000aa03d87220 */ /* 0x040fe20000400000 */
[C---:B------:R-:W-:Y:S01]  /*339e0*/  FMUL R173, R3.reuse, R109 ;  /* 0x0000006d03ad7220 */ /* 0x040fe20000400000 */
[----:B------:R-:W5:Y:S01]  /*339f0*/  LDL.LU R104, [R1+0x1b8] ;  /* 0x0001b80001687983 */ /* 0x000f620000300800 */
[----:B------:R-:W-:-:S03]  /*33a00*/  FMUL R170, R3, R105 ;  /* 0x0000006903aa7220 */ /* 0x000fc60000400000 */
[----:B------:R-:W5:Y:S04]  /*33a10*/  LDL.LU R109, [R1+0x1bc] ;  /* 0x0001bc00016d7983 */ /* 0x000f680000300800 */
[----:B------:R-:W5:Y:S01]  /*33a20*/  LDL.LU R105, [R1+0x19c] ;  /* 0x00019c0001697983 */ /* 0x000f620000300800 */
[----:B------:R-:W-:Y:S01]  /*33a30*/  @!P3 FMUL R182, R182, 16777216 ;  /* 0x4b800000b6b6b820 */ /* 0x000fe20000400000 */
[----:B------:R-:W-:Y:S01]  /*33a40*/  @!P3 FMUL R116, R116, 16777216 ;  /* 0x4b8000007474b820 */ /* 0x000fe20000400000 */
[----:B------:R-:W-:Y:S01]  /*33a50*/  @!P3 FMUL R181, R181, 16777216 ;  /* 0x4b800000b5b5b820 */ /* 0x000fe20000400000 */
[----:B------:R-:W-:Y:S01]  /*33a60*/  @!P3 FMUL R112, R112, 16777216 ;  /* 0x4b8000007070b820 */ /* 0x000fe20000400000 */
[C---:B------:R-:W-:Y:S01]  /*33a70*/  FMUL R228, R3.reuse, R182 ;  /* 0x000000b603e47220 */ /* 0x040fe20000400000 */
[C---:B------:R-:W-:Y:S01]  /*33a80*/  FMUL R182, R3.reuse, R116 ;  /* 0x0000007403b67220 */ /* 0x040fe20000400000 */
[C---:B------:R-:W-:Y:S01]  /*33a90*/  FMUL R218, R3.reuse, R181 ;  /* 0x000000b503da7220 */ /* 0x040fe20000400000 */
[----:B------:R-:W5:Y:S01]  /*33aa0*/  LDL.LU R116, [R1+0x1dc] ;  /* 0x0001dc0001747983 */ /* 0x000f620000300800 */
[----:B------:R-:W-:-:S03]  /*33ab0*/  FMUL R181, R3, R112 ;  /* 0x0000007003b57220 */ /* 0x000fc60000400000 */
[----:B------:R-:W5:Y:S01]  /*33ac0*/  LDL.LU R112, [R1+0x1c8] ;  /* 0x0001c80001707983 */ /* 0x000f620000300800 */
[----:B------:R-:W-:Y:S01]  /*33ad0*/  FMUL R7, R199, 0.25 ;  /* 0x3e800000c7077820 */ /* 0x000fe20000400000 */
[----:B------:R-:W-:-:S04]  /*33ae0*/  @!P3 FMUL R20, R20, 16777216 ;  /* 0x4b8000001414b820 */ /* 0x000fc80000400000 */
[----:B------:R-:W-:Y:S01]  /*33af0*/  FSEL R7, R7, R199, P4 ;  /* 0x000000c707077208 */ /* 0x000fe20002000000 */
[----:B------:R-:W-:Y:S01]  /*33b00*/  FMUL R199, R3, R20 ;  /* 0x0000001403c77220 */ /* 0x000fe20000400000 */
[----:B--2---:R-:W-:-:S05]  /*33b10*/  FMUL R20, R23, 0.25 ;  /* 0x3e80000017147820 */ /* 0x004fca0000400000 */
[----:B------:R-:W-:Y:S01]  /*33b20*/  FSEL R20, R20, R23, P1 ;  /* 0x0000001714147208 */ /* 0x000fe20000800000 */
[----:B------:R-:W-:Y:S01]  /*33b30*/  FMUL R5, R201, 0.25 ;  /* 0x3e800000c9057820 */ /* 0x000fe20000400000 */
[----:B------:R-:W-:-:S04]  /*33b40*/  @!P3 FMUL R179, R179, 16777216 ;  /* 0x4b800000b3b3b820 */ /* 0x000fc80000400000 */
[----:B------:R-:W-:Y:S01]  /*33b50*/  FSEL R5, R5, R201, P4 ;  /* 0x000000c905057208 */ /* 0x000fe20002000000 */
        /* <DEDUP_REMOVED lines=22> */
[----:B---3--:R-:W-:-:S05]  /*33cc0*/  FMUL R23, R72, 0.25 ;  /* 0x3e80000048177820 */ /* 0x008fca0000400000 */
[----:B------:R-:W-:Y:S01]  /*33cd0*/  FSEL R23, R23, R72, P1 ;  /* 0x0000004817177208 */ /* 0x000fe20000800000 */
[----:B------:R-:W-:-:S05]  /*33ce0*/  FMUL R72, R28, 0.25 ;  /* 0x3e8000001c487820 */ /* 0x000fca0000400000 */
[----:B------:R-:W-:Y:S01]  /*33cf0*/  FSEL R72, R72, R28, P1 ;  /* 0x0000001c48487208 */ /* 0x000fe20000800000 */
[----:B----4-:R-:W-:-:S05]  /*33d00*/  FMUL R28, R32, 0.25 ;  /* 0x3e800000201c7820 */ /* 0x010fca0000400000 */
[----:B------:R-:W-:Y:S01]  /*33d10*/  FSEL R28, R28, R32, P1 ;  /* 0x000000201c1c7208 */ /* 0x000fe20000800000 */
[----:B------:R-:W-:-:S05]  /*33d20*/  FMUL R32, R155, 0.25 ;  /* 0x3e8000009b207820 */ /* 0x000fca0000400000 */
        /* <DEDUP_REMOVED lines=22> */
[----:B------:R-:W-:Y:S01]  /*33e90*/  @!P3 FMUL R192, R192, 16777216 ;  /* 0x4b800000c0c0b820 */ /* 0x000fe20000400000 */
[----:B------:R-:W-:Y:S01]  /*33ea0*/  @!P3 FMUL R193, R193, 16777216 ;  /* 0x4b800000c1c1b820 */ /* 0x000fe20000400000 */
[----:B------:R-:W-:Y:S02]  /*33eb0*/  @!P3 FMUL R117, R117, 16777216 ;  /* 0x4b8000007575b820 */ /* 0x000fe40000400000 */
[----:B------:R-:W-:Y:S01]  /*33ec0*/  FSEL R57, R57, R97, P1 ;  /* 0x0000006139397208 */ /* 0x000fe20000800000 */
[----:B------:R-:W-:Y:S01]  /*33ed0*/  FMUL R97, R77, 0.25 ;  /* 0x3e8000004d617820 */ /* 0x000fe20000400000 */
        /* <DEDUP_REMOVED lines=57> */
[----:B------:R-:W-:Y:S01]  /*34270*/  FMUL R234, R3, R145 ;  /* 0x0000009103ea7220 */ /* 0x000fe20000400000 */
[----:B------:R-:W-:Y:S01]  /*34280*/  FSEL R97, R97, R77, P1 ;  /* 0x0000004d61617208 */ /* 0x000fe20000800000 */
[----:B------:R-:W-:Y:S01]  /*34290*/  FMUL R3, R24, 0.25 ;  /* 0x3e80000018037820 */ /* 0x000fe20000400000 */
[----:B------:R-:W-:Y:S01]  /*342a0*/  FMUL R77, R101, 0.25 ;  /* 0x3e800000654d7820 */ /* 0x000fe20000400000 */
[----:B------:R-:W-:Y:S01]  /*342b0*/  @!P6 FMUL R23, R23, 16777216 ;  /* 0x4b8000001717e820 */ /* 0x000fe20000400000 */
[----:B------:R-:W-:Y:S01]  /*342c0*/  @!P6 FMUL R20, R20, 16777216 ;  /* 0x4b8000001414e820 */ /* 0x000fe20000400000 */
[----:B------:R-:W-:Y:S01]  /*342d0*/  @!P6 FMUL R57, R57, 16777216 ;  /* 0x4b8000003939e820 */ /* 0x000fe20000400000 */
[----:B------:R-:W-:Y:S01]  /*342e0*/  FSEL R3, R3, R24, P1 ;  /* 0x0000001803037208 */ /* 0x000fe20000800000 */
[----:B------:R-:W-:Y:S01]  /*342f0*/  FMUL R24, R25, 0.25 ;  /* 0x3e80000019187820 */ /* 0x000fe20000400000 */
[----:B------:R-:W-:Y:S01]  /*34300*/  FSEL R77, R77, R101, P1 ;  /* 0x000000654d4d7208 */ /* 0x000fe20000800000 */
[----:B------:R-:W-:Y:S01]  /*34310*/  FMUL R101, R81, 0.25 ;  /* 0x3e80000051657820 */ /* 0x000fe20000400000 */
[----:B------:R-:W-:Y:S01]  /*34320*/  @!P6 FMUL R41, R41, 16777216 ;  /* 0x4b8000002929e820 */ /* 0x000fe20000400000 */
[----:B------:R-:W2:Y:S01]  /*34330*/  LDL.LU R117, [R1+0x1d8] ;  /* 0x0001d80001757983 */ /* 0x000ea20000300800 */
        /* <DEDUP_REMOVED lines=65> */
[----:B------:R-:W-:Y:S01]  /*34750*/  FMUL R128, R63, 0.25 ;  /* 0x3e8000003f807820 */ /* 0x000fe20000400000 */
[----:B------:R-:W-:Y:S01]  /*34760*/  FSEL R47, R61, R47, P1 ;  /* 0x0000002f3d2f7208 */ /* 0x000fe20000800000 */
[----:B------:R-:W-:Y:S01]  /*34770*/  FMUL R61, R54, 0.25 ;  /* 0x3e800000363d7820 */ /* 0x000fe20000400000 */
[----:B------:R-:W-:Y:S01]  /*34780*/  FSEL R56, R56, R92, P1 ;  /* 0x0000005c38387208 */ /* 0x000fe20000800000 */
[----:B------:R-:W-:Y:S01]  /*34790*/  FMUL R92, R76, 0.25 ;  /* 0x3e8000004c5c7820 */ /* 0x000fe20000400000 */
[----:B------:R-:W-:Y:S01]  /*347a0*/  FSEL R50, R60, R50, P1 ;  /* 0x000000323c327208 */ /* 0x000fe20000800000 */
[----:B------:R-:W-:Y:S01]  /*347b0*/  FMUL R60, R51, 0.25 ;  /* 0x3e800000333c7820 */ /* 0x000fe20000400000 */
[----:B------:R-:W-:-:S02]  /*347c0*/  FSEL R128, R128, R63, P1 ;  /* 0x0000003f80807208 */ /* 0x000fc40000800000 */
[----:B------:R-:W-:Y:S01]  /*347d0*/  MOV R63, R160 ;  /* 0x000000a0003f7202 */ /* 0x000fe20000000f00 */
        /* <DEDUP_REMOVED lines=8> */
[----:B------:R-:W-:Y:S02]  /*34860*/  FSEL R160, R160, R90, P1 ;  /* 0x0000005aa0a07208 */ /* 0x000fe40000800000 */
        /* <DEDUP_REMOVED lines=10> */
[----:B------:R-:W-:-:S02]  /*34910*/  MOV R61, R157 ;  /* 0x0000009d003d7202 */ /* 0x000fc40000000f00 */
[----:B------:R-:W-:Y:S01]  /*34920*/  MOV R66, R159 ;  /* 0x0000009f00427202 */ /* 0x000fe20000000f00 */
[----:B------:R-:W-:Y:S01]  /*34930*/  FMUL R159, R94, 0.25 ;  /* 0x3e8000005e9f7820 */ /* 0x000fe20000400000 */
[----:B------:R-:W-:Y:S01]  /*34940*/  FMUL R144, R78, 0.25 ;  /* 0x3e8000004e907820 */ /* 0x000fe20000400000 */
[----:B------:R-:W-:Y:S01]  /*34950*/  FMUL R120, R177, 0.25 ;  /* 0x3e800000b1787820 */ /* 0x000fe20000400000 */
[----:B------:R-:W-:Y:S01]  /*34960*/  FSEL R161, R161, R95, P1 ;  /* 0x0000005fa1a17208 */ /* 0x000fe20000800000 */
[----:B------:R-:W-:Y:S01]  /*34970*/  FMUL R141, R67, 0.25 ;  /* 0x3e800000438d7820 */ /* 0x000fe20000400000 */
[----:B------:R-:W-:Y:S01]  /*34980*/  IMAD.MOV.U32 R125, RZ, RZ, R164 ;  /* 0x000000ffff7d7224 */ /* 0x000fe200078e00a4 */
        /* <DEDUP_REMOVED lines=8> */
[----:B------:R-:W-:Y:S01]  /*34a10*/  MOV R133, R175 ;  /* 0x000000af00857202 */ /* 0x000fe20000000f00 */
        /* <DEDUP_REMOVED lines=10> */
[----:B------:R-:W-:Y:S01]  /*34ac0*/  FMUL R168, R106, 0.25 ;  /* 0x3e8000006aa87820 */ /* 0x000fe20000400000 */
[----:B------:R-:W-:Y:S01]  /*34ad0*/  MOV R94, R162 ;  /* 0x000000a2005e7202 */ /* 0x000fe20000000f00 */
[----:B------:R-:W-:Y:S01]  /*34ae0*/  FMUL R162, R91, 0.25 ;  /* 0x3e8000005ba27820 */ /* 0x000fe20000400000 */
[----:B------:R-:W-:Y:S01]  /*34af0*/  FSEL R120, R120, R177, P1 ;  /* 0x000000b178787208 */ /* 0x000fe20000800000 */
[----:B------:R-:W-:Y:S01]  /*34b00*/  FMUL R124, R62, 0.25 ;  /* 0x3e8000003e7c7820 */ /* 0x000fe20000400000 */
[----:B------:R-:W-:Y:S01]  /*34b10*/  MOV R78, R167 ;  /* 0x000000a7004e7202 */ /* 0x000fe20000000f00 */
        /* <DEDUP_REMOVED lines=8> */
[----:B------:R-:W-:Y:S01]  /*34ba0*/  IMAD.MOV.U32 R98, RZ, RZ, R133 ;  /* 0x000000ffff627224 */ /* 0x000fe200078e0085 */
[----:B------:R-:W-:Y:S01]  /*34bb0*/  FSEL R150, R61, R150, P1 ;  /* 0x000000963d967208 */ /* 0x000fe20000800000 */
[----:B------:R-:W-:Y:S01]  /*34bc0*/  FMUL R61, R151, 0.25 ;  /* 0x3e800000973d7820 */ /* 0x000fe20000400000 */
[----:B------:R-:W-:-:S02]  /*34bd0*/  FSEL R80, R80, R100, P1 ;  /* 0x0000006450507208 */ /* 0x000fc40000800000 */
[----:B------:R-:W-:Y:S01]  /*34be0*/  FSEL R121, R121, R176, P1 ;  /* 0x000000b079797208 */ /* 0x000fe20000800000 */
[----:B------:R-:W-:Y:S01]  /*34bf0*/  FMUL R176, R122, 0.25 ;  /* 0x3e8000007ab07820 */ /* 0x000fe20000400000 */
[----:B------:R-:W-:Y:S02]  /*34c00*/  FSEL R148, R148, R79, P1 ;  /* 0x0000004f94947208 */ /* 0x000fe40000800000 */
[----:B------:R-:W-:Y:S02]  /*34c10*/  FSEL R140, R140, R71, P1 ;  /* 0x000000478c8c7208 */ /* 0x000fe40000800000 */
[----:B------:R-:W-:Y:S02]  /*34c20*/  FSEL R152, R152, R86, P1 ;  /* 0x0000005698987208 */ /* 0x000fe40000800000 */
[----:B------:R-:W-:Y:S02]  /*34c30*/  FSEL R156, R156, R82, P1 ;  /* 0x000000529c9c7208 */ /* 0x000fe40000800000 */
[----:B------:R-:W-:Y:S01]  /*34c40*/  MOV R79, R169 ;  /* 0x000000a9004f7202 */ /* 0x000fe20000000f00 */
[----:B------:R-:W-:Y:S01]  /*34c50*/  FMUL R169, R111, 0.25 ;  /* 0x3e8000006fa97820 */ /* 0x000fe20000400000 */
[----:B------:R-:W-:Y:S01]  /*34c60*/  MOV R133, R183 ;  /* 0x000000b700857202 */ /* 0x000fe20000000f00 */
[----:B------:R-:W-:Y:S01]  /*34c70*/  FMUL R183, R138, 0.25 ;  /* 0x3e8000008ab77820 */ /* 0x000fe20000400000 */
[----:B------:R-:W-:-:S02]  /*34c80*/  MOV R82, R172 ;  /* 0x000000ac00527202 */ /* 0x000fc40000000f00 */
[----:B------:R-:W-:Y:S01]  /*34c90*/  MOV R86, R171 ;  /* 0x000000ab00567202 */ /* 0x000fe20000000f00 */
[----:B------:R-:W-:Y:S01]  /*34ca0*/  FMUL R171, R118, 0.25 ;  /* 0x3e80000076ab7820 */ /* 0x000fe20000400000 */
[----:B------:R-:W-:Y:S01]  /*34cb0*/  MOV R71, R163 ;  /* 0x000000a300477202 */ /* 0x000fe20000000f00 */
[----:B------:R-:W-:Y:S01]  /*34cc0*/  FMUL R163, R102, 0.25 ;  /* 0x3e80000066a37820 */ /* 0x000fe20000400000 */
[----:B------:R-:W-:Y:S02]  /*34cd0*/  FSEL R162, R162, R91, P1 ;  /* 0x0000005ba2a27208 */ /* 0x000fe40000800000 */
[----:B------:R-:W-:Y:S02]  /*34ce0*/  FSEL R168, R168, R106, P1 ;  /* 0x0000006aa8a87208 */ /* 0x000fe40000800000 */
[----:B------:R-:W-:Y:S02]  /*34cf0*/  FSEL R124, R124, R62, P1 ;  /* 0x0000003e7c7c7208 */ /* 0x000fe40000800000 */
[----:B------:R-:W-:-:S02]  /*34d00*/  FSEL R167, R167, R110, P1 ;  /* 0x0000006ea7a77208 */ /* 0x000fc40000800000 */
[----:B------:R-:W-:Y:S02]  /*34d10*/  FSEL R177, R177, R127, P1 ;  /* 0x0000007fb1b17208 */ /* 0x000fe40000800000 */
[----:B------:R-:W-:Y:S02]  /*34d20*/  MOV R91, R129 ;  /* 0x00000081005b7202 */ /* 0x000fe40000000f00 */
[----:B------:R-:W-:Y:S01]  /*34d30*/  MOV R106, R179 ;  /* 0x000000b3006a7202 */ /* 0x000fe20000000f00 */
[----:B------:R-:W-:Y:S01]  /*34d40*/  @!P6 FMUL R25, R25, 16777216 ;  /* 0x4b8000001919e820 */ /* 0x000fe20000400000 */
[----:B------:R-:W-:Y:S01]  /*34d50*/  MOV R62, R165 ;  /* 0x000000a5003e7202 */ /* 0x000fe20000000f00 */
[----:B------:R-:W-:Y:S01]  /*34d60*/  @!P6 FMUL R80, R80, 16777216 ;  /* 0x4b8000005050e820 */ /* 0x000fe20000400000 */
[----:B------:R-:W-:Y:S02]  /*34d70*/  MOV R127, R90 ;  /* 0x0000005a007f7202 */ /* 0x000fe40000000f00 */
[----:B------:R-:W-:Y:S01]  /*34d80*/  MOV R110, R182 ;  /* 0x000000b6006e7202 */ /* 0x000fe20000000f00 */
[----:B------:R-:W-:Y:S01]  /*34d90*/  @!P6 FMUL R56, R56, 16777216 ;  /* 0x4b8000003838e820 */ /* 0x000fe20000400000 */
[----:B------:R-:W-:-:S02]  /*34da0*/  FSEL R166, R166, R99, P1 ;  /* 0x00000063a6a67208 */ /* 0x000fc40000800000 */
[----:B------:R-:W-:Y:S02]  /*34db0*/  FSEL R175, R175, R126, P1 ;  /* 0x0000007eafaf7208 */ /* 0x000fe40000800000 */
[----:B------:R-:W-:Y:S02]  /*34dc0*/  MOV R90, R60 ;  /* 0x0000003c005a7202 */ /* 0x000fe40000000f00 */
[----:B------:R-:W-:Y:S01]  /*34dd0*/  FSEL R151, R61, R151, P1 ;  /* 0x000000973d977208 */ /* 0x000fe20000800000 */
[----:B------:R-:W-:Y:S01]  /*34de0*/  FMUL R61, R2, R23 ;  /* 0x00000017023d7220 */ /* 0x000fe20000400000 */
[----:B------:R-:W-:Y:S01]  /*34df0*/  FSEL R176, R176, R122, P1 ;  /* 0x0000007ab0b07208 */ /* 0x000fe20000800000 */
[----:B------:R-:W-:Y:S01]  /*34e00*/  @!P6 FMUL R136, R136, 16777216 ;  /* 0x4b8000008888e820 */ /* 0x000fe20000400000 */
[----:B------:R-:W-:Y:S01]  /*34e10*/  MOV R99, R73 ;  /* 0x0000004900637202 */ /* 0x000fe20000000f00 */
[----:B------:R-:W-:Y:S01]  /*34e20*/  FMUL R73, R2, R20 ;  /* 0x0000001402497220 */ /* 0x000fe20000400000 */
[----:B------:R-:W-:-:S02]  /*34e30*/  MOV R126, R82 ;  /* 0x00000052007e7202 */ /* 0x000fc40000000f00 */
[----:B------:R-:W-:Y:S01]  /*34e40*/  FSEL R169, R169, R111, P1 ;  /* 0x0000006fa9a97208 */ /* 0x000fe20000800000 */
[----:B------:R-:W-:Y:S01]  /*34e50*/  IMAD.MOV.U32 R111, RZ, RZ, R91 ;  /* 0x000000ffff6f7224 */ /* 0x000fe200078e005b */
[----:B------:R-:W-:Y:S02]  /*34e60*/  FSEL R183, R183, R138, P1 ;  /* 0x0000008ab7b77208 */ /* 0x000fe40000800000 */
[----:B------:R-:W-:Y:S02]  /*34e70*/  MOV R23, R106 ;  /* 0x0000006a00177202 */ /* 0x000fe40000000f00 */
[----:B------:R-:W-:Y:S01]  /*34e80*/  MOV R122, R86 ;  /* 0x00000056007a7202 */ /* 0x000fe20000000f00 */
[----:B------:R-:W-:Y:S01]  /*34e90*/  @!P6 FMUL R140, R140, 16777216 ;  /* 0x4b8000008c8ce820 */ /* 0x000fe20000400000 */
[----:B------:R-:W-:Y:S01]  /*34ea0*/  FSEL R163, R163, R102, P1 ;  /* 0x00000066a3a37208 */ /* 0x000fe20000800000 */
[----:B------:R-:W-:Y:S01]  /*34eb0*/  FMUL R91, R2, R57 ;  /* 0x00000039025b7220 */ /* 0x000fe20000400000 */
[----:B------:R-:W-:-:S02]  /*34ec0*/  FSEL R171, R171, R118, P1 ;  /* 0x00000076abab7208 */ /* 0x000fc40000800000 */
[----:B------:R-:W-:Y:S02]  /*34ed0*/  MOV R20, R110 ;  /* 0x0000006e00147202 */ /* 0x000fe40000000f00 */
[----:B------:R-:W-:Y:S01]  /*34ee0*/  MOV R106, R98 ;  /* 0x00000062006a7202 */ /* 0x000fe20000000f00 */
[C---:B------:R-:W-:Y:S01]  /*34ef0*/  FMUL R98, R2.reuse, R80 ;  /* 0x0000005002627220 */ /* 0x040fe20000400000 */
[----:B------:R-:W-:Y:S01]  /*34f00*/  MOV R138, R62 ;  /* 0x0000003e008a7202 */ /* 0x000fe20000000f00 */
[C---:B------:R-:W-:Y:S01]  /*34f10*/  FMUL R62, R2.reuse, R25 ;  /* 0x00000019023e7220 */ /* 0x040fe20000400000 */
[----:B------:R-:W-:Y:S02]  /*34f20*/  MOV R102, R180 ;  /* 0x000000b400667202 */ /* 0x000fe40000000f00 */
[----:B------:R-:W-:Y:S01]  /*34f30*/  MOV R118, R90 ;  /* 0x0000005a00767202 */ /* 0x000fe20000000f00 */
[C---:B------:R-:W-:Y:S01]  /*34f40*/  FMUL R90, R2.reuse, R56 ;  /* 0x00000038025a7220 */ /* 0x040fe20000400000 */
[----:B------:R-:W-:Y:S01]  /*34f50*/  MOV R25, R71 ;  /* 0x0000004700197202 */ /* 0x000fe20000000f00 */
[C---:B------:R-:W-:Y:S01]  /*34f60*/  FMUL R71, R2.reuse, R41 ;  /* 0x0000002902477220 */ /* 0x040fe20000400000 */
[----:B------:R-:W-:Y:S01]  /*34f70*/  MOV R57, R126 ;  /* 0x0000007e00397202 */ /* 0x000fe20000000f00 */
[----:B------:R-:W-:Y:S01]  /*34f80*/  FMUL R126, R2, R136 ;  /* 0x00000088027e7220 */ /* 0x000fe20000400000 */
[----:B------:R-:W-:Y:S01]  /*34f90*/  MOV R80, R133 ;  /* 0x0000008500507202 */ /* 0x000fe20000000f00 */
[----:B------:R-:W-:Y:S01]  /*34fa0*/  @!P6 FMUL R148, R148, 16777216 ;  /* 0x4b8000009494e820 */ /* 0x000fe20000400000 */
[----:B------:R-:W-:Y:S01]  /*34fb0*/  MOV R56, R122 ;  /* 0x0000007a00387202 */ /* 0x000fe20000000f00 */
[----:B------:R-:W-:Y:S01]  /*34fc0*/  @!P6 FMUL R156, R156, 16777216 ;  /* 0x4b8000009c9ce820 */ /* 0x000fe20000400000 */
[----:B------:R-:W-:-:S02]  /*34fd0*/  MOV R41, R20 ;  /* 0x0000001400297202 */ /* 0x000fc40000000f00 */
[----:B------:R-:W-:Y:S01]  /*34fe0*/  MOV R136, R127 ;  /* 0x0000007f00887202 */ /* 0x000fe20000000f00 */
[C---:B------:R-:W-:Y:S01]  /*34ff0*/  FMUL R127, R2.reuse, R140 ;  /* 0x0000008c027f7220 */ /* 0x040fe20000400000 */
[----:B------:R-:W-:Y:S02]  /*35000*/  MOV R20, R102 ;  /* 0x0000006600147202 */ /* 0x000fe40000000f00 */
[----:B------:R-:W-:Y:S02]  /*35010*/  MOV R140, R80 ;  /* 0x00000050008c7202 */ /* 0x000fe40000000f00 */
[----:B------:R-:W-:Y:S01]  /*35020*/  MOV R80, R56 ;  /* 0x0000003800507202 */ /* 0x000fe20000000f00 */
[C---:B------:R-:W-:Y:S01]  /*35030*/  FMUL R56, R2.reuse, R148 ;  /* 0x0000009402387220 */ /* 0x040fe20000400000 */
[----:B------:R-:W-:Y:S01]  /*35040*/  MOV R148, R20 ;  /* 0x0000001400947202 */ /* 0x000fe20000000f00 */
[----:B------:R-:W-:Y:S02]  /*35050*/  FMUL R20, R2, R156 ;  /* 0x0000009c02147220 */ /* 0x000fe40000400000 */
[----:B------:R-:W3:Y:S01]  /*35060*/  LDL.LU R156, [R1+0x210] ;  /* 0x00021000019c7983 */ /* 0x000ee20000300800 */
[----:B------:R-:W-:-:S05]  /*35070*/  FMUL R60, R142, 0.25 ;  /* 0x3e8000008e3c7820 */ /* 0x000fca0000400000 */
[----:B------:R-:W-:Y:S01]  /*35080*/  FSEL R142, R60, R142, P1 ;  /* 0x0000008e3c8e7208 */ /* 0x000fe20000800000 */
[----:B------:R-:W-:-:S05]  /*35090*/  FMUL R60, R143, 0.25 ;  /* 0x3e8000008f3c7820 */ /* 0x000fca0000400000 */
[----:B------:R-:W-:Y:S01]  /*350a0*/  FSEL R143, R60, R143, P1 ;  /* 0x0000008f3c8f7208 */ /* 0x000fe20000800000 */
[----:B------:R-:W-:Y:S01]  /*350b0*/  FMUL R60, R146, 0.25 ;  /* 0x3e800000923c7820 */ /* 0x000fe20000400000 */
[----:B------:R-:W-:Y:S01]  /*350c0*/  MOV R129, R184 ;  /* 0x000000b800817202 */ /* 0x000fe20000000f00 */
[----:B------:R-:W-:-:S03]  /*350d0*/  FMUL R184, R139, 0.25 ;  /* 0x3e8000008bb87820 */ /* 0x000fc60000400000 */
[----:B------:R-:W-:Y:S01]  /*350e0*/  FSEL R146, R60, R146, P1 ;  /* 0x000000923c927208 */ /* 0x000fe20000800000 */
[----:B------:R-:W-:Y:S01]  /*350f0*/  FMUL R60, R147, 0.25 ;  /* 0x3e800000933c7820 */ /* 0x000fe20000400000 */
[----:B------:R-:W-:Y:S01]  /*35100*/  @!P6 FMUL R3, R3, 16777216 ;  /* 0x4b8000000303e820 */ /* 0x000fe20000400000 */
[----:B------:R-:W-:Y:S01]  /*35110*/  @!P6 FMUL R24, R24, 16777216 ;  /* 0x4b8000001818e820 */ /* 0x000fe20000400000 */
[----:B------:R-:W-:Y:S02]  /*35120*/  FSEL R184, R184, R139, P1 ;  /* 0x0000008bb8b87208 */ /* 0x000fe40000800000 */
[----:B------:R-:W-:Y:S01]  /*35130*/  FSEL R147, R60, R147, P1 ;  /* 0x000000933c937208 */ /* 0x000fe20000800000 */
[C---:B------:R-:W-:Y:S01]  /*35140*/  FMUL R60, R2.reuse, R3 ;  /* 0x00000003023c7220 */ /* 0x040fe20000400000 */
[----:B------:R-:W-:Y:S01]  /*35150*/  MOV R139, R185 ;  /* 0x000000b9008b7202 */ /* 0x000fe20000000f00 */
[----:B------:R-:W-:Y:S01]  /*35160*/  FMUL R185, R2, R24 ;  /* 0x0000001802b97220 */ /* 0x000fe20000400000 */
[----:B------:R-:W-:-:S02]  /*35170*/  F2FP.F16.F32.PACK_AB R4, R4, R5 ;  /* 0x000000050404723e */ /* 0x000fc400000000ff */
[----:B------:R-:W-:Y:S02]  /*35180*/  F2FP.F16.F32.PACK_AB R5, R6, R7 ;  /* 0x000000070605723e */ /* 0x000fe400000000ff */
[----:B------:R-:W-:Y:S02]  /*35190*/  F2FP.F16.F32.PACK_AB R6, R60, R73 ;  /* 0x000000493c06723e */ /* 0x000fe400000000ff */
[----:B------:R-:W-:Y:S01]  /*351a0*/  F2FP.F16.F32.PACK_AB R7, R61, R185 ;  /* 0x000000b93d07723e */ /* 0x000fe200000000ff */
[----:B------:R-:W-:Y:S01]  /*351b0*/  BAR.SYNC.DEFER_BLOCKING 0x0 ;  /* 0x0000000000007b1d */ /* 0x000fe20000010000 */
[----:B------:R-:W-:Y:S02]  /*351c0*/  F2FP.F16.F32.PACK_AB R60, R16, R17 ;  /* 0x00000011103c723e */ /* 0x000fe400000000ff */
[----:B------:R-:W-:Y:S01]  /*351d0*/  F2FP.F16.F32.PACK_AB R61, R18, R19 ;  /* 0x00000013123d723e */ /* 0x000fe200000000ff */
[----:B------:R-:W-:Y:S01]  /*351e0*/  FMUL R100, R84, 0.25 ;  /* 0x3e80000054647820 */ /* 0x000fe20000400000 */
[----:B------:R-:W-:Y:S01]  /*351f0*/  @!P6 FMUL R72, R72, 16777216 ;  /* 0x4b8000004848e820 */ /* 0x000fe20000400000 */
[----:B------:R-:W-:Y:S01]  /*35200*/  @!P6 FMUL R28, R28, 16777216 ;  /* 0x4b8000001c1ce820 */ /* 0x000fe20000400000 */
[----:B------:R-:W-:Y:S01]  /*35210*/  @!P6 FMUL R29, R29, 16777216 ;  /* 0x4b8000001d1de820 */ /* 0x000fe20000400000 */
[----:B------:R-:W-:Y:S01]  /*35220*/  MOV R24, R63 ;  /* 0x0000003f00187202 */ /* 0x000fe20000000f00 */
[C---:B------:R-:W-:Y:S01]  /*35230*/  FMUL R72, R2.reuse, R72 ;  /* 0x0000004802487220 */ /* 0x040fe20000400000 */
[----:B------:R-:W-:Y:S01]  /*35240*/  MOV R3, R186 ;  /* 0x000000ba00037202 */ /* 0x000fe20000000f00 */
[C---:B------:R-:W-:Y:S01]  /*35250*/  FMUL R63, R2.reuse, R28 ;  /* 0x0000001c023f7220 */ /* 0x040fe20000400000 */
[----:B------:R-:W-:Y:S01]  /*35260*/  FMUL R186, R2, R29 ;  /* 0x0000001d02ba7220 */ /* 0x000fe20000400000 */
[----:B------:R-:W-:Y:S01]  /*35270*/  FSEL R100, R100, R84, P1 ;  /* 0x0000005464647208 */ /* 0x000fe20000800000 */
[----:B------:R-:W-:Y:S01]  /*35280*/  FMUL R84, R104, 0.25 ;  /* 0x3e80000068547820 */ /* 0x000fe20000400000 */
[----:B------:R-:W-:-:S02]  /*35290*/  F2FP.F16.F32.PACK_AB R62, R62, R72 ;  /* 0x000000483e3e723e */ /* 0x000fc400000000ff */
[----:B------:R-:W-:Y:S02]  /*352a0*/  F2FP.F16.F32.PACK_AB R63, R63, R186 ;  /* 0x000000ba3f3f723e */ /* 0x000fe400000000ff */
[----:B------:R-:W-:Y:S01]  /*352b0*/  FSEL R84, R84, R104, P1 ;  /* 0x0000006854547208 */ /* 0x000fe20000800000 */
[----:B------:R-:W-:-:S05]  /*352c0*/  FMUL R104, R108, 0.25 ;  /* 0x3e8000006c687820 */ /* 0x000fca0000400000 */
[----:B------:R-:W-:Y:S01]  /*352d0*/  FSEL R104, R104, R108, P1 ;  /* 0x0000006c68687208 */ /* 0x000fe20000800000 */
[----:B--2---:R-:W-:Y:S01]  /*352e0*/  FMUL R108, R117, 0.25 ;  /* 0x3e800000756c7820 */ /* 0x004fe20000400000 */
[----:B------:R-:W-:Y:S01]  /*352f0*/  FMUL R157, R87, 0.25 ;  /* 0x3e800000579d7820 */ /* 0x000fe20000400000 */
[----:B------:R-:W-:Y:S01]  /*35300*/  FMUL R165, R103, 0.25 ;  /* 0x3e80000067a57820 */ /* 0x000fe20000400000 */
[----:B------:R-:W-:Y:S02]  /*35310*/  FMUL R149, R75, 0.25 ;  /* 0x3e8000004b957820 */ /* 0x000fe40000400000 */
[----:B------:R-:W-:Y:S01]  /*35320*/  FSEL R108, R108, R117, P1 ;  /* 0x000000756c6c7208 */ /* 0x000fe20000800000 */
[----:B------:R-:W-:Y:S01]  /*35330*/  FMUL R117, R178, 0.25 ;  /* 0x3e800000b2757820 */ /* 0x000fe20000400000 */
[----:B------:R-:W-:Y:S01]  /*35340*/  FMUL R158, R83, 0.25 ;  /* 0x3e800000539e7820 */ /* 0x000fe20000400000 */
[----:B------:R-:W-:Y:S01]  /*35350*/  FSEL R157, R157, R87, P1 ;  /* 0x000000579d9d7208 */ /* 0x000fe20000800000 */
[----:B------:R-:W-:Y:S01]  /*35360*/  FMUL R179, R134, 0.25 ;  /* 0x3e80000086b37820 */ /* 0x000fe20000400000 */
        /* <DEDUP_REMOVED lines=9> */
[----:B------:R-:W-:Y:S02]  /*35400*/  MOV R103, R94 ;  /* 0x0000005e00677202 */ /* 0x000fe40000000f00 */
[----:B------:R-:W-:Y:S02]  /*35410*/  MOV R83, R174 ;  /* 0x000000ae00537202 */ /* 0x000fe40000000f00 */
[----:B------:R-:W-:Y:S01]  /*35420*/  MOV R75, R170 ;  /* 0x000000aa004b7202 */ /* 0x000fe20000000f00 */
[----:B------:R-:W-:Y:S01]  /*35430*/  FMUL R170, R107, 0.25 ;  /* 0x3e8000006baa7820 */ /* 0x000fe20000400000 */
[----:B------:R-:W-:Y:S01]  /*35440*/  MOV R94, R70 ;  /* 0x00000046005e7202 */ /* 0x000fe20000000f00 */
[----:B------:R-:W-:Y:S01]  /*35450*/  @!P6 FMUL R36, R36, 16777216 ;  /* 0x4b8000002424e820 */ /* 0x000fe20000400000 */
[----:B------:R-:W-:Y:S01]  /*35460*/  FSEL R179, R179, R134, P1 ;  /* 0x00000086b3b37208 */ /* 0x000fe20000800000 */
[----:B------:R-:W-:Y:S01]  /*35470*/  @!P6 FMUL R37, R37, 16777216 ;  /* 0x4b8000002525e820 */ /* 0x000fe20000400000 */
[----:B------:R-:W-:Y:S01]  /*35480*/  FSEL R180, R180, R130, P1 ;  /* 0x00000082b4b47208 */ /* 0x000fe20000800000 */
[----:B------:R-:W-:Y:S01]  /*35490*/  @!P6 FMUL R76, R76, 16777216 ;  /* 0x4b8000004c4ce820 */ /* 0x000fe20000400000 */
[----:B------:R-:W-:Y:S01]  /*354a0*/  FSEL R172, R172, R114, P1 ;  /* 0x00000072acac7208 */ /* 0x000fe20000800000 */
[----:B------:R-:W-:Y:S01]  /*354b0*/  @!P6 FMUL R77, R77, 16777216 ;  /* 0x4b8000004d4de820 */ /* 0x000fe20000400000 */
[----:B------:R-:W-:Y:S01]  /*354c0*/  FSEL R173, R173, R119, P1 ;  /* 0x00000077adad7208 */ /* 0x000fe20000800000 */
[----:B------:R-:W-:Y:S01]  /*354d0*/  @!P6 FMUL R124, R124, 16777216 ;  /* 0x4b8000007c7ce820 */ /* 0x000fe20000400000 */
[----:B------:R-:W-:-:S02]  /*354e0*/  MOV R110, R99 ;  /* 0x00000063006e7202 */ /* 0x000fc40000000f00 */
[----:B------:R-:W-:Y:S02]  /*354f0*/  MOV R134, R79 ;  /* 0x0000004f00867202 */ /* 0x000fe40000000f00 */
[----:B------:R-:W-:Y:S01]  /*35500*/  MOV R130, R74 ;  /* 0x0000004a00827202 */ /* 0x000fe20000000f00 */
[----:B------:R-:W-:Y:S01]  /*35510*/  @!P6 FMUL R48, R48, 16777216 ;  /* 0x4b8000003030e820 */ /* 0x000fe20000400000 */
[----:B------:R-:W-:Y:S01]  /*35520*/  FSEL R178, R178, R123, P1 ;  /* 0x0000007bb2b27208 */ /* 0x000fe20000800000 */
[----:B------:R-:W-:Y:S01]  /*35530*/  @!P6 FMUL R59, R59, 16777216 ;  /* 0x4b8000003b3be820 */ /* 0x000fe20000400000 */
[----:B------:R-:W-:Y:S02]  /*35540*/  MOV R114, R94 ;  /* 0x0000005e00727202 */ /* 0x000fe40000000f00 */
[----:B------:R-:W-:Y:S01]  /*35550*/  MOV R119, R83 ;  /* 0x0000005300777202 */ /* 0x000fe20000000f00 */
[----:B------:R-:W-:Y:S01]  /*35560*/  @!P6 FMUL R141, R141, 16777216 ;  /* 0x4b8000008d8de820 */ /* 0x000fe20000400000 */
[----:B------:R-:W-:Y:S01]  /*35570*/  MOV R123, R75 ;  /* 0x0000004b007b7202 */ /* 0x000fe20000000f00 */
[----:B------:R-:W-:Y:S01]  /*35580*/  FMUL R74, R2, R36 ;  /* 0x00000024024a7220 */ /* 0x000fe20000400000 */
[----:B------:R-:W-:Y:S01]  /*35590*/  FSEL R170, R170, R107, P1 ;  /* 0x0000006baaaa7208 */ /* 0x000fe20000800000 */
[C---:B------:R-:W-:Y:S01]  /*355a0*/  FMUL R75, R2.reuse, R37 ;  /* 0x00000025024b7220 */ /* 0x040fe20000400000 */
[----:B------:R-:W-:Y:S01]  /*355b0*/  FMUL R94, R2, R76 ;  /* 0x0000004c025e7220 */ /* 0x000fe20000400000 */
[----:B------:R-:W-:Y:S01]  /*355c0*/  @!P6 FMUL R84, R84, 16777216 ;  /* 0x4b8000005454e820 */ /* 0x000fe20000400000 */
[----:B------:R-:W-:Y:S01]  /*355d0*/  @!P6 FMUL R108, R108, 16777216 ;  /* 0x4b8000006c6ce820 */ /* 0x000fe20000400000 */
[----:B------:R-:W-:Y:S01]  /*355e0*/  MOV R107, R95 ;  /* 0x0000005f006b7202 */ /* 0x000fe20000000f00 */
[----:B------:R-:W-:Y:S01]  /*355f0*/  @!P6 FMUL R113, R113, 16777216 ;  /* 0x4b8000007171e820 */ /* 0x000fe20000400000 */
        /* <DEDUP_REMOVED lines=8> */
[----:B------:R-:W-:Y:S01]  /*35680*/  FMUL R82, R2, R48 ;  /* 0x0000003002527220 */ /* 0x000fe20000400000 */
[----:B------:R-:W-:-:S02]  /*35690*/  IMAD.MOV.U32 R77, RZ, RZ, R119 ;  /* 0x000000ffff4d7224 */ /* 0x000fc400078e0077 */
[----:B------:R-:W-:Y:S01]  /*356a0*/  FMUL R124, R2, R59 ;  /* 0x0000003b027c7220 */ /* 0x000fe20000400000 */
[----:B------:R-:W-:Y:S01]  /*356b0*/  FMUL R174, R115, 0.25 ;  /* 0x3e80000073ae7820 */ /* 0x000fe20000400000 */
[----:B------:R-:W-:Y:S01]  /*356c0*/  @!P6 FMUL R26, R26, 16777216 ;  /* 0x4b8000001a1ae820 */ /* 0x000fe20000400000 */
[----:B------:R-:W-:Y:S01]  /*356d0*/  MOV R48, R106 ;  /* 0x0000006a00307202 */ /* 0x000fe20000000f00 */
[C---:B------:R-:W-:Y:S01]  /*356e0*/  FMUL R59, R2.reuse, R141 ;  /* 0x0000008d023b7220 */ /* 0x040fe20000400000 */
[C---:B------:R-:W-:Y:S01]  /*356f0*/  FMUL R102, R2.reuse, R84 ;  /* 0x0000005402667220 */ /* 0x040fe20000400000 */
[----:B------:R-:W-:Y:S01]  /*35700*/  FMUL R106, R2, R108 ;  /* 0x0000006c026a7220 */ /* 0x000fe20000400000 */
[----:B------:R-:W-:Y:S01]  /*35710*/  MOV R141, R76 ;  /* 0x0000004c008d7202 */ /* 0x000fe20000000f00 */
[----:B------:R-:W-:Y:S01]  /*35720*/  @!P6 FMUL R58, R58, 16777216 ;  /* 0x4b8000003a3ae820 */ /* 0x000fe20000400000 */
[----:B------:R-:W-:Y:S01]  /*35730*/  MOV R70, R181 ;  /* 0x000000b500467202 */ /* 0x000fe20000000f00 */
[----:B------:R-:W-:Y:S01]  /*35740*/  @!P6 FMUL R149, R149, 16777216 ;  /* 0x4b8000009595e820 */ /* 0x000fe20000400000 */
[----:B------:R-:W-:Y:S01]  /*35750*/  MOV R84, R23 ;  /* 0x0000001700547202 */ /* 0x000fe20000000f00 */
[----:B------:R-:W-:Y:S01]  /*35760*/  FMUL R108, R2, R113 ;  /* 0x00000071026c7220 */ /* 0x000fe20000400000 */
[----:B------:R-:W-:Y:S01]  /*35770*/  MOV R76, R130 ;  /* 0x00000082004c7202 */ /* 0x000fe20000000f00 */
[----:B------:R-:W-:Y:S01]  /*35780*/  FMUL R181, R135, 0.25 ;  /* 0x3e80000087b57820 */ /* 0x000fe20000400000 */
[----:B------:R-:W-:Y:S01]  /*35790*/  @!P6 FMUL R53, R53, 16777216 ;  /* 0x4b8000003535e820 */ /* 0x000fe20000400000 */
[----:B------:R-:W-:Y:S01]  /*357a0*/  @!P6 FMUL R145, R145, 16777216 ;  /* 0x4b8000009191e820 */ /* 0x000fe20000400000 */
[----:B------:R-:W-:-:S02]  /*357b0*/  IMAD.MOV.U32 R23, RZ, RZ, R103 ;  /* 0x000000ffff177224 */ /* 0x000fc400078e0067 */
[C---:B------:R-:W-:Y:S01]  /*357c0*/  FMUL R113, R2.reuse, R117 ;  /* 0x0000007502717220 */ /* 0x040fe20000400000 */
[C---:B------:R-:W-:Y:S01]  /*357d0*/  FMUL R130, R2.reuse, R144 ;  /* 0x0000009002827220 */ /* 0x040fe20000400000 */
[----:B------:R-:W-:Y:S01]  /*357e0*/  FMUL R117, R2, R26 ;  /* 0x0000001a02757220 */ /* 0x000fe20000400000 */
[----:B------:R-:W-:Y:S01]  /*357f0*/  MOV R144, R77 ;  /* 0x0000004d00907202 */ /* 0x000fe20000000f00 */
[----:B------:R-:W-:Y:S01]  /*35800*/  @!P6 FMUL R38, R38, 16777216 ;  /* 0x4b8000002626e820 */ /* 0x000fe20000400000 */
[----:B------:R-:W-:Y:S01]  /*35810*/  FSEL R174, R174, R115, P1 ;  /* 0x00000073aeae7208 */ /* 0x000fe20000800000 */
[----:B------:R-:W-:Y:S01]  /*35820*/  FMUL R182, R131, 0.25 ;  /* 0x3e80000083b67820 */ /* 0x000fe20000400000 */
[----:B------:R-:W-:Y:S01]  /*35830*/  MOV R26, R125 ;  /* 0x0000007d001a7202 */ /* 0x000fe20000000f00 */
[----:B------:R-:W-:Y:S01]  /*35840*/  @!P6 FMUL R40, R40, 16777216 ;  /* 0x4b8000002828e820 */ /* 0x000fe20000400000 */
[----:B------:R-:W-:Y:S01]  /*35850*/  MOV R77, R57 ;  /* 0x00000039004d7202 */ /* 0x000fe20000000f00 */
[----:B------:R-:W-:Y:S01]  /*35860*/  @!P6 FMUL R172, R172, 16777216 ;  /* 0x4b800000acace820 */ /* 0x000fe20000400000 */
[----:B------:R-:W-:Y:S01]  /*35870*/  MOV R115, R87 ;  /* 0x0000005700737202 */ /* 0x000fe20000000f00 */
[C---:B------:R-:W-:Y:S01]  /*35880*/  FMUL R125, R2.reuse, R58 ;  /* 0x0000003a027d7220 */ /* 0x040fe20000400000 */
[----:B------:R-:W-:Y:S01]  /*35890*/  FMUL R57, R2, R149 ;  /* 0x0000009502397220 */ /* 0x000fe20000400000 */
[----:B------:R-:W-:Y:S01]  /*358a0*/  @!P6 FMUL R152, R152, 16777216 ;  /* 0x4b8000009898e820 */ /* 0x000fe20000400000 */
[C---:B------:R-:W-:Y:S01]  /*358b0*/  FMUL R87, R2.reuse, R53 ;  /* 0x0000003502577220 */ /* 0x040fe20000400000 */
[----:B------:R-:W-:Y:S01]  /*358c0*/  FMUL R58, R2, R145 ;  /* 0x00000091023a7220 */ /* 0x000fe20000400000 */
[----:B------:R-:W-:Y:S01]  /*358d0*/  MOV R149, R3 ;  /* 0x0000000300957202 */ /* 0x000fe20000000f00 */
[----:B------:R-:W-:Y:S01]  /*358e0*/  @!P6 FMUL R154, R154, 16777216 ;  /* 0x4b8000009a9ae820 */ /* 0x000fe20000400000 */
[----:B------:R-:W-:Y:S01]  /*358f0*/  FSEL R181, R181, R135, P1 ;  /* 0x00000087b5b57208 */ /* 0x000fe20000800000 */
[----:B------:R-:W-:Y:S01]  /*35900*/  @!P6 FMUL R32, R32, 16777216 ;  /* 0x4b8000002020e820 */ /* 0x000fe20000400000 */
[----:B------:R-:W-:Y:S01]  /*35910*/  MOV R53, R118 ;  /* 0x0000007600357202 */ /* 0x000fe20000000f00 */
[----:B------:R-:W-:Y:S01]  /*35920*/  @!P6 FMUL R155, R155, 16777216 ;  /* 0x4b8000009b9be820 */ /* 0x000fe20000400000 */
[----:B------:R-:W-:Y:S01]  /*35930*/  MOV R145, R23 ;  /* 0x0000001700917202 */ /* 0x000fe20000000f00 */
[----:B------:R-:W-:Y:S01]  /*35940*/  @!P6 FMUL R33, R33, 16777216 ;  /* 0x4b8000002121e820 */ /* 0x000fe20000400000 */
[----:B------:R-:W-:Y:S01]  /*35950*/  MOV R135, R78 ;  /* 0x0000004e00877202 */ /* 0x000fe20000000f00 */
[C---:B------:R-:W-:Y:S01]  /*35960*/  FMUL R118, R2.reuse, R38 ;  /* 0x0000002602767220 */ /* 0x040fe20000400000 */
[C---:B------:R-:W-:Y:S01]  /*35970*/  FMUL R78, R2.reuse, R40 ;  /* 0x00000028024e7220 */ /* 0x040fe20000400000 */
[----:B------:R-:W-:Y:S01]  /*35980*/  FMUL R38, R2, R172 ;  /* 0x000000ac02267220 */ /* 0x000fe20000400000 */
[----:B------:R-:W-:Y:S01]  /*35990*/  FSEL R182, R182, R131, P1 ;  /* 0x00000083b6b67208 */ /* 0x000fe20000800000 */
[----:B------:R-:W-:Y:S01]  /*359a0*/  FMUL R3, R2, R152 ;  /* 0x0000009802037220 */ /* 0x000fe20000400000 */
[----:B------:R-:W-:Y:S01]  /*359b0*/  MOV R40, R129 ;  /* 0x0000008100287202 */ /* 0x000fe20000000f00 */
[----:B------:R-:W-:Y:S01]  /*359c0*/  @!P6 FMUL R174, R174, 16777216 ;  /* 0x4b800000aeaee820 */ /* 0x000fe20000400000 */
[----:B------:R-:W-:Y:S01]  /*359d0*/  MOV R172, R149 ;  /* 0x0000009500ac7202 */ /* 0x000fe20000000f00 */
[----:B------:R-:W-:Y:S01]  /*359e0*/  IMAD.MOV.U32 R131, RZ, RZ, R67 ;  /* 0x000000ffff837224 */ /* 0x000fe200078e0043 */
[----:B------:R-:W-:Y:S01]  /*359f0*/  MOV R28, R66 ;  /* 0x00000042001c7202 */ /* 0x000fe20000000f00 */
[----:B------:R-:W-:Y:S01]  /*35a00*/  IMAD.MOV.U32 R152, RZ, RZ, R148 ;  /* 0x000000ffff987224 */ /* 0x000fe200078e0094 */
[----:B------:R-:W-:Y:S01]  /*35a10*/  MOV R149, R145 ;  /* 0x0000009100957202 */ /* 0x000fe20000000f00 */
[C---:B------:R-:W-:Y:S01]  /*35a20*/  FMUL R154, R2.reuse, R154 ;  /* 0x0000009a029a7220 */ /* 0x040fe20000400000 */
[C---:B------:R-:W-:Y:S01]  /*35a30*/  FMUL R67, R2.reuse, R32 ;  /* 0x0000002002437220 */ /* 0x040fe20000400000 */
[----:B---3--:R-:W0:Y:S01]  /*35a40*/  LDS.128 R16, [R156] ;  /* 0x000000009c107984 */ /* 0x008e220000000c00 */
[----:B------:R-:W-:Y:S06]  /*35a50*/  BAR.SYNC.DEFER_BLOCKING 0x0 ;  /* 0x0000000000007b1d */ /* 0x000fec0000010000 */
[----:B------:R-:W-:Y:S02]  /*35a60*/  STSM.16.M88.4 [R0], R4 ;  /* 0x0000000400007844 */ /* 0x000fe40000000200 */
[----:B------:R-:W-:Y:S06]  /*35a70*/  BAR.SYNC.DEFER_BLOCKING 0x0 ;  /* 0x0000000000007b1d */ /* 0x000fec0000010000 */
[----:B------:R-:W1:Y:S02]  /*35a80*/  LDS.128 R4, [R156] ;  /* 0x000000009c047984 */ /* 0x000e640000000c00 */
[----:B------:R-:W-:Y:S06]  /*35a90*/  BAR.SYNC.DEFER_BLOCKING 0x0 ;  /* 0x0000000000007b1d */ /* 0x000fec0000010000 */
[----:B------:R-:W-:Y:S02]  /*35aa0*/  STSM.16.M88.4 [R0], R60 ;  /* 0x0000003c00007844 */ /* 0x000fe40000000200 */
[----:B------:R-:W-:Y:S01]  /*35ab0*/  BAR.SYNC.DEFER_BLOCKING 0x0 ;  /* 0x0000000000007b1d */ /* 0x000fe20000010000 */
[C---:B------:R-:W-:Y:S01]  /*35ac0*/  FMUL R155, R2.reuse, R155 ;  /* 0x0000009b029b7220 */ /* 0x040fe20000400000 */
[----:B------:R-:W-:Y:S01]  /*35ad0*/  FMUL R66, R2, R33 ;  /* 0x0000002102427220 */ /* 0x000fe20000400000 */
[----:B------:R-:W-:-:S02]  /*35ae0*/  MOV R145, R141 ;  /* 0x0000008d00917202 */ /* 0x000fc40000000f00 */
[----:B------:R-:W-:Y:S02]  /*35af0*/  MOV R141, R136 ;  /* 0x00000088008d7202 */ /* 0x000fe40000000f00 */
[----:B------:R-:W-:Y:S01]  /*35b00*/  MOV R136, R40 ;  /* 0x0000002800887202 */ /* 0x000fe20000000f00 */
[----:B------:R-:W2:Y:S01]  /*35b10*/  LDS.128 R60, [R156] ;  /* 0x000000009c3c7984 */ /* 0x000ea20000000c00 */
[----:B------:R-:W-:Y:S01]  /*35b20*/  FMUL R40, R2, R174 ;  /* 0x000000ae02287220 */ /* 0x000fe20000400000 */
[----:B------:R-:W-:Y:S02]  /*35b30*/  MOV R174, R152 ;  /* 0x0000009800ae7202 */ /* 0x000fe40000000f00 */
[----:B------:R-:W-:Y:S02]  /*35b40*/  F2FP.F16.F32.PACK_AB R152, R199, R195 ;  /* 0x000000c3c798723e */ /* 0x000fe400000000ff */
[----:B------:R-:W-:Y:S02]  /*35b50*/  F2FP.F16.F32.PACK_AB R153, R196, R153 ;  /* 0x00000099c499723e */ /* 0x000fe400000000ff */
[----:B------:R-:W-:-:S02]  /*35b60*/  F2FP.F16.F32.PACK_AB R154, R154, R67 ;  /* 0x000000439a9a723e */ /* 0x000fc400000000ff */
[----:B------:R-:W-:Y:S01]  /*35b70*/  F2FP.F16.F32.PACK_AB R155, R155, R66 ;  /* 0x000000429b9b723e */ /* 0x000fe200000000ff */
[----:B------:R-:W-:Y:S01]  /*35b80*/  BAR.SYNC.DEFER_BLOCKING 0x0 ;  /* 0x0000000000007b1d */ /* 0x000fe20000010000 */
[----:B------:R-:W-:Y:S01]  /*35b90*/  @!P6 FMUL R65, R65, 16777216 ;  /* 0x4b8000004141e820 */ /* 0x000fe20000400000 */
[----:B------:R-:W-:-:S03]  /*35ba0*/  @!P6 FMUL R64, R64, 16777216 ;  /* 0x4b8000004040e820 */ /* 0x000fc60000400000 */
[C---:B------:R-:W-:Y:S01]  /*35bb0*/  FMUL R65, R2.reuse, R65 ;  /* 0x0000004102417220 */ /* 0x040fe20000400000 */
[----:B------:R-:W-:Y:S01]  /*35bc0*/  STSM.16.M88.4 [R0], R152 ;  /* 0x0000009800007844 */ /* 0x000fe20000000200 */
[----:B------:R-:W-:-:S03]  /*35bd0*/  FMUL R64, R2, R64 ;  /* 0x0000004002407220 */ /* 0x000fc60000400000 */
[----:B------:R-:W-:Y:S02]  /*35be0*/  F2FP.F16.F32.PACK_AB R74, R74, R65 ;  /* 0x000000414a4a723e */ /* 0x000fe400000000ff */
[----:B------:R-:W-:Y:S01]  /*35bf0*/  F2FP.F16.F32.PACK_AB R75, R75, R64 ;  /* 0x000000404b4b723e */ /* 0x000fe200000000ff */
[----:B------:R-:W-:Y:S01]  /*35c00*/  BAR.SYNC.DEFER_BLOCKING 0x0 ;  /* 0x0000000000007b1d */ /* 0x000fe20000010000 */
[----:B------:R-:W-:Y:S02]  /*35c10*/  F2FP.F16.F32.PACK_AB R72, R200, R197 ;  /* 0x000000c5c848723e */ /* 0x000fe400000000ff */
[----:B------:R-:W-:-:S03]  /*35c20*/  F2FP.F16.F32.PACK_AB R73, R198, R194 ;  /* 0x000000c2c649723e */ /* 0x000fc600000000ff */
[----:B------:R-:W3:Y:S02]  /*35c30*/  LDS.128 R64, [R156] ;  /* 0x000000009c407984 */ /* 0x000ee40000000c00 */
[----:B------:R-:W-:Y:S01]  /*35c40*/  BAR.SYNC.DEFER_BLOCKING 0x0 ;  /* 0x0000000000007b1d */ /* 0x000fe20000010000 */
[----:B------:R-:W-:Y:S01]  /*35c50*/  @!P6 FMUL R44, R44, 16777216 ;  /* 0x4b8000002c2ce820 */ /* 0x000fe20000400000 */
[----:B------:R-:W-:Y:S01]  /*35c60*/  @!P6 FMUL R45, R45, 16777216 ;  /* 0x4b8000002d2de820 */ /* 0x000fe20000400000 */
[----:B------:R-:W-:Y:S01]  /*35c70*/  @!P6 FMUL R69, R69, 16777216 ;  /* 0x4b8000004545e820 */ /* 0x000fe20000400000 */
[----:B------:R-:W-:Y:S01]  /*35c80*/  @!P6 FMUL R49, R49, 16777216 ;  /* 0x4b8000003131e820 */ /* 0x000fe20000400000 */
[----:B------:R-:W-:Y:S01]  /*35c90*/  @!P6 FMUL R68, R68, 16777216 ;  /* 0x4b8000004444e820 */ /* 0x000fe20000400000 */
[----:B------:R-:W-:Y:S01]  /*35ca0*/  MOV R29, R70 ;  /* 0x00000046001d7202 */ /* 0x000fe20000000f00 */
[----:B------:R-:W-:Y:S01]  /*35cb0*/  STSM.16.M88.4 [R0], R72 ;  /* 0x0000004800007844 */ /* 0x000fe20000000200 */
[----:B------:R-:W-:Y:S01]  /*35cc0*/  BAR.SYNC.DEFER_BLOCKING 0x0 ;  /* 0x0000000000007b1d */ /* 0x000fe20000010000 */
[C---:B------:R-:W-:Y:S01]  /*35cd0*/  FMUL R79, R2.reuse, R44 ;  /* 0x0000002c024f7220 */ /* 0x040fe20000400000 */
[C---:B------:R-:W-:Y:S01]  /*35ce0*/  FMUL R70, R2.reuse, R45 ;  /* 0x0000002d02467220 */ /* 0x040fe20000400000 */
[C---:B------:R-:W-:Y:S01]  /*35cf0*/  FMUL R69, R2.reuse, R69 ;  /* 0x0000004502457220 */ /* 0x040fe20000400000 */
[C---:B------:R-:W-:Y:S01]  /*35d00*/  FMUL R83, R2.reuse, R49 ;  /* 0x0000003102537220 */ /* 0x040fe20000400000 */
[----:B------:R-:W-:Y:S01]  /*35d10*/  FMUL R68, R2, R68 ;  /* 0x0000004402447220 */ /* 0x000fe20000400000 */
[----:B------:R-:W-:-:S02]  /*35d20*/  F2FP.F16.F32.PACK_AB R78, R78, R71 ;  /* 0x000000474e4e723e */ /* 0x000fc400000000ff */
[----:B------:R-:W-:Y:S02]  /*35d30*/  F2FP.F16.F32.PACK_AB R79, R79, R70 ;  /* 0x000000464f4f723e */ /* 0x000fe400000000ff */
[----:B------:R-:W-:Y:S02]  /*35d40*/  F2FP.F16.F32.PACK_AB R82, R82, R69 ;  /* 0x000000455252723e */ /* 0x000fe400000000ff */
[----:B------:R-:W-:Y:S01]  /*35d50*/  F2FP.F16.F32.PACK_AB R83, R83, R68 ;  /* 0x000000445353723e */ /* 0x000fe200000000ff */
[----:B------:R-:W-:Y:S01]  /*35d60*/  @!P6 FMUL R128, R128, 16777216 ;  /* 0x4b8000008080e820 */ /* 0x000fe20000400000 */
[----:B------:R-:W-:Y:S01]  /*35d70*/  @!P6 FMUL R137, R137, 16777216 ;  /* 0x4b8000008989e820 */ /* 0x000fe20000400000 */
[----:B------:R-:W4:Y:S01]  /*35d80*/  LDS.128 R68, [R156] ;  /* 0x000000009c447984 */ /* 0x000f220000000c00 */
[----:B------:R-:W-:Y:S01]  /*35d90*/  @!P6 FMUL R116, R116, 16777216 ;  /* 0x4b8000007474e820 */ /* 0x000fe20000400000 */
[----:B------:R-:W-:Y:S01]  /*35da0*/  @!P6 FMUL R160, R160, 16777216 ;  /* 0x4b800000a0a0e820 */ /* 0x000fe20000400000 */
[----:B------:R-:W-:Y:S01]  /*35db0*/  MOV R33, R135 ;  /* 0x0000008700217202 */ /* 0x000fe20000000f00 */
[----:B------:R-:W-:Y:S01]  /*35dc0*/  @!P6 FMUL R27, R27, 16777216 ;  /* 0x4b8000001b1be820 */ /* 0x000fe20000400000 */
[----:B------:R-:W-:Y:S01]  /*35dd0*/  MOV R45, R115 ;  /* 0x00000073002d7202 */ /* 0x000fe20000000f00 */
[C---:B------:R-:W-:Y:S01]  /*35de0*/  FMUL R135, R2.reuse, R128 ;  /* 0x0000008002877220 */ /* 0x040fe20000400000 */
[----:B------:R-:W-:Y:S01]  /*35df0*/  @!P6 FMUL R161, R161, 16777216 ;  /* 0x4b800000a1a1e820 */ /* 0x000fe20000400000 */
[----:B------:R-:W-:Y:S01]  /*35e00*/  @!P6 FMUL R179, R179, 16777216 ;  /* 0x4b800000b3b3e820 */ /* 0x000fe20000400000 */
[C---:B------:R-:W-:Y:S01]  /*35e10*/  FMUL R128, R2.reuse, R137 ;  /* 0x0000008902807220 */ /* 0x040fe20000400000 */
[----:B------:R-:W-:Y:S01]  /*35e20*/  MOV R137, R26 ;  /* 0x0000001a00897202 */ /* 0x000fe20000000f00 */
[C---:B------:R-:W-:Y:S01]  /*35e30*/  FMUL R110, R2.reuse, R116 ;  /* 0x00000074026e7220 */ /* 0x040fe20000400000 */
[C---:B------:R-:W-:Y:S01]  /*35e40*/  FMUL R26, R2.reuse, R160 ;  /* 0x000000a0021a7220 */ /* 0x040fe20000400000 */
[C---:B------:R-:W-:Y:S01]  /*35e50*/  FMUL R116, R2.reuse, R27 ;  /* 0x0000001b02747220 */ /* 0x040fe20000400000 */
[----:B------:R-:W-:Y:S01]  /*35e60*/  MOV R160, R45 ;  /* 0x0000002d00a07202 */ /* 0x000fe20000000f00 */
[C---:B------:R-:W-:Y:S01]  /*35e70*/  FMUL R27, R2.reuse, R161 ;  /* 0x000000a1021b7220 */ /* 0x040fe20000400000 */
[----:B------:R-:W-:Y:S01]  /*35e80*/  FMUL R45, R2, R179 ;  /* 0x000000b3022d7220 */ /* 0x000fe20000400000 */
[----:B------:R-:W-:-:S02]  /*35e90*/  MOV R161, R77 ;  /* 0x0000004d00a17202 */ /* 0x000fc40000000f00 */
[----:B------:R-:W-:Y:S02]  /*35ea0*/  MOV R179, R76 ;  /* 0x0000004c00b37202 */ /* 0x000fe40000000f00 */
[----:B------:R-:W-:Y:S02]  /*35eb0*/  F2FP.F16.F32.PACK_AB R76, R207, R203 ;  /* 0x000000cbcf4c723e */ /* 0x000fe400000000ff */
[----:B------:R-:W-:Y:S01]  /*35ec0*/  F2FP.F16.F32.PACK_AB R77, R204, R201 ;  /* 0x000000c9cc4d723e */ /* 0x000fe200000000ff */
[----:B------:R-:W-:Y:S06]  /*35ed0*/  BAR.SYNC.DEFER_BLOCKING 0x0 ;  /* 0x0000000000007b1d */ /* 0x000fec0000010000 */
[----:B------:R-:W-:Y:S02]  /*35ee0*/  STSM.16.M88.4 [R0], R76 ;  /* 0x0000004c00007844 */ /* 0x000fe40000000200 */
[----:B------:R-:W-:Y:S01]  /*35ef0*/  BAR.SYNC.DEFER_BLOCKING 0x0 ;  /* 0x0000000000007b1d */ /* 0x000fe20000010000 */
[----:B------:R-:W-:Y:S01]  /*35f00*/  @!P6 FMUL R81, R81, 16777216 ;  /* 0x4b8000005151e820 */ /* 0x000fe20000400000 */
[----:B------:R-:W-:Y:S01]  /*35f10*/  @!P6 FMUL R85, R85, 16777216 ;  /* 0x4b8000005555e820 */ /* 0x000fe20000400000 */
[----:B------:R-:W-:-:S02]  /*35f20*/  @!P6 FMUL R51, R51, 16777216 ;  /* 0x4b8000003333e820 */ /* 0x000fc40000400000 */
[C---:B------:R-:W-:Y:S01]  /*35f30*/  FMUL R99, R2.reuse, R81 ;  /* 0x0000005102637220 */ /* 0x040fe20000400000 */
[----:B------:R-:W-:Y:S01]  /*35f40*/  MOV R81, R29 ;  /* 0x0000001d00517202 */ /* 0x000fe20000000f00 */
[----:B------:R-:W-:Y:S01]  /*35f50*/  FMUL R103, R2, R85 ;  /* 0x0000005502677220 */ /* 0x000fe20000400000 */
[----:B------:R-:W-:Y:S01]  /*35f60*/  MOV R44, R123 ;  /* 0x0000007b002c7202 */ /* 0x000fe20000000f00 */
[----:B------:R-:W-:Y:S01]  /*35f70*/  @!P6 FMUL R54, R54, 16777216 ;  /* 0x4b8000003636e820 */ /* 0x000fe20000400000 */
[----:B------:R-:W-:Y:S01]  /*35f80*/  @!P6 FMUL R50, R50, 16777216 ;  /* 0x4b8000003232e820 */ /* 0x000fe20000400000 */
[----:B------:R-:W-:Y:S01]  /*35f90*/  MOV R85, R28 ;  /* 0x0000001c00557202 */ /* 0x000fe20000000f00 */
[----:B------:R-:W5:Y:S01]  /*35fa0*/  LDS.128 R72, [R156] ;  /* 0x000000009c487984 */ /* 0x000f620000000c00 */
[----:B------:R-:W-:Y:S01]  /*35fb0*/  MOV R28, R139 ;  /* 0x0000008b001c7202 */ /* 0x000fe20000000f00 */
[----:B------:R-:W-:Y:S01]  /*35fc0*/  FMUL R129, R2, R51 ;  /* 0x0000003302817220 */ /* 0x000fe20000400000 */
[----:B------:R-:W-:Y:S01]  /*35fd0*/  MOV R29, R138 ;  /* 0x0000008a001d7202 */ /* 0x000fe20000000f00 */
[----:B------:R-:W-:Y:S01]  /*35fe0*/  @!P6 FMUL R162, R162, 16777216 ;  /* 0x4b800000a2a2e820 */ /* 0x000fe20000400000 */
[----:B------:R-:W-:Y:S01]  /*35ff0*/  @!P6 FMUL R163, R163, 16777216 ;  /* 0x4b800000a3a3e820 */ /* 0x000fe20000400000 */
[----:B------:R-:W-:Y:S01]  /*36000*/  MOV R51, R81 ;  /* 0x0000005100337202 */ /* 0x000fe20000000f00 */
[C---:B------:R-:W-:Y:S01]  /*36010*/  FMUL R138, R2.reuse, R54 ;  /* 0x00000036028a7220 */ /* 0x040fe20000400000 */
[----:B------:R-:W-:Y:S01]  /*36020*/  MOV R32, R131 ;  /* 0x0000008300207202 */ /* 0x000fe20000000f00 */
[----:B------:R-:W-:Y:S01]  /*36030*/  FMUL R131, R2, R50 ;  /* 0x0000003202837220 */ /* 0x000fe20000400000 */
[----:B------:R-:W-:-:S02]  /*36040*/  MOV R81, R44 ;  /* 0x0000002c00517202 */ /* 0x000fc40000000f00 */
[----:B------:R-:W-:Y:S01]  /*36050*/  MOV R50, R29 ;  /* 0x0000001d00327202 */ /* 0x000fe20000000f00 */
[C---:B------:R-:W-:Y:S01]  /*36060*/  FMUL R29, R2.reuse, R163 ;  /* 0x000000a3021d7220 */ /* 0x040fe20000400000 */
[----:B------:R-:W-:Y:S01]  /*36070*/  MOV R54, R28 ;  /* 0x0000001c00367202 */ /* 0x000fe20000000f00 */
[----:B------:R-:W-:Y:S01]  /*36080*/  FMUL R28, R2, R162 ;  /* 0x000000a2021c7220 */ /* 0x000fe20000400000 */
[----:B------:R-:W-:Y:S02]  /*36090*/  MOV R162, R81 ;  /* 0x0000005100a27202 */ /* 0x000fe40000000f00 */
        /* <DEDUP_REMOVED lines=8> */
[----:B------:R-:W-:Y:S01]  /*36120*/  @!P6 FMUL R42, R42, 16777216 ;  /* 0x4b8000002a2ae820 */ /* 0x000fe20000400000 */
[----:B------:R-:W-:Y:S01]  /*36130*/  @!P6 FMUL R52, R52, 16777216 ;  /* 0x4b8000003434e820 */ /* 0x000fe20000400000 */
[----:B------:R-:W-:Y:S01]  /*36140*/  FMUL R114, R2, R30 ;  /* 0x0000001e02727220 */ /* 0x000fe20000400000 */
[----:B------:R-:W-:Y:S01]  /*36150*/  @!P6 FMUL R89, R89, 16777216 ;  /* 0x4b8000005959e820 */ /* 0x000fe20000400000 */
[----:B------:R-:W-:Y:S01]  /*36160*/  @!P6 FMUL R88, R88, 16777216 ;  /* 0x4b8000005858e820 */ /* 0x000fe20000400000 */
[----:B------:R-:W-:Y:S01]  /*36170*/  MOV R30, R132 ;  /* 0x00000084001e7202 */ /* 0x000fe20000000f00 */
[----:B------:R-:W-:Y:S01]  /*36180*/  @!P6 FMUL R39, R39, 16777216 ;  /* 0x4b8000002727e820 */ /* 0x000fe20000400000 */
[----:B------:R-:W-:Y:S01]  /*36190*/  @!P6 FMUL R47, R47, 16777216 ;  /* 0x4b8000002f2fe820 */ /* 0x000fe20000400000 */
[C---:B------:R-:W-:Y:S01]  /*361a0*/  FMUL R132, R2.reuse, R43 ;  /* 0x0000002b02847220 */ /* 0x040fe20000400000 */
[----:B------:R-:W5:Y:S01]  /*361b0*/  LDS.128 R76, [R156] ;  /* 0x000000009c4c7984 */ /* 0x000f620000000c00 */
[----:B------:R-:W-:Y:S01]  /*361c0*/  FMUL R133, R2, R42 ;  /* 0x0000002a02857220 */ /* 0x000fe20000400000 */
[----:B------:R-:W-:Y:S01]  /*361d0*/  MOV R43, R84 ;  /* 0x00000054002b7202 */ /* 0x000fe20000000f00 */
[----:B------:R-:W-:Y:S01]  /*361e0*/  @!P6 FMUL R159, R159, 16777216 ;  /* 0x4b8000009f9fe820 */ /* 0x000fe20000400000 */
[----:B------:R-:W-:Y:S01]  /*361f0*/  @!P6 FMUL R164, R164, 16777216 ;  /* 0x4b800000a4a4e820 */ /* 0x000fe20000400000 */
[----:B------:R-:W-:Y:S01]  /*36200*/  MOV R42, R85 ;  /* 0x00000055002a7202 */ /* 0x000fe20000000f00 */
[----:B------:R-:W-:-:S02]  /*36210*/  IMAD.MOV.U32 R84, RZ, RZ, R37 ;  /* 0x000000ffff547224 */ /* 0x000fc400078e0025 */
[C---:B------:R-:W-:Y:S01]  /*36220*/  FMUL R86, R2.reuse, R52 ;  /* 0x0000003402567220 */ /* 0x040fe20000400000 */
[C---:B------:R-:W-:Y:S01]  /*36230*/  FMUL R89, R2.reuse, R89 ;  /* 0x0000005902597220 */ /* 0x040fe20000400000 */
[C---:B------:R-:W-:Y:S01]  /*36240*/  FMUL R88, R2.reuse, R88 ;  /* 0x0000005802587220 */ /* 0x040fe20000400000 */
[----:B------:R-:W-:Y:S01]  /*36250*/  MOV R85, R36 ;  /* 0x0000002400557202 */ /* 0x000fe20000000f00 */
[C---:B------:R-:W-:Y:S01]  /*36260*/  FMUL R119, R2.reuse, R39 ;  /* 0x0000002702777220 */ /* 0x040fe20000400000 */
[C---:B------:R-:W-:Y:S01]  /*36270*/  FMUL R123, R2.reuse, R47 ;  /* 0x0000002f027b7220 */ /* 0x040fe20000400000 */
[----:B------:R-:W-:Y:S01]  /*36280*/  IMAD.MOV.U32 R39, RZ, RZ, R30 ;  /* 0x000000ffff277224 */ /* 0x000fe200078e001e */
[----:B------:R-:W-:Y:S01]  /*36290*/  MOV R47, R25 ;  /* 0x00000019002f7202 */ /* 0x000fe20000000f00 */
[C---:B------:R-:W-:Y:S01]  /*362a0*/  FMUL R25, R2.reuse, R159 ;  /* 0x0000009f02197220 */ /* 0x040fe20000400000 */
[----:B------:R-:W-:Y:S01]  /*362b0*/  FMUL R30, R2, R164 ;  /* 0x000000a4021e7220 */ /* 0x000fe20000400000 */
[----:B------:R-:W-:-:S02]  /*362c0*/  MOV R159, R85 ;  /* 0x00000055009f7202 */ /* 0x000fc40000000f00 */
[----:B------:R-:W-:Y:S02]  /*362d0*/  MOV R164, R84 ;  /* 0x0000005400a47202 */ /* 0x000fe40000000f00 */
[----:B------:R-:W-:Y:S02]  /*362e0*/  F2FP.F16.F32.PACK_AB R84, R215, R211 ;  /* 0x000000d3d754723e */ /* 0x000fe400000000ff */
[----:B------:R-:W-:Y:S02]  /*362f0*/  F2FP.F16.F32.PACK_AB R85, R212, R209 ;  /* 0x000000d1d455723e */ /* 0x000fe400000000ff */
[----:B------:R-:W-:Y:S02]  /*36300*/  F2FP.F16.F32.PACK_AB R86, R86, R89 ;  /* 0x000000595656723e */ /* 0x000fe400000000ff */
[----:B------:R-:W-:Y:S01]  /*36310*/  F2FP.F16.F32.PACK_AB R87, R87, R88 ;  /* 0x000000585757723e */ /* 0x000fe200000000ff */
[----:B------:R-:W-:Y:S06]  /*36320*/  BAR.SYNC.DEFER_BLOCKING 0x0 ;  /* 0x0000000000007b1d */ /* 0x000fec0000010000 */
[----:B------:R-:W-:Y:S02]  /*36330*/  STSM.16.M88.4 [R0], R84 ;  /* 0x0000005400007844 */ /* 0x000fe40000000200 */
[----:B------:R-:W-:Y:S01]  /*36340*/  BAR.SYNC.DEFER_BLOCKING 0x0 ;  /* 0x0000000000007b1d */ /* 0x000fe20000010000 */
[----:B------:R-:W-:Y:S01]  /*36350*/  @!P6 FMUL R93, R93, 16777216 ;  /* 0x4b8000005d5de820 */ /* 0x000fe20000400000 */
[----:B------:R-:W-:-:S03]  /*36360*/  @!P6 FMUL R92, R92, 16777216 ;  /* 0x4b8000005c5ce820 */ /* 0x000fc60000400000 */
[C---:B------:R-:W-:Y:S01]  /*36370*/  FMUL R93, R2.reuse, R93 ;  /* 0x0000005d025d7220 */ /* 0x040fe20000400000 */
[----:B------:R-:W-:Y:S01]  /*36380*/  FMUL R92, R2, R92 ;  /* 0x0000005c025c7220 */ /* 0x000fe20000400000 */
[----:B------:R-:W5:Y:S01]  /*36390*/  LDS.128 R80, [R156] ;  /* 0x000000009c507984 */ /* 0x000f620000000c00 */
        /* <DEDUP_REMOVED lines=44> */
[----:B------:R-:W-:Y:S01]  /*36660*/  @!P6 FMUL R112, R112, 16777216 ;  /* 0x4b8000007070e820 */ /* 0x000fe20000400000 */
[----:B------:R-:W-:-:S02]  /*36670*/  MOV R52, R107 ;  /* 0x0000006b00347202 */ /* 0x000fc40000000f00 */
        /* <DEDUP_REMOVED lines=23> */
[----:B------:R-:W-:-:S04]  /*367f0*/  @!P6 FMUL R31, R31, 16777216 ;  /* 0x4b8000001f1fe820 */ /* 0x000fc80000400000 */
        /* <DEDUP_REMOVED lines=32> */
[----:B------:R-:W-:Y:S01]  /*36a00*/  MOV R148, R144 ;  /* 0x0000009000947202 */ /* 0x000fe20000000f00 */
[----:B------:R-:W-:Y:S01]  /*36a10*/  @!P6 FMUL R55, R55, 16777216 ;  /* 0x4b8000003737e820 */ /* 0x000fe20000400000 */
[----:B------:R-:W-:Y:S01]  /*36a20*/  MOV R144, R140 ;  /* 0x0000008c00907202 */ /* 0x000fe20000000f00 */
[----:B------:R-:W-:Y:S01]  /*36a30*/  @!P6 FMUL R168, R168, 16777216 ;  /* 0x4b800000a8a8e820 */ /* 0x000fe20000400000 */
[----:B------:R-:W-:Y:S01]  /*36a40*/  @!P6 FMUL R177, R177, 16777216 ;  /* 0x4b800000b1b1e820 */ /* 0x000fe20000400000 */
[----:B------:R-:W-:Y:S01]  /*36a50*/  @!P6 FMUL R175, R175, 16777216 ;  /* 0x4b800000afafe820 */ /* 0x000fe20000400000 */
[----:B------:R-:W-:Y:S01]  /*36a60*/  MOV R44, R33 ;  /* 0x00000021002c7202 */ /* 0x000fe20000000f00 */
[----:B------:R-:W-:Y:S01]  /*36a70*/  FMUL R31, R2, R165 ;  /* 0x000000a5021f7220 */ /* 0x000fe20000400000 */
[----:B------:R-:W-:Y:S01]  /*36a80*/  @!P6 FMUL R178, R178, 16777216 ;  /* 0x4b800000b2b2e820 */ /* 0x000fe20000400000 */
[----:B------:R-:W-:Y:S01]  /*36a90*/  FMUL R139, R2, R55 ;  /* 0x00000037028b7220 */ /* 0x000fe20000400000 */
[----:B------:R-:W-:Y:S01]  /*36aa0*/  MOV R165, R144 ;  /* 0x0000009000a57202 */ /* 0x000fe20000000f00 */
[----:B------:R-:W-:Y:S01]  /*36ab0*/  @!P6 FMUL R173, R173, 16777216 ;  /* 0x4b800000adade820 */ /* 0x000fe20000400000 */
[----:B------:R-:W-:Y:S01]  /*36ac0*/  @!P6 FMUL R176, R176, 16777216 ;  /* 0x4b800000b0b0e820 */ /* 0x000fe20000400000 */
[----:B------:R-:W-:Y:S01]  /*36ad0*/  MOV R55, R32 ;  /* 0x0000002000377202 */ /* 0x000fe20000000f00 */
[C---:B------:R-:W-:Y:S01]  /*36ae0*/  FMUL R34, R2.reuse, R168 ;  /* 0x000000a802227220 */ /* 0x040fe20000400000 */
[----:B------:R-:W5:Y:S01]  /*36af0*/  LDS.128 R116, [R156] ;  /* 0x000000009c747984 */ /* 0x000f620000000c00 */
[----:B------:R-:W-:Y:S01]  /*36b00*/  MOV R144, R43 ;  /* 0x0000002b00907202 */ /* 0x000fe20000000f00 */
[C---:B------:R-:W-:Y:S01]  /*36b10*/  FMUL R43, R2.reuse, R177 ;  /* 0x000000b1022b7220 */ /* 0x040fe20000400000 */
[----:B------:R-:W-:Y:S01]  /*36b20*/  MOV R168, R41 ;  /* 0x0000002900a87202 */ /* 0x000fe20000000f00 */
[----:B------:R-:W-:Y:S01]  /*36b30*/  FMUL R41, R2, R175 ;  /* 0x000000af02297220 */ /* 0x000fe20000400000 */
[----:B------:R-:W-:Y:S01]  /*36b40*/  MOV R46, R24 ;  /* 0x00000018002e7202 */ /* 0x000fe20000000f00 */
[----:B------:R-:W-:Y:S01]  /*36b50*/  @!P6 FMUL R180, R180, 16777216 ;  /* 0x4b800000b4b4e820 */ /* 0x000fe20000400000 */
[----:B------:R-:W-:-:S02]  /*36b60*/  MOV R140, R51 ;  /* 0x00000033008c7202 */ /* 0x000fc40000000f00 */
[----:B------:R-:W-:Y:S01]  /*36b70*/  MOV R177, R44 ;  /* 0x0000002c00b17202 */ /* 0x000fe20000000f00 */
[C---:B------:R-:W-:Y:S01]  /*36b80*/  FMUL R44, R2.reuse, R178 ;  /* 0x000000b2022c7220 */ /* 0x040fe20000400000 */
[----:B------:R-:W-:Y:S01]  /*36b90*/  MOV R51, R39 ;  /* 0x0000002700337202 */ /* 0x000fe20000000f00 */
[C---:B------:R-:W-:Y:S01]  /*36ba0*/  FMUL R39, R2.reuse, R173 ;  /* 0x000000ad02277220 */ /* 0x040fe20000400000 */
[----:B------:R-:W-:Y:S01]  /*36bb0*/  MOV R175, R42 ;  /* 0x0000002a00af7202 */ /* 0x000fe20000000f00 */
[----:B------:R-:W-:Y:S01]  /*36bc0*/  FMUL R42, R2, R176 ;  /* 0x000000b0022a7220 */ /* 0x000fe20000400000 */
[----:B------:R-:W-:Y:S02]  /*36bd0*/  MOV R178, R55 ;  /* 0x0000003700b27202 */ /* 0x000fe40000000f00 */
[----:B------:R-:W-:Y:S02]  /*36be0*/  MOV R173, R149 ;  /* 0x0000009500ad7202 */ /* 0x000fe40000000f00 */
[----:B------:R-:W-:-:S02]  /*36bf0*/  MOV R176, R136 ;  /* 0x0000008800b07202 */ /* 0x000fc40000000f00 */
[----:B------:R-:W-:Y:S01]  /*36c00*/  MOV R149, R46 ;  /* 0x0000002e00957202 */ /* 0x000fe20000000f00 */
[----:B------:R-:W-:Y:S01]  /*36c10*/  FMUL R46, R2, R180 ;  /* 0x000000b4022e7220 */ /* 0x000fe20000400000 */
[----:B------:R-:W-:Y:S02]  /*36c20*/  MOV R136, R48 ;  /* 0x0000003000887202 */ /* 0x000fe40000000f00 */
[----:B------:R-:W-:Y:S02]  /*36c30*/  MOV R180, R178 ;  /* 0x000000b200b47202 */ /* 0x000fe40000000f00 */
[----:B------:R-:W-:Y:S02]  /*36c40*/  MOV R178, R176 ;  /* 0x000000b000b27202 */ /* 0x000fe40000000f00 */
[----:B------:R-:W-:Y:S02]  /*36c50*/  MOV R176, R174 ;  /* 0x000000ae00b07202 */ /* 0x000fe40000000f00 */
[----:B------:R-:W-:-:S02]  /*36c60*/  MOV R174, R137 ;  /* 0x0000008900ae7202 */ /* 0x000fc40000000f00 */
        /* <DEDUP_REMOVED lines=10> */
[----:B------:R-:W-:Y:S02]  /*36d10*/  MOV R158, R148 ;  /* 0x00000094009e7202 */ /* 0x000fe40000000f00 */
[----:B------:R-:W-:Y:S01]  /*36d20*/  MOV R148, R47 ;  /* 0x0000002f00947202 */ /* 0x000fe20000000f00 */
[----:B------:R-:W-:Y:S01]  /*36d30*/  FMUL R47, R2, R181 ;  /* 0x000000b5022f7220 */ /* 0x000fe20000400000 */
[----:B------:R-:W5:Y:S01]  /*36d40*/  LDS.128 R120, [R156] ;  /* 0x000000009c787984 */ /* 0x000f620000000c00 */
[----:B------:R-:W-:Y:S02]  /*36d50*/  MOV R181, R179 ;  /* 0x000000b300b57202 */ /* 0x000fe40000000f00 */
[----:B------:R-:W-:Y:S02]  /*36d60*/  F2FP.F16.F32.PACK_AB R133, R9, R249 ;  /* 0x000000f90985723e */ /* 0x000fe400000000ff */
[----:B------:R-:W-:-:S02]  /*36d70*/  F2FP.F16.F32.PACK_AB R132, R181, R252 ;  /* 0x000000fcb584723e */ /* 0x000fc400000000ff */
[----:B------:R-:W-:Y:S02]  /*36d80*/  F2FP.F16.F32.PACK_AB R134, R134, R125 ;  /* 0x0000007d8686723e */ /* 0x000fe400000000ff */
[----:B------:R-:W-:Y:S01]  /*36d90*/  F2FP.F16.F32.PACK_AB R135, R135, R124 ;  /* 0x0000007c8787723e */ /* 0x000fe200000000ff */
[----:B------:R-:W-:Y:S06]  /*36da0*/  BAR.SYNC.DEFER_BLOCKING 0x0 ;  /* 0x0000000000007b1d */ /* 0x000fec0000010000 */
[----:B------:R0:W-:Y:S01]  /*36db0*/  STSM.16.M88.4 [R0], R132 ;  /* 0x0000008400007844 */ /* 0x0001e20000000200 */
[----:B------:R-:W-:-:S02]  /*36dc0*/  F2FP.F16.F32.PACK_AB R127, R127, R59 ;  /* 0x0000003b7f7f723e */ /* 0x000fc400000000ff */
[----:B------:R-:W-:Y:S02]  /*36dd0*/  F2FP.F16.F32.PACK_AB R130, R130, R58 ;  /* 0x0000003a8282723e */ /* 0x000fe400000000ff */
[----:B------:R-:W-:Y:S01]  /*36de0*/  F2FP.F16.F32.PACK_AB R131, R56, R57 ;  /* 0x000000393883723e */ /* 0x000fe200000000ff */
[----:B------:R-:W-:Y:S01]  /*36df0*/  BAR.SYNC.DEFER_BLOCKING 0x0 ;  /* 0x0000000000007b1d */ /* 0x000fe20000010000 */
[----:B------:R-:W-:Y:S01]  /*36e00*/  @!P6 FMUL R182, R182, 16777216 ;  /* 0x4b800000b6b6e820 */ /* 0x000fe20000400000 */
[----:B------:R-:W-:-:S03]  /*36e10*/  MOV R179, R177 ;  /* 0x000000b100b37202 */ /* 0x000fc60000000f00 */
[----:B------:R-:W-:Y:S01]  /*36e20*/  FMUL R48, R2, R182 ;  /* 0x000000b602307220 */ /* 0x000fe20000400000 */
[----:B------:R-:W-:Y:S01]  /*36e30*/  MOV R181, R180 ;  /* 0x000000b400b57202 */ /* 0x000fe20000000f00 */
[----:B------:R-:W-:Y:S01]  /*36e40*/  IMAD.MOV.U32 R182, RZ, RZ, R179 ;  /* 0x000000ffffb67224 */ /* 0x000fe200078e00b3 */
[----:B------:R-:W5:Y:S04]  /*36e50*/  LDS.128 R56, [R156] ;  /* 0x000000009c387984 */ /* 0x000f680000000c00 */
[----:B------:R-:W-:Y:S02]  /*36e60*/  F2FP.F16.F32.PACK_AB R124, R182, R181 ;  /* 0x000000b5b67c723e */ /* 0x000fe400000000ff */
[----:B------:R-:W-:Y:S02]  /*36e70*/  F2FP.F16.F32.PACK_AB R125, R12, R13 ;  /* 0x0000000d0c7d723e */ /* 0x000fe400000000ff */
[----:B------:R-:W-:Y:S01]  /*36e80*/  F2FP.F16.F32.PACK_AB R126, R126, R128 ;  /* 0x000000807e7e723e */ /* 0x000fe200000000ff */
[----:B------:R-:W-:Y:S06]  /*36e90*/  BAR.SYNC.DEFER_BLOCKING 0x0 ;  /* 0x0000000000007b1d */ /* 0x000fec0000010000 */
[----:B------:R-:W-:Y:S02]  /*36ea0*/  STSM.16.M88.4 [R0], R124 ;  /* 0x0000007c00007844 */ /* 0x000fe40000000200 */
[----:B------:R-:W-:Y:S01]  /*36eb0*/  BAR.SYNC.DEFER_BLOCKING 0x0 ;  /* 0x0000000000007b1d */ /* 0x000fe20000010000 */
[----:B------:R-:W-:-:S02]  /*36ec0*/  MOV R177, R175 ;  /* 0x000000af00b17202 */ /* 0x000fc40000000f00 */
[----:B------:R-:W-:Y:S02]  /*36ed0*/  MOV R180, R178 ;  /* 0x000000b200b47202 */ /* 0x000fe40000000f00 */
[----:B------:R-:W-:-:S03]  /*36ee0*/  MOV R179, R177 ;  /* 0x000000b100b37202 */ /* 0x000fc60000000f00 */
[----:B------:R-:W-:Y:S01]  /*36ef0*/  IMAD.MOV.U32 R181, RZ, RZ, R180 ;  /* 0x000000ffffb57224 */ /* 0x000fe200078e00b4 */
[----:B------:R-:W5:Y:S01]  /*36f00*/  LDS.128 R124, [R156] ;  /* 0x000000009c7c7984 */ /* 0x000f620000000c00 */
[----:B------:R-:W-:Y:S02]  /*36f10*/  MOV R182, R179 ;  /* 0x000000b300b67202 */ /* 0x000fe40000000f00 */
[----:B------:R-:W-:Y:S02]  /*36f20*/  F2FP.F16.F32.PACK_AB R129, R21, R22 ;  /* 0x000000161581723e */ /* 0x000fe400000000ff */
[----:B------:R-:W-:Y:S01]  /*36f30*/  F2FP.F16.F32.PACK_AB R128, R182, R181 ;  /* 0x000000b5b680723e */ /* 0x000fe200000000ff */
[----:B------:R-:W-:Y:S01]  /*36f40*/  BAR.SYNC.DEFER_BLOCKING 0x0 ;  /* 0x0000000000007b1d */ /* 0x000fe20000010000 */
[----:B------:R-:W-:-:S04]  /*36f50*/  @!P6 FMUL R157, R157, 16777216 ;  /* 0x4b8000009d9de820 */ /* 0x000fc80000400000 */
[----:B------:R-:W-:Y:S01]  /*36f60*/  FMUL R23, R2, R157 ;  /* 0x0000009d02177220 */ /* 0x000fe20000400000 */
[----:B------:R-:W-:Y:S02]  /*36f70*/  STSM.16.M88.4 [R0], R128 ;  /* 0x0000008000007844 */ /* 0x000fe40000000200 */
[----:B------:R-:W-:Y:S02]  /*36f80*/  BAR.SYNC.DEFER_BLOCKING 0x0 ;  /* 0x0000000000007b1d */ /* 0x000fe40000010000 */
[----:B0-----:R-:W-:Y:S02]  /*36f90*/  F2FP.F16.F32.PACK_AB R135, R23, R24 ;  /* 0x000000181787723e */ /* 0x001fe400000000ff */
[----:B------:R-:W-:Y:S02]  /*36fa0*/  F2FP.F16.F32.PACK_AB R138, R25, R26 ;  /* 0x0000001a198a723e */ /* 0x000fe400000000ff */
[----:B------:R-:W-:Y:S02]  /*36fb0*/  F2FP.F16.F32.PACK_AB R139, R27, R28 ;  /* 0x0000001c1b8b723e */ /* 0x000fe400000000ff */
[----:B------:R-:W-:-:S02]  /*36fc0*/  MOV R175, R172 ;  /* 0x000000ac00af7202 */ /* 0x000fc40000000f00 */
[----:B------:R-:W-:Y:S02]  /*36fd0*/  MOV R172, R8 ;  /* 0x0000000800ac7202 */ /* 0x000fe40000000f00 */
[----:B------:R-:W-:Y:S02]  /*36fe0*/  MOV R177, R176 ;  /* 0x000000b000b17202 */ /* 0x000fe40000000f00 */
[----:B------:R-:W-:Y:S01]  /*36ff0*/  F2FP.F16.F32.PACK_AB R134, R3, R20 ;  /* 0x000000140386723e */ /* 0x000fe200000000ff */
[----:B------:R-:W-:Y:S01]  /*37000*/  @!P6 FMUL R167, R167, 16777216 ;  /* 0x4b800000a7a7e820 */ /* 0x000fe20000400000 */
[----:B------:R-:W0:Y:S01]  /*37010*/  LDS.128 R24, [R156] ;  /* 0x000000009c187984 */ /* 0x000e220000000c00 */
[----:B------:R-:W-:Y:S02]  /*37020*/  MOV R178, R175 ;  /* 0x000000af00b27202 */ /* 0x000fe40000000f00 */
[----:B------:R-:W-:Y:S01]  /*37030*/  MOV R176, R174 ;  /* 0x000000ae00b07202 */ /* 0x000fe20000000f00 */
[----:B------:R-:W-:Y:S01]  /*37040*/  @!P6 FMUL R166, R166, 16777216 ;  /* 0x4b800000a6a6e820 */ /* 0x000fe20000400000 */
        /* <DEDUP_REMOVED lines=8> */
[----:B------:R-:W-:Y:S01]  /*370d0*/  F2FP.F16.F32.PACK_AB R132, R180, R179 ;  /* 0x000000b3b484723e */ /* 0x000fe200000000ff */
[----:B------:R-:W-:Y:S01]  /*370e0*/  @!P6 FMUL R143, R143, 16777216 ;  /* 0x4b8000008f8fe820 */ /* 0x000fe20000400000 */
[----:B------:R-:W-:Y:S01]  /*370f0*/  F2FP.F16.F32.PACK_AB R133, R178, R177 ;  /* 0x000000b1b285723e */ /* 0x000fe200000000ff */
[----:B------:R-:W-:Y:S01]  /*37100*/  BAR.SYNC.DEFER_BLOCKING 0x0 ;  /* 0x0000000000007b1d */ /* 0x000fe20000010000 */
[----:B------:R-:W-:-:S05]  /*37110*/  IMAD.MOV.U32 R157, RZ, RZ, R145 ;  /* 0x000000ffff9d7224 */ /* 0x000fca00078e0091 */
[----:B------:R-:W2:Y:S04]  /*37120*/  LDL.LU R8, [R1+0x19dc] ;  /* 0x0019dc0001087983 */ /* 0x000ea80000300800 */
[----:B------:R-:W-:Y:S01]  /*37130*/  STSM.16.M88.4 [R0], R132 ;  /* 0x0000008400007844 */ /* 0x000fe20000000200 */
[----:B------:R-:W-:Y:S01]  /*37140*/  BAR.SYNC.DEFER_BLOCKING 0x0 ;  /* 0x0000000000007b1d */ /* 0x000fe20000010000 */
[C---:B------:R-:W-:Y:S01]  /*37150*/  FMUL R33, R2.reuse, R167 ;  /* 0x000000a702217220 */ /* 0x040fe20000400000 */
[C---:B------:R-:W-:Y:S01]  /*37160*/  FMUL R32, R2.reuse, R166 ;  /* 0x000000a602207220 */ /* 0x040fe20000400000 */
[----:B------:R-:W-:Y:S01]  /*37170*/  FMUL R37, R2, R171 ;  /* 0x000000ab02257220 */ /* 0x000fe20000400000 */
[----:B------:R-:W-:Y:S01]  /*37180*/  MOV R167, R140 ;  /* 0x0000008c00a77202 */ /* 0x000fe20000000f00 */
[----:B------:R-:W-:Y:S01]  /*37190*/  IMAD.MOV.U32 R140, RZ, RZ, R49 ;  /* 0x000000ffff8c7224 */ /* 0x000fe200078e0031 */
[----:B------:R-:W-:-:S02]  /*371a0*/  MOV R166, R141 ;  /* 0x0000008d00a67202 */ /* 0x000fc40000000f00 */
[----:B------:R-:W-:Y:S01]  /*371b0*/  MOV R171, R53 ;  /* 0x0000003500ab7202 */ /* 0x000fe20000000f00 */
[C---:B------:R-:W-:Y:S01]  /*371c0*/  FMUL R35, R2.reuse, R169 ;  /* 0x000000a902237220 */ /* 0x040fe20000400000 */
[----:B------:R-:W-:Y:S01]  /*371d0*/  MOV R141, R52 ;  /* 0x00000034008d7202 */ /* 0x000fe20000000f00 */
[----:B------:R-:W-:Y:S01]  /*371e0*/  FMUL R36, R2, R170 ;  /* 0x000000aa02247220 */ /* 0x000fe20000400000 */
[----:B------:R-:W-:Y:S01]  /*371f0*/  MOV R174, R171 ;  /* 0x000000ab00ae7202 */ /* 0x000fe20000000f00 */
[----:B------:R-:W3:Y:S04]  /*37200*/  LDL.LU R9, [R1+0x19d8] ;  /* 0x0019d80001097983 */ /* 0x000ee80000300800 */
[----:B------:R-:W0:Y:S01]  /*37210*/  LDS.128 R128, [R156] ;  /* 0x000000009c807984 */ /* 0x000e220000000c00 */
[----:B------:R-:W-:-:S02]  /*37220*/  MOV R172, R141 ;  /* 0x0000008d00ac7202 */ /* 0x000fc40000000f00 */
[----:B------:R-:W-:Y:S02]  /*37230*/  MOV R171, R140 ;  /* 0x0000008c00ab7202 */ /* 0x000fe40000000f00 */
[----:B------:R-:W-:Y:S02]  /*37240*/  MOV R175, R172 ;  /* 0x000000ac00af7202 */ /* 0x000fe40000000f00 */
[----:B------:R-:W-:Y:S02]  /*37250*/  MOV R176, R171 ;  /* 0x000000ab00b07202 */ /* 0x000fe40000000f00 */
[----:B------:R-:W-:Y:S02]  /*37260*/  F2FP.F16.F32.PACK_AB R137, R174, R173 ;  /* 0x000000adae89723e */ /* 0x000fe400000000ff */
[----:B------:R-:W-:Y:S01]  /*37270*/  F2FP.F16.F32.PACK_AB R136, R176, R175 ;  /* 0x000000afb088723e */ /* 0x000fe200000000ff */
[----:B------:R-:W-:Y:S01]  /*37280*/  BAR.SYNC.DEFER_BLOCKING 0x0 ;  /* 0x0000000000007b1d */ /* 0x000fe20000010000 */
[----:B------:R-:W-:Y:S01]  /*37290*/  MOV R145, R51 ;  /* 0x0000003300917202 */ /* 0x000fe20000000f00 */
[----:B------:R-:W-:-:S04]  /*372a0*/  FMUL R49, R2, R142 ;  /* 0x0000008e02317220 */ /* 0x000fc80000400000 */
[----:B------:R1:W-:Y:S01]  /*372b0*/  STSM.16.M88.4 [R0], R136 ;  /* 0x0000008800007844 */ /* 0x0003e20000000200 */
[----:B------:R-:W-:Y:S01]  /*372c0*/  FMUL R51, R2, R143 ;  /* 0x0000008f02337220 */ /* 0x000fe20000400000 */
[----:B------:R-:W-:Y:S02]  /*372d0*/  F2FP.F16.F32.PACK_AB R142, R29, R30 ;  /* 0x0000001e1d8e723e */ /* 0x000fe400000000ff */
[----:B------:R-:W-:Y:S02]  /*372e0*/  F2FP.F16.F32.PACK_AB R143, R31, R32 ;  /* 0x000000201f8f723e */ /* 0x000fe400000000ff */
[----:B------:R-:W-:Y:S02]  /*372f0*/  F2FP.F16.F32.PACK_AB R30, R33, R34 ;  /* 0x00000022211e723e */ /* 0x000fe400000000ff */
[----:B------:R-:W-:Y:S01]  /*37300*/  F2FP.F16.F32.PACK_AB R31, R35, R36 ;  /* 0x00000024231f723e */ /* 0x000fe200000000ff */
[----:B------:R-:W-:Y:S01]  /*37310*/  BAR.SYNC.DEFER_BLOCKING 0x0 ;  /* 0x0000000000007b1d */ /* 0x000fe20000010000 */
[----:B------:R-:W-:Y:S01]  /*37320*/  IMAD.MOV.U32 R169, RZ, RZ, R54 ;  /* 0x000000ffffa97224 */ /* 0x000fe200078e0036 */
[----:B------:R-:W-:-:S02]  /*37330*/  MOV R170, R50 ;  /* 0x0000003200aa7202 */ /* 0x000fc40000000f00 */
[----:B------:R-:W-:Y:S02]  /*37340*/  MOV R141, R10 ;  /* 0x0000000a008d7202 */ /* 0x000fe40000000f00 */
[----:B------:R-:W-:Y:S02]  /*37350*/  MOV R140, R11 ;  /* 0x0000000b008c7202 */ /* 0x000fe40000000f00 */
[----:B------:R-:W-:Y:S01]  /*37360*/  MOV R172, R170 ;  /* 0x000000aa00ac7202 */ /* 0x000fe20000000f00 */
[----:B------:R-:W4:Y:S04]  /*37370*/  LDL.LU R10, [R1+0x19d4] ;  /* 0x0019d400010a7983 */ /* 0x000f280000300800 */
[----:B------:R-:W0:Y:S01]  /*37380*/  LDS.128 R32, [R156] ;  /* 0x000000009c207984 */ /* 0x000e220000000c00 */
[----:B------:R-:W-:-:S02]  /*37390*/  MOV R171, R169 ;  /* 0x000000a900ab7202 */ /* 0x000fc40000000f00 */
[----:B------:R-:W-:Y:S01]  /*373a0*/  F2FP.F16.F32.PACK_AB R140, R172, R140 ;  /* 0x0000008cac8c723e */ /* 0x000fe200000000ff */
[----:B------:R-:W5:Y:S01]  /*373b0*/  LDL.LU R11, [R1+0x19d0] ;  /* 0x0019d000010b7983 */ /* 0x000f620000300800 */
[----:B------:R-:W-:Y:S01]  /*373c0*/  F2FP.F16.F32.PACK_AB R141, R171, R141 ;  /* 0x0000008dab8d723e */ /* 0x000fe200000000ff */
[----:B------:R-:W-:Y:S01]  /*373d0*/  BAR.SYNC.DEFER_BLOCKING 0x0 ;  /* 0x0000000000007b1d */ /* 0x000fe20000010000 */
[----:B------:R-:W-:-:S05]  /*373e0*/  MOV R169, R163 ;  /* 0x000000a300a97202 */ /* 0x000fca0000000f00 */
[----:B------:R-:W2:Y:S04]  /*373f0*/  LDL.LU R12, [R1+0x19cc] ;  /* 0x0019cc00010c7983 */ /* 0x000ea80000300800 */
[----:B------:R0:W-:Y:S01]  /*37400*/  STSM.16.M88.4 [R0], R140 ;  /* 0x0000008c00007844 */ /* 0x0001e20000000200 */
[----:B------:R-:W-:Y:S01]  /*37410*/  BAR.SYNC.DEFER_BLOCKING 0x0 ;  /* 0x0000000000007b1d */ /* 0x000fe20000010000 */
[----:B------:R-:W-:Y:S01]  /*37420*/  MOV R163, R160 ;  /* 0x000000a000a37202 */ /* 0x000fe20000000f00 */
[----:B------:R-:W-:Y:S01]  /*37430*/  IMAD.MOV.U32 R160, RZ, RZ, R14 ;  /* 0x000000ffffa07224 */ /* 0x000fe200078e000e */
[----:B------:R-:W-:-:S03]  /*37440*/  MOV R170, R161 ;  /* 0x000000a100aa7202 */ /* 0x000fc60000000f00 */
[----:B------:R-:W3:Y:S01]  /*37450*/  LDL.LU R13, [R1+0x19c8] ;  /* 0x0019c800010d7983 */ /* 0x000ee20000300800 */
[----:B------:R-:W-:-:S03]  /*37460*/  MOV R161, R15 ;  /* 0x0000000f00a17202 */ /* 0x000fc60000000f00 */
[----:B------:R-:W4:Y:S04]  /*37470*/  LDL.LU R14, [R1+0x19c4] ;  /* 0x0019c400010e7983 */ /* 0x000f280000300800 */
[----:B------:R-:W5:Y:S04]  /*37480*/  LDL.LU R15, [R1+0x19c0] ;  /* 0x0019c000010f7983 */ /* 0x000f680000300800 */
[----:B------:R-:W5:Y:S01]  /*37490*/  LDS.128 R132, [R156] ;  /* 0x000000009c847984 */ /* 0x000f620000000c00 */
[----:B------:R-:W-:Y:S02]  /*374a0*/  F2FP.F16.F32.PACK_AB R28, R170, R169 ;  /* 0x000000a9aa1c723e */ /* 0x000fe400000000ff */
[----:B------:R-:W-:Y:S01]  /*374b0*/  F2FP.F16.F32.PACK_AB R29, R163, R162 ;  /* 0x000000a2a31d723e */ /* 0x000fe200000000ff */
[----:B------:R-:W-:Y:S01]  /*374c0*/  BAR.SYNC.DEFER_BLOCKING 0x0 ;  /* 0x0000000000007b1d */ /* 0x000fe20000010000 */
[----:B-1----:R-:W-:-:S02]  /*374d0*/  F2FP.F16.F32.PACK_AB R136, R168, R167 ;  /* 0x000000a7a888723e */ /* 0x002fc400000000ff */
[----:B------:R-:W-:Y:S02]  /*374e0*/  F2FP.F16.F32.PACK_AB R137, R166, R165 ;  /* 0x000000a5a689723e */ /* 0x000fe400000000ff */
[----:B------:R-:W-:Y:S02]  /*374f0*/  F2FP.F16.F32.PACK_AB R138, R37, R38 ;  /* 0x00000026258a723e */ /* 0x000fe400000000ff */
[----:B------:R-:W-:Y:S01]  /*37500*/  F2FP.F16.F32.PACK_AB R139, R39, R40 ;  /* 0x00000028278b723e */ /* 0x000fe200000000ff */
[----:B------:R-:W-:Y:S01]  /*37510*/  @!P6 FMUL R151, R151, 16777216 ;  /* 0x4b8000009797e820 */ /* 0x000fe20000400000 */
[----:B------:R-:W-:Y:S01]  /*37520*/  F2FP.F16.F32.PACK_AB R36, R164, R159 ;  /* 0x0000009fa424723e */ /* 0x000fe200000000ff */
[----:B------:R-:W-:Y:S01]  /*37530*/  @!P6 FMUL R183, R183, 16777216 ;  /* 0x4b800000b7b7e820 */ /* 0x000fe20000400000 */
[----:B------:R-:W-:Y:S01]  /*37540*/  @!P6 FMUL R184, R184, 16777216 ;  /* 0x4b800000b8b8e820 */ /* 0x000fe20000400000 */
[----:B------:R-:W-:Y:S01]  /*37550*/  @!P6 FMUL R150, R150, 16777216 ;  /* 0x4b8000009696e820 */ /* 0x000fe20000400000 */
[----:B------:R-:W-:Y:S01]  /*37560*/  @!P6 FMUL R146, R146, 16777216 ;  /* 0x4b8000009292e820 */ /* 0x000fe20000400000 */
[----:B------:R-:W-:Y:S01]  /*37570*/  @!P6 FMUL R147, R147, 16777216 ;  /* 0x4b8000009393e820 */ /* 0x000fe20000400000 */
[----:B0-----:R-:W-:Y:S01]  /*37580*/  F2FP.F16.F32.PACK_AB R140, R158, R157 ;  /* 0x0000009d9e8c723e */ /* 0x001fe200000000ff */
[----:B------:R-:W5:Y:S04]  /*37590*/  LDL.LU R21, [R1+0x19bc] ;  /* 0x0019bc0001157983 */ /* 0x000f680000300800 */
[----:B------:R-:W-:Y:S01]  /*375a0*/  STSM.16.M88.4 [R0], R28 ;  /* 0x0000001c00007844 */ /* 0x000fe20000000200 */
[----:B------:R-:W-:Y:S01]  /*375b0*/  BAR.SYNC.DEFER_BLOCKING 0x0 ;  /* 0x0000000000007b1d */ /* 0x000fe20000010000 */
[----:B------:R-:W-:-:S02]  /*375c0*/  F2FP.F16.F32.PACK_AB R38, R41, R42 ;  /* 0x0000002a2926723e */ /* 0x000fc400000000ff */
[----:B------:R-:W-:Y:S02]  /*375d0*/  F2FP.F16.F32.PACK_AB R39, R43, R44 ;  /* 0x0000002c2b27723e */ /* 0x000fe400000000ff */
[----:B------:R-:W-:Y:S01]  /*375e0*/  F2FP.F16.F32.PACK_AB R37, R149, R148 ;  /* 0x000000949525723e */ /* 0x000fe200000000ff */
[----:B------:R-:W0:Y:S01]  /*375f0*/  S2R R159, SR_TID.X ;  /* 0x00000000009f7919 */ /* 0x000e220000002100 */
[C---:B------:R-:W-:Y:S01]  /*37600*/  FMUL R55, R2.reuse, R151 ;  /* 0x0000009702377220 */ /* 0x040fe20000400000 */
[----:B------:R-:W-:Y:S02]  /*37610*/  MOV R162, R145 ;  /* 0x0000009100a27202 */ /* 0x000fe40000000f00 */
[----:B------:R-:W-:Y:S01]  /*37620*/  MOV R163, R144 ;  /* 0x0000009000a37202 */ /* 0x000fe20000000f00 */
[C---:B------:R-:W-:Y:S01]  /*37630*/  FMUL R50, R2.reuse, R183 ;  /* 0x000000b702327220 */ /* 0x040fe20000400000 */
[C---:B------:R-:W-:Y:S01]  /*37640*/  FMUL R52, R2.reuse, R184 ;  /* 0x000000b802347220 */ /* 0x040fe20000400000 */
[C---:B------:R-:W-:Y:S01]  /*37650*/  FMUL R53, R2.reuse, R150 ;  /* 0x0000009602357220 */ /* 0x040fe20000400000 */
[C---:B------:R-:W-:Y:S01]  /*37660*/  FMUL R54, R2.reuse, R146 ;  /* 0x0000009202367220 */ /* 0x040fe20000400000 */
[----:B------:R-:W-:Y:S01]  /*37670*/  F2FP.F16.F32.PACK_AB R141, R247, R246 ;  /* 0x000000f6f78d723e */ /* 0x000fe200000000ff */
[----:B------:R-:W5:Y:S01]  /*37680*/  LDL.LU R22, [R1+0x19b8] ;  /* 0x0019b80001167983 */ /* 0x000f620000300800 */
[----:B------:R-:W1:Y:S03]  /*37690*/  LDC.64 R144, c[0x0][0x270] ;  /* 0x00009c00ff907b82 */ /* 0x000e660000000a00 */
[----:B------:R-:W5:Y:S05]  /*376a0*/  LDS.128 R28, [R156] ;  /* 0x000000009c1c7984 */ /* 0x000f6a0000000c00 */
[----:B------:R-:W1:Y:S08]  /*376b0*/  LDC R149, c[0x0][0x278] ;  /* 0x00009e00ff957b82 */ /* 0x000e700000000800 */
[----:B------:R-:W-:Y:S06]  /*376c0*/  BAR.SYNC.DEFER_BLOCKING 0x0 ;  /* 0x0000000000007b1d */ /* 0x000fec0000010000 */
[----:B------:R-:W1:Y:S01]  /*376d0*/  S2R R148, SR_CTAID.X ;  /* 0x0000000000947919 */ /* 0x000e620000002500 */
[----:B------:R-:W1:Y:S01]  /*376e0*/  S2R R151, SR_CTAID.Y ;  /* 0x0000000000977919 */ /* 0x000e620000002600 */
[----:B------:R-:W-:-:S02]  /*376f0*/  FMUL R2, R2, R147 ;  /* 0x0000009302027220 */ /* 0x000fc40000400000 */
[----:B------:R-:W1:Y:S01]  /*37700*/  LDC.64 R146, c[0x0][0x228] ;  /* 0x00008a00ff927b82 */ /* 0x000e620000000a00 */
[----:B0-----:R-:W-:Y:S01]  /*37710*/  LOP3.LUT R150, R159, 0x3f, RZ, 0xc0, !PT ;  /* 0x0000003f9f967812 */ /* 0x001fe200078ec0ff */
[----:B------:R-:W5:Y:S04]  /*37720*/  LDL.LU R158, [R1+0x204] ;  /* 0x00020400019e7983 */ /* 0x000f680000300800 */
[----:B------:R0:W-:Y:S02]  /*37730*/  STSM.16.M88.4 [R0], R136 ;  /* 0x0000008800007844 */ /* 0x0001e40000000200 */
[----:B------:R-:W-:Y:S01]  /*37740*/  BAR.SYNC.DEFER_BLOCKING 0x0 ;  /* 0x0000000000007b1d */ /* 0x000fe20000010000 */
[----:B-1----:R-:W-:Y:S01]  /*37750*/  IMAD R20, R151, R144, RZ ;  /* 0x0000009097147224 */ /* 0x002fe200078e02ff */
[----:B------:R-:W-:-:S04]  /*37760*/  LEA R148, R148, R150, 0x6 ;  /* 0x0000009694947211 */ /* 0x000fc800078e30ff */
[----:B------:R-:W5:Y:S04]  /*37770*/  LDL.LU R157, [R1+0x200] ;  /* 0x00020000019d7983 */ /* 0x000f680000300800 */
[----:B------:R-:W1:Y:S01]  /*37780*/  LDS.128 R40, [R156] ;  /* 0x000000009c287984 */ /* 0x000e620000000c00 */
[----:B------:R-:W-:Y:S06]  /*37790*/  BAR.SYNC.DEFER_BLOCKING 0x0 ;  /* 0x0000000000007b1d */ /* 0x000fec0000010000 */
[----:B------:R0:W-:Y:S02]  /*377a0*/  STSM.16.M88.4 [R0], R36 ;  /* 0x0000002400007844 */ /* 0x0001e40000000200 */
[----:B0-----:R-:W-:-:S02]  /*377b0*/  F2FP.F16.F32.PACK_AB R138, R45, R46 ;  /* 0x0000002e2d8a723e */ /* 0x001fc400000000ff */
[----:B------:R-:W-:Y:S01]  /*377c0*/  F2FP.F16.F32.PACK_AB R139, R47, R48 ;  /* 0x000000302f8b723e */ /* 0x000fe200000000ff */
[----:B------:R-:W-:Y:S01]  /*377d0*/  BAR.SYNC.DEFER_BLOCKING 0x0 ;  /* 0x0000000000007b1d */ /* 0x000fe20000010000 */
[----:B------:R-:W-:Y:S02]  /*377e0*/  F2FP.F16.F32.PACK_AB R136, R163, R162 ;  /* 0x000000a2a388723e */ /* 0x000fe400000000ff */
[----:B------:R-:W-:-:S03]  /*377f0*/  F2FP.F16.F32.PACK_AB R137, R161, R160 ;  /* 0x000000a0a189723e */ /* 0x000fc600000000ff */
[----:B------:R-:W0:Y:S02]  /*37800*/  LDS.128 R44, [R156] ;  /* 0x000000009c2c7984 */ /* 0x000e240000000c00 */
[----:B------:R-:W-:Y:S01]  /*37810*/  BAR.SYNC.DEFER_BLOCKING 0x0 ;  /* 0x0000000000007b1d */ /* 0x000fe20000010000 */
[----:B------:R-:W-:Y:S01]  /*37820*/  IMAD R23, R148, R145, RZ ;  /* 0x0000009194177224 */ /* 0x000fe200078e02ff */
[----:B------:R-:W-:Y:S02]  /*37830*/  SHF.L.U32 R3, R20, 0x1, RZ ;  /* 0x0000000114037819 */ /* 0x000fe400000006ff */
[----:B------:R-:W-:Y:S02]  /*37840*/  SHF.R.U32.HI R36, RZ, 0x6, R159 ;  /* 0x00000006ff247819 */ /* 0x000fe4000001169f */
[----:B------:R-:W-:Y:S01]  /*37850*/  STSM.16.M88.4 [R0], R136 ;  /* 0x0000008800007844 */ /* 0x000fe20000000200 */
[----:B------:R-:W-:-:S04]  /*37860*/  SHF.L.U32 R48, R23, 0x1, RZ ;  /* 0x0000000117307819 */ /* 0x000fc800000006ff */
[----:B------:R-:W-:Y:S02]  /*37870*/  IADD3 R3, P1, P3, R48, R146, R3 ;  /* 0x0000009230037210 */ /* 0x000fe40007b3e003 */
[----:B------:R-:W-:Y:S01]  /*37880*/  SGXT.U32 R48, R36, 0x1 ;  /* 0x000000012430781a */ /* 0x000fe20000000000 */
[----:B------:R-:W-:Y:S01]  /*37890*/  BAR.SYNC.DEFER_BLOCKING 0x0 ;  /* 0x0000000000007b1d */ /* 0x000fe20000010000 */
[----:B------:R-:W-:Y:S02]  /*378a0*/  F2FP.F16.F32.PACK_AB R142, R49, R50 ;  /* 0x00000032318e723e */ /* 0x000fe400000000ff */
[----:B------:R-:W-:-:S03]  /*378b0*/  F2FP.F16.F32.PACK_AB R143, R51, R52 ;  /* 0x00000034338f723e */ /* 0x000fc600000000ff */
[----:B------:R-:W0:Y:S02]  /*378c0*/  LDS.128 R36, [R156] ;  /* 0x000000009c247984 */ /* 0x000e240000000c00 */
[----:B------:R-:W-:Y:S01]  /*378d0*/  BAR.SYNC.DEFER_BLOCKING 0x0 ;  /* 0x0000000000007b1d */ /* 0x000fe20000010000 */
[----:B------:R-:W-:-:S04]  /*378e0*/  IMAD.HI R20, R20, 0x2, RZ ;  /* 0x0000000214147827 */ /* 0x000fc800078e02ff */
[----:B------:R-:W-:-:S04]  /*378f0*/  IMAD.HI R23, R23, 0x2, RZ ;  /* 0x0000000217177827 */ /* 0x000fc800078e02ff */
[----:B------:R-:W-:Y:S01]  /*37900*/  IMAD R48, R48, R149, RZ ;  /* 0x0000009530307224 */ /* 0x000fe200078e02ff */
[----:B------:R1:W-:Y:S01]  /*37910*/  STSM.16.M88.4 [R0], R140 ;  /* 0x0000008c00007844 */ /* 0x0003e20000000200 */
[----:B------:R-:W-:-:S03]  /*37920*/  IADD3.X R20, R23, R147, R20, P1, P3 ;  /* 0x0000009317147210 */ /* 0x000fc60000fe6414 */
[C---:B------:R-:W-:Y:S02]  /*37930*/  LEA R52, P1, R48.reuse, R3, 0x1 ;  /* 0x0000000330347211 */ /* 0x040fe400078208ff */
[----:B------:R-:W-:Y:S02]  /*37940*/  F2FP.F16.F32.PACK_AB R238, R53, R54 ;  /* 0x0000003635ee723e */ /* 0x000fe400000000ff */
[----:B------:R-:W-:Y:S02]  /*37950*/  LEA R23, R149, R48, 0x1 ;  /* 0x0000003095177211 */ /* 0x000fe400078e08ff */
[----:B------:R-:W-:Y:S01]  /*37960*/  LEA.HI.X.SX32 R53, R48, R20, 0x1, P1 ;  /* 0x0000001430357211 */ /* 0x000fe200008f0eff */
[----:B------:R-:W-:Y:S01]  /*37970*/  BAR.SYNC.DEFER_BLOCKING 0x0 ;  /* 0x0000000000007b1d */ /* 0x000fe20000010000 */
[----:B------:R-:W-:Y:S02]  /*37980*/  F2FP.F16.F32.PACK_AB R236, R245, R236 ;  /* 0x000000ecf5ec723e */ /* 0x000fe400000000ff */
[----:B------:R-:W-:-:S02]  /*37990*/  F2FP.F16.F32.PACK_AB R237, R235, R234 ;  /* 0x000000eaebed723e */ /* 0x000fc400000000ff */
[----:B------:R-:W-:-:S03]  /*379a0*/  F2FP.F16.F32.PACK_AB R239, R55, R2 ;  /* 0x0000000237ef723e */ /* 0x000fc600000000ff */
[----:B-1----:R-:W1:Y:S01]  /*379b0*/  LDC R143, c[0x0][0x278] ;  /* 0x00009e00ff8f7b82 */ /* 0x002e620000000800 */
[----:B------:R-:W0:Y:S07]  /*379c0*/  LDS.128 R48, [R156] ;  /* 0x000000009c307984 */ /* 0x000e2e0000000c00 */
[----:B------:R-:W-:Y:S01]  /*379d0*/  BAR.SYNC.DEFER_BLOCKING 0x0 ;  /* 0x0000000000007b1d */ /* 0x000fe20000010000 */
[----:B------:R-:W-:Y:S02]  /*379e0*/  LEA R2, R149, R23, 0x1 ;  /* 0x0000001795027211 */ /* 0x000fe400078e08ff */
[----:B------:R-:W-:-:S02]  /*379f0*/  LEA R54, P3, R23, R3, 0x1 ;  /* 0x0000000317367211 */ /* 0x000fc400078608ff */
[CC--:B------:R-:W-:Y:S02]  /*37a00*/  LEA R136, P1, R2.reuse, R3.reuse, 0x1 ;  /* 0x0000000302887211 */ /* 0x0c0fe400078208ff */
[----:B------:R-:W-:Y:S02]  /*37a10*/  LEA.HI.X.SX32 R55, R23, R20, 0x1, P3 ;  /* 0x0000001417377211 */ /* 0x000fe400018f0eff */
[----:B------:R-:W-:Y:S01]  /*37a20*/  LEA R23, R149, R2, 0x1 ;  /* 0x0000000295177211 */ /* 0x000fe200078e08ff */
[----:B------:R0:W-:Y:S01]  /*37a30*/  STSM.16.M88.4 [R0], R236 ;  /* 0x000000ec00007844 */ /* 0x0001e20000000200 */
[----:B------:R-:W-:Y:S01]  /*37a40*/  BAR.SYNC.DEFER_BLOCKING 0x0 ;  /* 0x0000000000007b1d */ /* 0x000fe20000010000 */
[----:B------:R-:W-:Y:S02]  /*37a50*/  LEA.HI.X.SX32 R137, R2, R20, 0x1, P1 ;  /* 0x0000001402897211 */ /* 0x000fe400008f0eff */
[----:B------:R-:W-:Y:S02]  /*37a60*/  LEA R138, P1, R23, R3, 0x1 ;  /* 0x00000003178a7211 */ /* 0x000fe400078208ff */
[----:B------:R-:W-:-:S02]  /*37a70*/  LEA R2, R149, R23, 0x1 ;  /* 0x0000001795027211 */ /* 0x000fc400078e08ff */
[----:B------:R-:W-:Y:S02]  /*37a80*/  LEA.HI.X.SX32 R139, R23, R20, 0x1, P1 ;  /* 0x00000014178b7211 */ /* 0x000fe400008f0eff */
[C---:B------:R-:W-:Y:S02]  /*37a90*/  LEA R140, P1, R2.reuse, R3, 0x1 ;  /* 0x00000003028c7211 */ /* 0x040fe400078208ff */
[----:B0-----:R-:W-:Y:S02]  /*37aa0*/  LEA R0, R149, R2, 0x1 ;  /* 0x0000000295007211 */ /* 0x001fe400078e08ff */
[----:B------:R-:W-:-:S03]  /*37ab0*/  LEA.HI.X.SX32 R141, R2, R20, 0x1, P1 ;  /* 0x00000014028d7211 */ /* 0x000fc600008f0eff */
[----:B------:R-:W-:Y:S01]  /*37ac0*/  IMAD R2, R149, 0x2, R0 ;  /* 0x0000000295027824 */ /* 0x000fe200078e0200 */
[----:B--2---:R0:W-:Y:S04]  /*37ad0*/  STG.E.U16 desc[UR56][R52.64], R12 ;  /* 0x0000000c34007986 */ /* 0x0041e8000c101538 */
[----:B---3--:R2:W-:Y:S01]  /*37ae0*/  STG.E.U16 desc[UR56][R54.64], R13 ;  /* 0x0000000d36007986 */ /* 0x0085e2000c101538 */
[----:B0-----:R-:W-:Y:S02]  /*37af0*/  PRMT R53, R12, 0x7632, R53 ;  /* 0x000076320c357816 */ /* 0x001fe40000000035 */
[----:B------:R-:W-:Y:S02]  /*37b00*/  LEA R12, P1, R0, R3, 0x1 ;  /* 0x00000003000c7211 */ /* 0x000fe400078208ff */
[----:B--2---:R-:W-:-:S02]  /*37b10*/  PRMT R55, R13, 0x7632, R55 ;  /* 0x000076320d377816 */ /* 0x004fc40000000037 */
[----:B------:R-:W-:Y:S01]  /*37b20*/  LEA.HI.X.SX32 R13, R0, R20, 0x1, P1 ;  /* 0x00000014000d7211 */ /* 0x000fe200008f0eff */
[----:B----4-:R-:W-:Y:S01]  /*37b30*/  STG.E.U16 desc[UR56][R136.64], R14 ;  /* 0x0000000e88007986 */ /* 0x010fe2000c101538 */
[CC--:B------:R-:W-:Y:S02]  /*37b40*/  LEA R52, P1, R2.reuse, R3.reuse, 0x1 ;  /* 0x0000000302347211 */ /* 0x0c0fe400078208ff */
[----:B------:R-:W-:Y:S01]  /*37b50*/  LEA R0, R149, R2, 0x1 ;  /* 0x0000000295007211 */ /* 0x000fe200078e08ff */
[----:B-----5:R-:W-:Y:S04]  /*37b60*/  STG.E.U16 desc[UR56][R138.64], R15 ;  /* 0x0000000f8a007986 */ /* 0x020fe8000c101538 */
[----:B------:R0:W-:Y:S04]  /*37b70*/  STG.E.U16 desc[UR56][R140.64], R53 ;  /* 0x000000358c007986 */ /* 0x0001e8000c101538 */
[----:B------:R2:W-:Y:S01]  /*37b80*/  STG.E.U16 desc[UR56][R12.64], R55 ;  /* 0x000000370c007986 */ /* 0x0005e2000c101538 */
[----:B0-----:R-:W-:Y:S01]  /*37b90*/  LEA.HI.X.SX32 R53, R2, R20, 0x1, P1 ;  /* 0x0000001402357211 */ /* 0x001fe200008f0eff */
[----:B------:R-:W0:Y:S01]  /*37ba0*/  LDC R141, c[0x0][0x278] ;  /* 0x00009e00ff8d7b82 */ /* 0x000e220000000800 */
[----:B------:R-:W-:-:S02]  /*37bb0*/  LEA R54, P1, R0, R3, 0x1 ;  /* 0x0000000300367211 */ /* 0x000fc400078208ff */
[C---:B------:R-:W-:Y:S02]  /*37bc0*/  LEA R2, R149.reuse, R0, 0x1 ;  /* 0x0000000095027211 */ /* 0x040fe400078e08ff */
[----:B--2---:R-:W-:Y:S02]  /*37bd0*/  LEA.HI.X.SX32 R55, R0, R20, 0x1, P1 ;  /* 0x0000001400377211 */ /* 0x004fe400008f0eff */
[C---:B------:R-:W-:Y:S02]  /*37be0*/  LEA R0, R149.reuse, R2, 0x1 ;  /* 0x0000000295007211 */ /* 0x040fe400078e08ff */
[----:B------:R-:W-:Y:S02]  /*37bf0*/  PRMT R137, R14, 0x7632, R137 ;  /* 0x000076320e897816 */ /* 0x000fe40000000089 */
[----:B------:R-:W-:Y:S02]  /*37c00*/  LEA R14, P1, R2, R3, 0x1 ;  /* 0x00000003020e7211 */ /* 0x000fe400078208ff */
[----:B------:R-:W-:Y:S01]  /*37c10*/  LEA R23, R149, R0, 0x1 ;  /* 0x0000000095177211 */ /* 0x000fe200078e08ff */
[----:B------:R2:W-:Y:S01]  /*37c20*/  STG.E.U16 desc[UR56][R52.64], R137 ;  /* 0x0000008934007986 */ /* 0x0005e2000c101538 */
[----:B------:R-:W-:-:S02]  /*37c30*/  PRMT R142, R15, 0x7632, R142 ;  /* 0x000076320f8e7816 */ /* 0x000fc4000000008e */
[-C--:B------:R-:W-:Y:S02]  /*37c40*/  LEA.HI.X.SX32 R15, R2, R20.reuse, 0x1, P1 ;  /* 0x00000014020f7211 */ /* 0x080fe400008f0eff */
[CC--:B------:R-:W-:Y:S01]  /*37c50*/  LEA R138, P1, R23.reuse, R3.reuse, 0x1 ;  /* 0x00000003178a7211 */ /* 0x0c0fe200078208ff */
[----:B------:R3:W-:Y:S01]  /*37c60*/  STG.E.U16 desc[UR56][R54.64], R142 ;  /* 0x0000008e36007986 */ /* 0x0007e2000c101538 */
[C---:B------:R-:W-:Y:S01]  /*37c70*/  LEA R136, P3, R0.reuse, R3, 0x1 ;  /* 0x0000000300887211 */ /* 0x040fe200078608ff */
[----:B--2---:R-:W2:Y:S01]  /*37c80*/  LDC R53, c[0x0][0x278] ;  /* 0x00009e00ff357b82 */ /* 0x004ea20000000800 */
[-C--:B------:R-:W-:Y:S02]  /*37c90*/  LEA.HI.X.SX32 R139, R23, R20.reuse, 0x1, P1 ;  /* 0x00000014178b7211 */ /* 0x080fe400008f0eff */
[----:B------:R-:W-:Y:S02]  /*37ca0*/  LEA R23, R149, R23, 0x1 ;  /* 0x0000001795177211 */ /* 0x000fe400078e08ff */
[----:B------:R-:W-:-:S03]  /*37cb0*/  LEA.HI.X.SX32 R137, R0, R20, 0x1, P3 ;  /* 0x0000001400897211 */ /* 0x000fc600018f0eff */
[----:B---3--:R-:W3:Y:S01]  /*37cc0*/  LDC R55, c[0x0][0x278] ;  /* 0x00009e00ff377b82 */ /* 0x008ee20000000800 */
[----:B------:R-:W-:Y:S01]  /*37cd0*/  LEA R12, P1, R23, R3, 0x1 ;  /* 0x00000003170c7211 */ /* 0x000fe200078208ff */
[----:B------:R-:W-:Y:S01]  /*37ce0*/  STG.E.U16 desc[UR56][R14.64], R8 ;  /* 0x000000080e007986 */ /* 0x000fe2000c101538 */
[----:B------:R-:W-:Y:S02]  /*37cf0*/  LEA R0, R149, R23, 0x1 ;  /* 0x0000001795007211 */ /* 0x000fe400078e08ff */
[----:B------:R-:W-:Y:S01]  /*37d00*/  LEA.HI.X.SX32 R13, R23, R20, 0x1, P1 ;  /* 0x00000014170d7211 */ /* 0x000fe200008f0eff */
[----:B------:R4:W-:Y:S01]  /*37d10*/  STG.E.U16 desc[UR56][R136.64], R9 ;  /* 0x0000000988007986 */ /* 0x0009e2000c101538 */
[----:B------:R-:W-:Y:S01]  /*37d20*/  LEA R2, R149, R0, 0x1 ;  /* 0x0000000095027211 */ /* 0x000fe200078e08ff */
[----:B------:R-:W5:Y:S02]  /*37d30*/  LDC R23, c[0x0][0x278] ;  /* 0x00009e00ff177b82 */ /* 0x000f640000000800 */
[----:B------:R1:W-:Y:S01]  /*37d40*/  STG.E.U16 desc[UR56][R138.64], R10 ;  /* 0x0000000a8a007986 */ /* 0x0003e2000c101538 */
[----:B----4-:R-:W-:-:S05]  /*37d50*/  PRMT R137, R8, 0x7632, R137 ;  /* 0x0000763208897816 */ /* 0x010fca0000000089 */
[----:B------:R-:W4:Y:S01]  /*37d60*/  LDC R136, c[0x0][0x278] ;  /* 0x00009e00ff887b82 */ /* 0x000f220000000800 */
[CC--:B------:R-:W-:Y:S02]  /*37d70*/  LEA R8, P3, R0.reuse, R3.reuse, 0x1 ;  /* 0x0000000300087211 */ /* 0x0c0fe400078608ff */
[----:B-1----:R-:W-:Y:S02]  /*37d80*/  PRMT R139, R9, 0x7632, R139 ;  /* 0x00007632098b7816 */ /* 0x002fe4000000008b */
[----:B------:R-:W-:Y:S02]  /*37d90*/  LEA.HI.X.SX32 R9, R0, R20, 0x1, P3 ;  /* 0x0000001400097211 */ /* 0x000fe400018f0eff */
[C---:B------:R-:W-:Y:S01]  /*37da0*/  LEA R14, P1, R2.reuse, R3, 0x1 ;  /* 0x00000003020e7211 */ /* 0x040fe200078208ff */
[----:B------:R-:W1:Y:S01]  /*37db0*/  LDC R138, c[0x0][0x278] ;  /* 0x00009e00ff8a7b82 */ /* 0x000e620000000800 */
[----:B0-----:R-:W-:Y:S02]  /*37dc0*/  LEA R0, R141, R2, 0x1 ;  /* 0x000000028d007211 */ /* 0x001fe400078e08ff */
[----:B------:R-:W-:-:S02]  /*37dd0*/  LEA.HI.X.SX32 R15, R2, R20, 0x1, P1 ;  /* 0x00000014020f7211 */ /* 0x000fc400008f0eff */
[CC--:B------:R-:W-:Y:S02]  /*37de0*/  LEA R52, P1, R0.reuse, R3.reuse, 0x1 ;  /* 0x0000000300347211 */ /* 0x0c0fe400078208ff */
[----:B--2---:R-:W-:Y:S01]  /*37df0*/  LEA R2, R53, R0, 0x1 ;  /* 0x0000000035027211 */ /* 0x004fe200078e08ff */
[----:B------:R-:W-:Y:S01]  /*37e00*/  STG.E.U16 desc[UR56][R12.64], R11 ;  /* 0x0000000b0c007986 */ /* 0x000fe2000c101538 */
[----:B------:R-:W-:Y:S01]  /*37e10*/  LEA.HI.X.SX32 R53, R0, R20, 0x1, P1 ;  /* 0x0000001400357211 */ /* 0x000fe200008f0eff */
[----:B------:R-:W0:Y:S01]  /*37e20*/  LDC R141, c[0x0][0x278] ;  /* 0x00009e00ff8d7b82 */ /* 0x000e220000000800 */
[C---:B------:R-:W-:Y:S02]  /*37e30*/  LEA R54, P1, R2.reuse, R3, 0x1 ;  /* 0x0000000302367211 */ /* 0x040fe400078208ff */
[----:B---3--:R-:W-:Y:S01]  /*37e40*/  LEA R0, R55, R2, 0x1 ;  /* 0x0000000237007211 */ /* 0x008fe200078e08ff */
[----:B------:R2:W-:Y:S01]  /*37e50*/  STG.E.U16 desc[UR56][R8.64], R137 ;  /* 0x0000008908007986 */ /* 0x0005e2000c101538 */
[----:B------:R-:W-:-:S02]  /*37e60*/  LEA.HI.X.SX32 R55, R2, R20, 0x1, P1 ;  /* 0x0000001402377211 */ /* 0x000fc400008f0eff */
[----:B------:R-:W-:Y:S02]  /*37e70*/  PRMT R140, R10, 0x7632, R140 ;  /* 0x000076320a8c7816 */ /* 0x000fe4000000008c */
[----:B------:R-:W-:Y:S01]  /*37e80*/  LEA R2, R143, R0, 0x1 ;  /* 0x000000008f027211 */ /* 0x000fe200078e08ff */
[----:B------:R3:W-:Y:S01]  /*37e90*/  STG.E.U16 desc[UR56][R14.64], R139 ;  /* 0x0000008b0e007986 */ /* 0x0007e2000c101538 */
[----:B--2---:R-:W2:Y:S03]  /*37ea0*/  LDC R137, c[0x0][0x278] ;  /* 0x00009e00ff897b82 */ /* 0x004ea60000000800 */
[----:B------:R4:W-:Y:S01]  /*37eb0*/  STG.E.U16 desc[UR56][R52.64], R140 ;  /* 0x0000008c34007986 */ /* 0x0009e2000c101538 */
[----:B------:R-:W-:Y:S01]  /*37ec0*/  LEA R8, P1, R0, R3, 0x1 ;  /* 0x0000000300087211 */ /* 0x000fe200078208ff */
[----:B-----5:R-:W-:Y:S01]  /*37ed0*/  IMAD R23, R23, 0x2, R2 ;  /* 0x0000000217177824 */ /* 0x020fe200078e0202 */
[----:B------:R-:W-:-:S02]  /*37ee0*/  PRMT R142, R11, 0x7632, R142 ;  /* 0x000076320b8e7816 */ /* 0x000fc4000000008e */
[-C--:B------:R-:W-:Y:S02]  /*37ef0*/  LEA.HI.X.SX32 R9, R0, R20.reuse, 0x1, P1 ;  /* 0x0000001400097211 */ /* 0x080fe400008f0eff */
[C---:B------:R-:W-:Y:S01]  /*37f00*/  LEA R12, P1, R23.reuse, R3, 0x1 ;  /* 0x00000003170c7211 */ /* 0x040fe200078208ff */
[----:B---3--:R-:W3:Y:S08]  /*37f10*/  LDC R139, c[0x0][0x278] ;  /* 0x00009e00ff8b7b82 */ /* 0x008ef00000000800 */
[----:B----4-:R-:W4:Y:S01]  /*37f20*/  LDC R53, c[0x0][0x278] ;  /* 0x00009e00ff357b82 */ /* 0x010f220000000800 */
[----:B------:R-:W-:Y:S01]  /*37f30*/  LEA.HI.X.SX32 R13, R23, R20, 0x1, P1 ;  /* 0x00000014170d7211 */ /* 0x000fe200008f0eff */
[----:B------:R5:W-:Y:S01]  /*37f40*/  STG.E.U16 desc[UR56][R54.64], R142 ;  /* 0x0000008e36007986 */ /* 0x000be2000c101538 */
[----:B------:R-:W-:-:S02]  /*37f50*/  LEA R23, R136, R23, 0x1 ;  /* 0x0000001788177211 */ /* 0x000fc400078e08ff */
[-C--:B------:R-:W-:Y:S02]  /*37f60*/  LEA R10, P3, R2, R3.reuse, 0x1 ;  /* 0x00000003020a7211 */ /* 0x080fe400078608ff */
[C---:B------:R-:W-:Y:S02]  /*37f70*/  LEA R14, P1, R23.reuse, R3, 0x1 ;  /* 0x00000003170e7211 */ /* 0x040fe400078208ff */
[----:B-1----:R-:W-:Y:S01]  /*37f80*/  LEA R0, R138, R23, 0x1 ;  /* 0x000000178a007211 */ /* 0x002fe200078e08ff */
[----:B-----5:R-:W1:Y:S01]  /*37f90*/  LDC R55, c[0x0][0x278] ;  /* 0x00009e00ff377b82 */ /* 0x020e620000000800 */
[-C--:B------:R-:W-:Y:S01]  /*37fa0*/  LEA.HI.X.SX32 R11, R2, R20.reuse, 0x1, P3 ;  /* 0x00000014020b7211 */ /* 0x080fe200018f0eff */
[----:B------:R5:W-:Y:S01]  /*37fb0*/  STG.E.U16 desc[UR56][R8.64], R16 ;  /* 0x0000001008007986 */ /* 0x000be2000c101538 */
[----:B------:R-:W-:Y:S02]  /*37fc0*/  LEA.HI.X.SX32 R15, R23, R20, 0x1, P1 ;  /* 0x00000014170f7211 */ /* 0x000fe400008f0eff */
[----:B--2---:R-:W-:-:S03]  /*37fd0*/  LEA R2, R137, R0, 0x1 ;  /* 0x0000000089027211 */ /* 0x004fc600078e08ff */
[----:B------:R-:W2:Y:S01]  /*37fe0*/  LDC R23, c[0x0][0x278] ;  /* 0x00009e00ff177b82 */ /* 0x000ea20000000800 */
[----:B------:R0:W-:Y:S01]  /*37ff0*/  STG.E.U16 desc[UR56][R10.64], R17 ;  /* 0x000000110a007986 */ /* 0x0001e2000c101538 */
[----:B-----5:R-:W-:-:S03]  /*38000*/  LEA R8, P1, R0, R3, 0x1 ;  /* 0x0000000300087211 */ /* 0x020fc600078208ff */
[----:B------:R5:W-:Y:S01]  /*38010*/  STG.E.U16 desc[UR56][R12.64], R18 ;  /* 0x000000120c007986 */ /* 0x000be2000c101538 */
[----:B------:R-:W-:Y:S02]  /*38020*/  PRMT R136, R19, 0x7632, R136 ;  /* 0x0000763213887816 */ /* 0x000fe40000000088 */
[----:B------:R-:W2:Y:S01]  /*38030*/  LDC R137, c[0x0][0x278] ;  /* 0x00009e00ff897b82 */ /* 0x000ea20000000800 */
[----:B------:R-:W-:Y:S02]  /*38040*/  LEA.HI.X.SX32 R9, R0, R20, 0x1, P1 ;  /* 0x0000001400097211 */ /* 0x000fe400008f0eff */
[----:B----4-:R-:W-:Y:S02]  /*38050*/  LEA R0, R53, R2, 0x1 ;  /* 0x0000000235007211 */ /* 0x010fe400078e08ff */
[C---:B0-----:R-:W-:Y:S01]  /*38060*/  LEA R10, P1, R2.reuse, R3, 0x1 ;  /* 0x00000003020a7211 */ /* 0x041fe200078208ff */
[----:B------:R0:W-:Y:S02]  /*38070*/  STG.E.U16 desc[UR56][R14.64], R19 ;  /* 0x000000130e007986 */ /* 0x0001e4000c101538 */
[----:B------:R-:W4:Y:S01]  /*38080*/  LDC R53, c[0x0][0x278] ;  /* 0x00009e00ff357b82 */ /* 0x000f220000000800 */
[----:B------:R-:W-:-:S02]  /*38090*/  LEA.HI.X.SX32 R11, R2, R20, 0x1, P1 ;  /* 0x00000014020b7211 */ /* 0x000fc400008f0eff */
[----:B-----5:R-:W-:Y:S02]  /*380a0*/  PRMT R13, R16, 0x7632, R13 ;  /* 0x00007632100d7816 */ /* 0x020fe4000000000d */
[CC--:B------:R-:W-:Y:S02]  /*380b0*/  LEA R12, P1, R0.reuse, R3.reuse, 0x1 ;  /* 0x00000003000c7211 */ /* 0x0c0fe400078208ff */
[----:B---3--:R-:W-:Y:S01]  /*380c0*/  LEA R2, R139, R0, 0x1 ;  /* 0x000000008b027211 */ /* 0x008fe200078e08ff */
[----:B------:R3:W-:Y:S01]  /*380d0*/  STG.E.U16 desc[UR56][R8.64], R13 ;  /* 0x0000000d08007986 */ /* 0x0007e2000c101538 */
[----:B0-----:R-:W0:Y:S01]  /*380e0*/  LDC R19, c[0x0][0x278] ;  /* 0x00009e00ff137b82 */ /* 0x001e220000000800 */
[----:B------:R-:W-:Y:S02]  /*380f0*/  PRMT R52, R17, 0x7632, R52 ;  /* 0x0000763211347816 */ /* 0x000fe40000000034 */
[----:B---3--:R-:W-:Y:S02]  /*38100*/  LEA.HI.X.SX32 R13, R0, R20, 0x1, P1 ;  /* 0x00000014000d7211 */ /* 0x008fe400008f0eff */
[----:B------:R-:W-:-:S02]  /*38110*/  LEA R16, P1, R2, R3, 0x1 ;  /* 0x0000000302107211 */ /* 0x000fc400078208ff */
[----:B-1----:R-:W-:Y:S02]  /*38120*/  LEA R0, R55, R2, 0x1 ;  /* 0x0000000237007211 */ /* 0x002fe400078e08ff */
[----:B------:R-:W-:Y:S01]  /*38130*/  LEA.HI.X.SX32 R17, R2, R20, 0x1, P1 ;  /* 0x0000001402117211 */ /* 0x000fe200008f0eff */
[----:B------:R-:W1:Y:S01]  /*38140*/  LDC R55, c[0x0][0x278] ;  /* 0x00009e00ff377b82 */ /* 0x000e620000000800 */
[----:B------:R-:W-:Y:S02]  /*38150*/  LEA R2, R141, R0, 0x1 ;  /* 0x000000008d027211 */ /* 0x000fe400078e08ff */
[----:B------:R-:W-:Y:S02]  /*38160*/  PRMT R54, R18, 0x7632, R54 ;  /* 0x0000763212367816 */ /* 0x000fe40000000036 */
[----:B--2---:R-:W-:Y:S02]  /*38170*/  LEA R18, R23, R2, 0x1 ;  /* 0x0000000217127211 */ /* 0x004fe400078e08ff */
[C---:B------:R-:W-:Y:S01]  /*38180*/  LEA R8, P1, R0.reuse, R3, 0x1 ;  /* 0x0000000300087211 */ /* 0x040fe200078208ff */
[----:B------:R-:W2:Y:S03]  /*38190*/  LDC R23, c[0x0][0x278] ;  /* 0x00009e00ff177b82 */ /* 0x000ea60000000800 */
[----:B------:R-:W-:-:S02]  /*381a0*/  LEA.HI.X.SX32 R9, R0, R20, 0x1, P1 ;  /* 0x0000001400097211 */ /* 0x000fc400008f0eff */
[CC--:B------:R-:W-:Y:S01]  /*381b0*/  LEA R14, P1, R18.reuse, R3.reuse, 0x1 ;  /* 0x00000003120e7211 */ /* 0x0c0fe200078208ff */
[----:B------:R3:W-:Y:S03]  /*381c0*/  STG.E.U16 desc[UR56][R10.64], R52 ;  /* 0x000000340a007986 */ /* 0x0007e6000c101538 */
[----:B------:R-:W-:Y:S01]  /*381d0*/  LEA.HI.X.SX32 R15, R18, R20, 0x1, P1 ;  /* 0x00000014120f7211 */ /* 0x000fe200008f0eff */
[----:B------:R5:W-:Y:S01]  /*381e0*/  STG.E.U16 desc[UR56][R12.64], R54 ;  /* 0x000000360c007986 */ /* 0x000be2000c101538 */
[----:B----4-:R-:W-:Y:S02]  /*381f0*/  LEA R18, R53, R18, 0x1 ;  /* 0x0000001235127211 */ /* 0x010fe400078e08ff */
[----:B------:R-:W4:Y:S01]  /*38200*/  LDC R53, c[0x0][0x278] ;  /* 0x00009e00ff357b82 */ /* 0x000f220000000800 */
[----:B------:R5:W-:Y:S01]  /*38210*/  STG.E.U16 desc[UR56][R16.64], R136 ;  /* 0x0000008810007986 */ /* 0x000be2000c101538 */
[----:B---3--:R-:W-:-:S02]  /*38220*/  LEA R10, P3, R2, R3, 0x1 ;  /* 0x00000003020a7211 */ /* 0x008fc400078608ff */
[----:B0-----:R-:W-:Y:S02]  /*38230*/  LEA R0, R19, R18, 0x1 ;  /* 0x0000001213007211 */ /* 0x001fe400078e08ff */
[-C--:B------:R-:W-:Y:S02]  /*38240*/  LEA.HI.X.SX32 R11, R2, R20.reuse, 0x1, P3 ;  /* 0x00000014020b7211 */ /* 0x080fe400018f0eff */
[----:B------:R-:W0:Y:S01]  /*38250*/  LDC R19, c[0x0][0x278] ;  /* 0x00009e00ff137b82 */ /* 0x000e220000000800 */
[C---:B-----5:R-:W-:Y:S01]  /*38260*/  LEA R12, P1, R18.reuse, R3, 0x1 ;  /* 0x00000003120c7211 */ /* 0x060fe200078208ff */
[----:B------:R-:W-:Y:S06]  /*38270*/  STG.E.U16 desc[UR56][R8.64], R4 ;  /* 0x0000000408007986 */ /* 0x000fec000c101538 */
[----:B------:R-:W3:Y:S01]  /*38280*/  LDC R17, c[0x0][0x278] ;  /* 0x00009e00ff117b82 */ /* 0x000ee20000000800 */
[----:B------:R5:W-:Y:S01]  /*38290*/  STG.E.U16 desc[UR56][R10.64], R5 ;  /* 0x000000050a007986 */ /* 0x000be2000c101538 */
[----:B------:R-:W-:-:S02]  /*382a0*/  LEA.HI.X.SX32 R13, R18, R20, 0x1, P1 ;  /* 0x00000014120d7211 */ /* 0x000fc400008f0eff */
[----:B-1----:R-:W-:Y:S01]  /*382b0*/  LEA R2, R55, R0, 0x1 ;  /* 0x0000000037027211 */ /* 0x002fe200078e08ff */
[----:B------:R1:W-:Y:S01]  /*382c0*/  STG.E.U16 desc[UR56][R14.64], R6 ;  /* 0x000000060e007986 */ /* 0x0003e2000c101538 */
[----:B-----5:R-:W-:Y:S02]  /*382d0*/  PRMT R11, R4, 0x7632, R11 ;  /* 0x00007632040b7816 */ /* 0x020fe4000000000b */
[CC--:B------:R-:W-:Y:S02]  /*382e0*/  LEA R4, P1, R0.reuse, R3.reuse, 0x1 ;  /* 0x0000000300047211 */ /* 0x0c0fe400078208ff */
[----:B-1----:R-:W-:Y:S02]  /*382f0*/  PRMT R15, R5, 0x7632, R15 ;  /* 0x00007632050f7816 */ /* 0x002fe4000000000f */
[-C--:B------:R-:W-:Y:S01]  /*38300*/  LEA.HI.X.SX32 R5, R0, R20.reuse, 0x1, P1 ;  /* 0x0000001400057211 */ /* 0x080fe200008f0eff */
[----:B--2---:R-:W-:Y:S01]  /*38310*/  IMAD R0, R23, 0x2, R2 ;  /* 0x0000000217007824 */ /* 0x004fe200078e0202 */
[C---:B------:R-:W-:Y:S01]  /*38320*/  LEA R8, P1, R2.reuse, R3, 0x1 ;  /* 0x0000000302087211 */ /* 0x040fe200078208ff */
[----:B------:R-:W1:Y:S03]  /*38330*/  LDC R23, c[0x0][0x278] ;  /* 0x00009e00ff177b82 */ /* 0x000e660000000800 */
[----:B------:R-:W-:-:S02]  /*38340*/  LEA.HI.X.SX32 R9, R2, R20, 0x1, P1 ;  /* 0x0000001402097211 */ /* 0x000fc400008f0eff */
[----:B------:R-:W-:Y:S01]  /*38350*/  LEA R10, P1, R0, R3, 0x1 ;  /* 0x00000003000a7211 */ /* 0x000fe200078208ff */
[----:B------:R2:W-:Y:S01]  /*38360*/  STG.E.U16 desc[UR56][R12.64], R7 ;  /* 0x000000070c007986 */ /* 0x0005e2000c101538 */
[----:B------:R-:W-:-:S03]  /*38370*/  LEA R2, R137, R0, 0x1 ;  /* 0x0000000089027211 */ /* 0x000fc600078e08ff */
[----:B------:R5:W-:Y:S04]  /*38380*/  STG.E.U16 desc[UR56][R4.64], R11 ;  /* 0x0000000b04007986 */ /* 0x000be8000c101538 */
[----:B------:R4:W-:Y:S01]  /*38390*/  STG.E.U16 desc[UR56][R8.64], R15 ;  /* 0x0000000f08007986 */ /* 0x0009e2000c101538 */
[----:B--2---:R-:W2:Y:S01]  /*383a0*/  LDC R13, c[0x0][0x278] ;  /* 0x00009e00ff0d7b82 */ /* 0x004ea20000000800 */
[----:B-----5:R-:W-:Y:S02]  /*383b0*/  LEA.HI.X.SX32 R11, R0, R20, 0x1, P1 ;  /* 0x00000014000b7211 */ /* 0x020fe400008f0eff */
[----:B------:R-:W-:Y:S02]  /*383c0*/  LEA R14, P1, R2, R3, 0x1 ;  /* 0x00000003020e7211 */ /* 0x000fe400078208ff */
[----:B---3--:R-:W-:-:S02]  /*383d0*/  LEA R0, R17, R2, 0x1 ;  /* 0x0000000211007211 */ /* 0x008fc400078e08ff */
[----:B----4-:R-:W-:Y:S01]  /*383e0*/  LEA.HI.X.SX32 R15, R2, R20, 0x1, P1 ;  /* 0x00000014020f7211 */ /* 0x010fe200008f0eff */
[----:B------:R-:W3:Y:S01]  /*383f0*/  LDC R17, c[0x0][0x278] ;  /* 0x00009e00ff117b82 */ /* 0x000ee20000000800 */
[----:B0-----:R-:W-:Y:S02]  /*38400*/  LEA R2, R19, R0, 0x1 ;  /* 0x0000000013027211 */ /* 0x001fe400078e08ff */
[----:B------:R-:W-:Y:S02]  /*38410*/  LEA R4, P1, R0, R3, 0x1 ;  /* 0x0000000300047211 */ /* 0x000fe400078208ff */
[----:B------:R-:W-:-:S03]  /*38420*/  LEA R12, R53, R2, 0x1 ;  /* 0x00000002350c7211 */ /* 0x000fc600078e08ff */
[----:B------:R-:W0:Y:S01]  /*38430*/  LDC R19, c[0x0][0x278] ;  /* 0x00009e00ff137b82 */ /* 0x000e220000000800 */
[----:B------:R-:W-:Y:S02]  /*38440*/  PRMT R16, R6, 0x7632, R16 ;  /* 0x0000763206107816 */ /* 0x000fe40000000010 */
[----:B------:R-:W-:Y:S02]  /*38450*/  PRMT R18, R7, 0x7632, R18 ;  /* 0x0000763207127816 */ /* 0x000fe40000000012 */
[-C--:B------:R-:W-:Y:S02]  /*38460*/  LEA.HI.X.SX32 R5, R0, R20.reuse, 0x1, P1 ;  /* 0x0000001400057211 */ /* 0x080fe400008f0eff */
[C---:B------:R-:W-:Y:S01]  /*38470*/  LEA R8, P1, R12.reuse, R3, 0x1 ;  /* 0x000000030c087211 */ /* 0x040fe200078208ff */
[----:B------:R-:W4:Y:S01]  /*38480*/  LDC R53, c[0x0][0x278] ;  /* 0x00009e00ff357b82 */ /* 0x000f220000000800 */
[----:B------:R5:W-:Y:S02]  /*38490*/  STG.E.U16 desc[UR56][R10.64], R16 ;  /* 0x000000100a007986 */ /* 0x000be4000c101538 */
[----:B------:R-:W-:-:S02]  /*384a0*/  LEA.HI.X.SX32 R9, R12, R20, 0x1, P1 ;  /* 0x000000140c097211 */ /* 0x000fc400008f0eff */
[----:B------:R5:W-:Y:S01]  /*384b0*/  STG.E.U16 desc[UR56][R14.64], R18 ;  /* 0x000000120e007986 */ /* 0x000be2000c101538 */
[----:B-1----:R-:W-:Y:S02]  /*384c0*/  LEA R12, R23, R12, 0x1 ;  /* 0x0000000c170c7211 */ /* 0x002fe400078e08ff */
[-C--:B------:R-:W-:Y:S01]  /*384d0*/  LEA R6, P3, R2, R3.reuse, 0x1 ;  /* 0x0000000302067211 */ /* 0x080fe200078608ff */
[----:B------:R-:W1:Y:S01]  /*384e0*/  LDC R23, c[0x0][0x278] ;  /* 0x00009e00ff177b82 */ /* 0x000e620000000800 */
[----:B--2---:R-:W-:Y:S02]  /*384f0*/  LEA R0, R13, R12, 0x1 ;  /* 0x0000000c0d007211 */ /* 0x004fe400078e08ff */
[----:B-----5:R-:W-:-:S05]  /*38500*/  LEA R10, P1, R12, R3, 0x1 ;  /* 0x000000030c0a7211 */ /* 0x020fca00078208ff */
[----:B------:R-:W2:Y:S01]  /*38510*/  LDC R15, c[0x0][0x278] ;  /* 0x00009e00ff0f7b82 */ /* 0x000ea20000000800 */
[-C--:B------:R-:W-:Y:S01]  /*38520*/  LEA.HI.X.SX32 R7, R2, R20.reuse, 0x1, P3 ;  /* 0x0000001402077211 */ /* 0x080fe200018f0eff */
[----:B------:R5:W-:Y:S01]  /*38530*/  STG.E.U16 desc[UR56][R4.64], R60 ;  /* 0x0000003c04007986 */ /* 0x000be2000c101538 */
[----:B------:R-:W-:Y:S02]  /*38540*/  LEA.HI.X.SX32 R11, R12, R20, 0x1, P1 ;  /* 0x000000140c0b7211 */ /* 0x000fe400008f0eff */
[----:B---3--:R-:W-:Y:S01]  /*38550*/  LEA R2, R17, R0, 0x1 ;  /* 0x0000000011027211 */ /* 0x008fe200078e08ff */
[----:B------:R3:W-:Y:S02]  /*38560*/  STG.E.U16 desc[UR56][R6.64], R61 ;  /* 0x0000003d06007986 */ /* 0x0007e4000c101538 */
[----:B------:R-:W1:Y:S01]  /*38570*/  LDC R17, c[0x0][0x278] ;  /* 0x00009e00ff117b82 */ /* 0x000e620000000800 */
[C---:B-----5:R-:W-:Y:S01]  /*38580*/  LEA R4, P1, R0.reuse, R3, 0x1 ;  /* 0x0000000300047211 */ /* 0x060fe200078208ff */
[----:B------:R5:W-:Y:S03]  /*38590*/  STG.E.U16 desc[UR56][R8.64], R62 ;  /* 0x0000003e08007986 */ /* 0x000be6000c101538 */
[----:B------:R-:W-:-:S02]  /*385a0*/  LEA.HI.X.SX32 R5, R0, R20, 0x1, P1 ;  /* 0x0000001400057211 */ /* 0x000fc400008f0eff */
[CC--:B---3--:R-:W-:Y:S02]  /*385b0*/  LEA R6, P1, R2.reuse, R3.reuse, 0x1 ;  /* 0x0000000302067211 */ /* 0x0c8fe400078208ff */
[----:B0-----:R-:W-:Y:S02]  /*385c0*/  LEA R0, R19, R2, 0x1 ;  /* 0x0000000213007211 */ /* 0x001fe400078e08ff */
[----:B------:R-:W-:Y:S02]  /*385d0*/  LEA.HI.X.SX32 R7, R2, R20, 0x1, P1 ;  /* 0x0000001402077211 */ /* 0x000fe400008f0eff */
[----:B-----5:R-:W-:Y:S01]  /*385e0*/  PRMT R9, R60, 0x7632, R9 ;  /* 0x000076323c097816 */ /* 0x020fe20000000009 */
[----:B------:R-:W-:Y:S01]  /*385f0*/  STG.E.U16 desc[UR56][R10.64], R63 ;  /* 0x0000003f0a007986 */ /* 0x000fe2000c101538 */
[----:B------:R-:W-:Y:S01]  /*38600*/  LEA R8, P1, R0, R3, 0x1 ;  /* 0x0000000300087211 */ /* 0x000fe200078208ff */
[----:B------:R-:W0:Y:S01]  /*38610*/  LDC R19, c[0x0][0x278] ;  /* 0x00009e00ff137b82 */ /* 0x000e220000000800 */
[----:B----4-:R-:W-:Y:S01]  /*38620*/  LEA R2, R53, R0, 0x1 ;  /* 0x0000000035027211 */ /* 0x010fe200078e08ff */
[----:B------:R3:W-:Y:S01]  /*38630*/  STG.E.U16 desc[UR56][R4.64], R9 ;  /* 0x0000000904007986 */ /* 0x0007e2000c101538 */
[----:B------:R-:W-:-:S02]  /*38640*/  PRMT R16, R61, 0x7632, R16 ;  /* 0x000076323d107816 */ /* 0x000fc40000000010 */
[----:B------:R-:W-:-:S03]  /*38650*/  PRMT R13, R62, 0x7632, R13 ;  /* 0x000076323e0d7816 */ /* 0x000fc6000000000d */
[----:B------:R-:W-:Y:S01]  /*38660*/  STG.E.U16 desc[UR56][R6.64], R16 ;  /* 0x0000001006007986 */ /* 0x000fe2000c101538 */
[----:B------:R-:W-:Y:S01]  /*38670*/  PRMT R18, R63, 0x7632, R18 ;  /* 0x000076323f127816 */ /* 0x000fe20000000012 */
[----:B------:R-:W4:Y:S01]  /*38680*/  LDC R53, c[0x0][0x278] ;  /* 0x00009e00ff357b82 */ /* 0x000f220000000800 */
[----:B---3--:R-:W-:Y:S02]  /*38690*/  LEA.HI.X.SX32 R9, R0, R20, 0x1, P1 ;  /* 0x0000001400097211 */ /* 0x008fe400008f0eff */
[----:B--2---:R-:W-:Y:S02]  /*386a0*/  LEA R0, R15, R2, 0x1 ;  /* 0x000000020f007211 */ /* 0x004fe400078e08ff */
[----:B------:R-:W-:-:S03]  /*386b0*/  LEA R12, P1, R2, R3, 0x1 ;  /* 0x00000003020c7211 */ /* 0x000fc600078208ff */
[----:B------:R-:W2:Y:S01]  /*386c0*/  LDC R15, c[0x0][0x278] ;  /* 0x00009e00ff0f7b82 */ /* 0x000ea20000000800 */
[----:B------:R3:W-:Y:S02]  /*386d0*/  STG.E.U16 desc[UR56][R8.64], R13 ;  /* 0x0000000d08007986 */ /* 0x0007e4000c101538 */
[----:B---3--:R-:W-:Y:S02]  /*386e0*/  LEA.HI.X.SX32 R13, R2, R20, 0x1, P1 ;  /* 0x00000014020d7211 */ /* 0x008fe400008f0eff */
[----:B-1----:R-:W-:-:S03]  /*386f0*/  LEA R2, R23, R0, 0x1 ;  /* 0x0000000017027211 */ /* 0x002fc600078e08ff */
[----:B------:R-:W1:Y:S01]  /*38700*/  LDC R23, c[0x0][0x278] ;  /* 0x00009e00ff177b82 */ /* 0x000e620000000800 */
[----:B------:R-:W-:Y:S01]  /*38710*/  LEA R4, P1, R0, R3, 0x1 ;  /* 0x0000000300047211 */ /* 0x000fe200078208ff */
[----:B------:R-:W-:-:S03]  /*38720*/  IMAD R14, R17, 0x2, R2 ;  /* 0x00000002110e7824 */ /* 0x000fc600078e0202 */
[----:B------:R-:W-:-:S03]  /*38730*/  LEA.HI.X.SX32 R5, R0, R20, 0x1, P1 ;  /* 0x0000001400057211 */ /* 0x000fc600008f0eff */
[----:B------:R-:W3:Y:S01]  /*38740*/  LDC R17, c[0x0][0x278] ;  /* 0x00009e00ff117b82 */ /* 0x000ee20000000800 */
[CC--:B------:R-:W-:Y:S01]  /*38750*/  LEA R10, P1, R14.reuse, R3.reuse, 0x1 ;  /* 0x000000030e0a7211 */ /* 0x0c0fe200078208ff */
[----:B------:R5:W-:Y:S03]  /*38760*/  STG.E.U16 desc[UR56][R12.64], R18 ;  /* 0x000000120c007986 */ /* 0x000be6000c101538 */
[----:B------:R-:W-:Y:S02]  /*38770*/  LEA.HI.X.SX32 R11, R14, R20, 0x1, P1 ;  /* 0x000000140e0b7211 */ /* 0x000fe400008f0eff */
[----:B0-----:R-:W-:Y:S02]  /*38780*/  LEA R14, R19, R14, 0x1 ;  /* 0x0000000e130e7211 */ /* 0x001fe400078e08ff */
[-C--:B------:R-:W-:Y:S01]  /*38790*/  LEA R6, P3, R2, R3.reuse, 0x1 ;  /* 0x0000000302067211 */ /* 0x080fe200078608ff */
[----:B-----5:R-:W0:Y:S01]  /*387a0*/  LDC R13, c[0x0][0x278] ;  /* 0x00009e00ff0d7b82 */ /* 0x020e220000000800 */
[----:B------:R-:W-:-:S02]  /*387b0*/  LEA R8, P1, R14, R3, 0x1 ;  /* 0x000000030e087211 */ /* 0x000fc400078208ff */
[----:B--2---:R-:W-:Y:S01]  /*387c0*/  LEA R0, R15, R14, 0x1 ;  /* 0x0000000e0f007211 */ /* 0x004fe200078e08ff */
[----:B------:R2:W-:Y:S01]  /*387d0*/  STG.E.U16 desc[UR56][R4.64], R64 ;  /* 0x0000004004007986 */ /* 0x0005e2000c101538 */
[----:B------:R-:W-:-:S03]  /*387e0*/  LEA.HI.X.SX32 R7, R2, R20, 0x1, P3 ;  /* 0x0000001402077211 */ /* 0x000fc600018f0eff */
[----:B------:R-:W5:Y:S01]  /*387f0*/  LDC R15, c[0x0][0x278] ;  /* 0x00009e00ff0f7b82 */ /* 0x000f620000000800 */
[----:B------:R-:W-:Y:S02]  /*38800*/  LEA.HI.X.SX32 R9, R14, R20, 0x1, P1 ;  /* 0x000000140e097211 */ /* 0x000fe400008f0eff */
[----:B-1----:R-:W-:Y:S01]  /*38810*/  LEA R2, R23, R0, 0x1 ;  /* 0x0000000017027211 */ /* 0x002fe200078e08ff */
[----:B------:R1:W-:Y:S01]  /*38820*/  STG.E.U16 desc[UR56][R6.64], R65 ;  /* 0x0000004106007986 */ /* 0x0003e2000c101538 */
[----:B--2---:R-:W-:-:S03]  /*38830*/  LEA R4, P1, R0, R3, 0x1 ;  /* 0x0000000300047211 */ /* 0x004fc600078208ff */
[----:B------:R-:W2:Y:S01]  /*38840*/  LDC R19, c[0x0][0x278] ;  /* 0x00009e00ff137b82 */ /* 0x000ea20000000800 */
[----:B------:R-:W-:Y:S01]  /*38850*/  LEA.HI.X.SX32 R5, R0, R20, 0x1, P1 ;  /* 0x0000001400057211 */ /* 0x000fe200008f0eff */
[----:B------:R4:W-:Y:S01]  /*38860*/  STG.E.U16 desc[UR56][R10.64], R66 ;  /* 0x000000420a007986 */ /* 0x0009e2000c101538 */
[----:B---3--:R-:W-:Y:S02]  /*38870*/  LEA R0, R17, R2, 0x1 ;  /* 0x0000000211007211 */ /* 0x008fe400078e08ff */
[C---:B-1----:R-:W-:Y:S01]  /*38880*/  LEA R6, P1, R2.reuse, R3, 0x1 ;  /* 0x0000000302067211 */ /* 0x042fe200078208ff */
[----:B------:R-:W-:Y:S02]  /*38890*/  STG.E.U16 desc[UR56][R8.64], R67 ;  /* 0x0000004308007986 */ /* 0x000fe4000c101538 */
[----:B------:R-:W1:Y:S01]  /*388a0*/  LDC R17, c[0x0][0x278] ;  /* 0x00009e00ff117b82 */ /* 0x000e620000000800 */
[----:B------:R-:W-:Y:S02]  /*388b0*/  LEA.HI.X.SX32 R7, R2, R20, 0x1, P1 ;  /* 0x0000001402077211 */ /* 0x000fe400008f0eff */
[----:B----4-:R-:W-:-:S02]  /*388c0*/  LEA R2, R53, R0, 0x1 ;  /* 0x0000000035027211 */ /* 0x010fc400078e08ff */
[----:B------:R-:W-:-:S03]  /*388d0*/  PRMT R11, R64, 0x7632, R11 ;  /* 0x00007632400b7816 */ /* 0x000fc6000000000b */
[----:B------:R-:W3:Y:S01]  /*388e0*/  LDC R23, c[0x0][0x278] ;  /* 0x00009e00ff177b82 */ /* 0x000ee20000000800 */
[----:B------:R-:W-:Y:S01]  /*388f0*/  LEA R10, P1, R0, R3, 0x1 ;  /* 0x00000003000a7211 */ /* 0x000fe200078208ff */
[----:B------:R4:W-:Y:S01]  /*38900*/  STG.E.U16 desc[UR56][R4.64], R11 ;  /* 0x0000000b04007986 */ /* 0x0009e2000c101538 */
[----:B------:R-:W-:Y:S02]  /*38910*/  PRMT R16, R65, 0x7632, R16 ;  /* 0x0000763241107816 */ /* 0x000fe40000000010 */
[----:B------:R-:W-:-:S03]  /*38920*/  PRMT R18, R66, 0x7632, R18 ;  /* 0x0000763242127816 */ /* 0x000fc60000000012 */
[----:B------:R-:W3:Y:S01]  /*38930*/  LDC R53, c[0x0][0x278] ;  /* 0x00009e00ff357b82 */ /* 0x000ee20000000800 */
[----:B----4-:R-:W-:Y:S02]  /*38940*/  LEA.HI.X.SX32 R11, R0, R20, 0x1, P1 ;  /* 0x00000014000b7211 */ /* 0x010fe400008f0eff */
[CC--:B------:R-:W-:Y:S02]  /*38950*/  LEA R12, P1, R2.reuse, R3.reuse, 0x1 ;  /* 0x00000003020c7211 */ /* 0x0c0fe400078208ff */
[----:B0-----:R-:W-:Y:S02]  /*38960*/  LEA R0, R13, R2, 0x1 ;  /* 0x000000020d007211 */ /* 0x001fe400078e08ff */
[----:B------:R-:W-:Y:S02]  /*38970*/  LEA.HI.X.SX32 R13, R2, R20, 0x1, P1 ;  /* 0x00000014020d7211 */ /* 0x000fe400008f0eff */
[----:B-----5:R-:W-:Y:S02]  /*38980*/  LEA R2, R15, R0, 0x1 ;  /* 0x000000000f027211 */ /* 0x020fe400078e08ff */
[----:B------:R-:W0:Y:S01]  /*38990*/  LDC R15, c[0x0][0x278] ;  /* 0x00009e00ff0f7b82 */ /* 0x000e220000000800 */
[----:B------:R-:W-:-:S02]  /*389a0*/  LEA R4, P1, R0, R3, 0x1 ;  /* 0x0000000300047211 */ /* 0x000fc400078208ff */
[----:B--2---:R-:W-:-:S05]  /*389b0*/  LEA R14, R19, R2, 0x1 ;  /* 0x00000002130e7211 */ /* 0x004fca00078e08ff */
[----:B------:R-:W2:Y:S01]  /*389c0*/  LDC R19, c[0x0][0x278] ;  /* 0x00009e00ff137b82 */ /* 0x000ea20000000800 */
[-C--:B------:R-:W-:Y:S02]  /*389d0*/  LEA.HI.X.SX32 R5, R0, R20.reuse, 0x1, P1 ;  /* 0x0000001400057211 */ /* 0x080fe400008f0eff */
[----:B------:R-:W-:Y:S02]  /*389e0*/  PRMT R52, R67, 0x7632, R52 ;  /* 0x0000763243347816 */ /* 0x000fe40000000034 */
[C---:B------:R-:W-:Y:S01]  /*389f0*/  LEA R8, P1, R14.reuse, R3, 0x1 ;  /* 0x000000030e087211 */ /* 0x040fe200078208ff */
[----:B------:R4:W-:Y:S03]  /*38a00*/  STG.E.U16 desc[UR56][R6.64], R16 ;  /* 0x0000001006007986 */ /* 0x0009e6000c101538 */
[----:B------:R-:W-:Y:S01]  /*38a10*/  LEA.HI.X.SX32 R9, R14, R20, 0x1, P1 ;  /* 0x000000140e097211 */ /* 0x000fe200008f0eff */
[----:B------:R5:W-:Y:S01]  /*38a20*/  STG.E.U16 desc[UR56][R10.64], R18 ;  /* 0x000000120a007986 */ /* 0x000be2000c101538 */
[----:B-1----:R-:W-:-:S02]  /*38a30*/  LEA R14, R17, R14, 0x1 ;  /* 0x0000000e110e7211 */ /* 0x002fc400078e08ff */
[----:B------:R-:W1:Y:S01]  /*38a40*/  LDC R17, c[0x0][0x278] ;  /* 0x00009e00ff117b82 */ /* 0x000e620000000800 */
[----:B------:R5:W-:Y:S01]  /*38a50*/  STG.E.U16 desc[UR56][R12.64], R52 ;  /* 0x000000340c007986 */ /* 0x000be2000c101538 */
[----:B---3--:R-:W-:Y:S02]  /*38a60*/  LEA R0, R23, R14, 0x1 ;  /* 0x0000000e17007211 */ /* 0x008fe400078e08ff */
[-C--:B----4-:R-:W-:Y:S02]  /*38a70*/  LEA R6, P3, R2, R3.reuse, 0x1 ;  /* 0x0000000302067211 */ /* 0x090fe400078608ff */
[----:B-----5:R-:W-:Y:S02]  /*38a80*/  LEA R10, P1, R14, R3, 0x1 ;  /* 0x000000030e0a7211 */ /* 0x020fe400078208ff */
[----:B------:R-:W3:Y:S01]  /*38a90*/  LDC R13, c[0x0][0x278] ;  /* 0x00009e00ff0d7b82 */ /* 0x000ee20000000800 */
[-C--:B------:R-:W-:Y:S01]  /*38aa0*/  LEA.HI.X.SX32 R7, R2, R20.reuse, 0x1, P3 ;  /* 0x0000001402077211 */ /* 0x080fe200018f0eff */
[----:B------:R4:W-:Y:S01]  /*38ab0*/  STG.E.U16 desc[UR56][R4.64], R68 ;  /* 0x0000004404007986 */ /* 0x0009e2000c101538 */
[----:B------:R-:W-:-:S02]  /*38ac0*/  LEA.HI.X.SX32 R11, R14, R20, 0x1, P1 ;  /* 0x000000140e0b7211 */ /* 0x000fc400008f0eff */
[----:B0-----:R-:W-:-:S03]  /*38ad0*/  LEA R2, R15, R0, 0x1 ;  /* 0x000000000f027211 */ /* 0x001fc600078e08ff */
[----:B------:R-:W0:Y:S01]  /*38ae0*/  LDC R15, c[0x0][0x278] ;  /* 0x00009e00ff0f7b82 */ /* 0x000e220000000800 */
[----:B------:R5:W-:Y:S01]  /*38af0*/  STG.E.U16 desc[UR56][R6.64], R69 ;  /* 0x0000004506007986 */ /* 0x000be2000c101538 */
[----:B----4-:R-:W-:-:S03]  /*38b00*/  LEA R4, P1, R0, R3, 0x1 ;  /* 0x0000000300047211 */ /* 0x010fc600078208ff */
[----:B------:R4:W-:Y:S03]  /*38b10*/  STG.E.U16 desc[UR56][R8.64], R70 ;  /* 0x0000004608007986 */ /* 0x0009e6000c101538 */
[----:B------:R-:W0:Y:S01]  /*38b20*/  LDC R23, c[0x0][0x278] ;  /* 0x00009e00ff177b82 */ /* 0x000e220000000800 */
[-C--:B------:R-:W-:Y:S01]  /*38b30*/  LEA.HI.X.SX32 R5, R0, R20.reuse, 0x1, P1 ;  /* 0x0000001400057211 */ /* 0x080fe200008f0eff */
[----:B--2---:R-:W-:Y:S01]  /*38b40*/  IMAD R0, R19, 0x2, R2 ;  /* 0x0000000213007824 */ /* 0x004fe200078e0202 */
[C---:B-----5:R-:W-:Y:S01]  /*38b50*/  LEA R6, P1, R2.reuse, R3, 0x1 ;  /* 0x0000000302067211 */ /* 0x060fe200078208ff */
[----:B------:R-:W-:Y:S04]  /*38b60*/  STG.E.U16 desc[UR56][R10.64], R71 ;  /* 0x000000470a007986 */ /* 0x000fe8000c101538 */
[----:B------:R-:W2:Y:S01]  /*38b70*/  LDC R19, c[0x0][0x278] ;  /* 0x00009e00ff137b82 */ /* 0x000ea20000000800 */
[----:B------:R-:W-:-:S02]  /*38b80*/  LEA.HI.X.SX32 R7, R2, R20, 0x1, P1 ;  /* 0x0000001402077211 */ /* 0x000fc400008f0eff */
[----:B----4-:R-:W-:Y:S02]  /*38b90*/  PRMT R9, R68, 0x7632, R9 ;  /* 0x0000763244097816 */ /* 0x010fe40000000009 */
[CC--:B------:R-:W-:Y:S02]  /*38ba0*/  LEA R8, P1, R0.reuse, R3.reuse, 0x1 ;  /* 0x0000000300087211 */ /* 0x0c0fe400078208ff */
[----:B------:R-:W-:Y:S01]  /*38bb0*/  LEA R2, R53, R0, 0x1 ;  /* 0x0000000035027211 */ /* 0x000fe200078e08ff */
[----:B------:R4:W-:Y:S01]  /*38bc0*/  STG.E.U16 desc[UR56][R4.64], R9 ;  /* 0x0000000904007986 */ /* 0x0009e2000c101538 */
[----:B------:R-:W-:Y:S01]  /*38bd0*/  PRMT R16, R69, 0x7632, R16 ;  /* 0x0000763245107816 */ /* 0x000fe20000000010 */
[----:B------:R-:W5:Y:S01]  /*38be0*/  LDC R53, c[0x0][0x278] ;  /* 0x00009e00ff357b82 */ /* 0x000f620000000800 */
[----:B----4-:R-:W-:Y:S02]  /*38bf0*/  LEA.HI.X.SX32 R9, R0, R20, 0x1, P1 ;  /* 0x0000001400097211 */ /* 0x010fe400008f0eff */
[----:B------:R-:W-:-:S02]  /*38c00*/  LEA R12, P1, R2, R3, 0x1 ;  /* 0x00000003020c7211 */ /* 0x000fc400078208ff */
[----:B---3--:R-:W-:Y:S02]  /*38c10*/  LEA R0, R13, R2, 0x1 ;  /* 0x000000020d007211 */ /* 0x008fe400078e08ff */
[----:B------:R-:W-:Y:S02]  /*38c20*/  LEA.HI.X.SX32 R13, R2, R20, 0x1, P1 ;  /* 0x00000014020d7211 */ /* 0x000fe400008f0eff */
[----:B-1----:R-:W-:Y:S02]  /*38c30*/  LEA R2, R17, R0, 0x1 ;  /* 0x0000000011027211 */ /* 0x002fe400078e08ff */
[----:B------:R-:W1:Y:S01]  /*38c40*/  LDC R17, c[0x0][0x278] ;  /* 0x00009e00ff117b82 */ /* 0x000e620000000800 */
[----:B------:R-:W-:Y:S02]  /*38c50*/  LEA R4, P1, R0, R3, 0x1 ;  /* 0x0000000300047211 */ /* 0x000fe400078208ff */
[----:B0-----:R-:W-:Y:S02]  /*38c60*/  LEA R14, R15, R2, 0x1 ;  /* 0x000000020f0e7211 */ /* 0x001fe400078e08ff */
[----:B------:R-:W-:-:S03]  /*38c70*/  PRMT R18, R70, 0x7632, R18 ;  /* 0x0000763246127816 */ /* 0x000fc60000000012 */
[----:B------:R-:W0:Y:S01]  /*38c80*/  LDC R15, c[0x0][0x278] ;  /* 0x00009e00ff0f7b82 */ /* 0x000e220000000800 */
[-C--:B------:R-:W-:Y:S02]  /*38c90*/  LEA.HI.X.SX32 R5, R0, R20.reuse, 0x1, P1 ;  /* 0x0000001400057211 */ /* 0x080fe400008f0eff */
[----:B------:R-:W-:Y:S02]  /*38ca0*/  PRMT R52, R71, 0x7632, R52 ;  /* 0x0000763247347816 */ /* 0x000fe40000000034 */
[C---:B------:R-:W-:Y:S01]  /*38cb0*/  LEA R10, P1, R14.reuse, R3, 0x1 ;  /* 0x000000030e0a7211 */ /* 0x040fe200078208ff */
[----:B------:R3:W-:Y:S03]  /*38cc0*/  STG.E.U16 desc[UR56][R6.64], R16 ;  /* 0x0000001006007986 */ /* 0x0007e6000c101538 */
[----:B------:R-:W-:Y:S01]  /*38cd0*/  LEA.HI.X.SX32 R11, R14, R20, 0x1, P1 ;  /* 0x000000140e0b7211 */ /* 0x000fe200008f0eff */
[----:B------:R4:W-:Y:S01]  /*38ce0*/  STG.E.U16 desc[UR56][R8.64], R18 ;  /* 0x0000001208007986 */ /* 0x0009e2000c101538 */
[----:B--2---:R-:W-:-:S02]  /*38cf0*/  LEA R14, R19, R14, 0x1 ;  /* 0x0000000e130e7211 */ /* 0x004fc400078e08ff */
[----:B------:R-:W2:Y:S01]  /*38d00*/  LDC R19, c[0x0][0x278] ;  /* 0x00009e00ff137b82 */ /* 0x000ea20000000800 */
[----:B------:R5:W-:Y:S01]  /*38d10*/  STG.E.U16 desc[UR56][R12.64], R52 ;  /* 0x000000340c007986 */ /* 0x000be2000c101538 */
[----:B------:R-:W-:Y:S02]  /*38d20*/  LEA R0, R23, R14, 0x1 ;  /* 0x0000000e17007211 */ /* 0x000fe400078e08ff */
[-C--:B---3--:R-:W-:Y:S02]  /*38d30*/  LEA R6, P3, R2, R3.reuse, 0x1 ;  /* 0x0000000302067211 */ /* 0x088fe400078608ff */
[----:B----4-:R-:W-:Y:S02]  /*38d40*/  LEA R8, P1, R14, R3, 0x1 ;  /* 0x000000030e087211 */ /* 0x010fe400078208ff */
[----:B-----5:R-:W3:Y:S01]  /*38d50*/  LDC R13, c[0x0][0x278] ;  /* 0x00009e00ff0d7b82 */ /* 0x020ee20000000800 */
[-C--:B------:R-:W-:Y:S01]  /*38d60*/  LEA.HI.X.SX32 R7, R2, R20.reuse, 0x1, P3 ;  /* 0x0000001402077211 */ /* 0x080fe200018f0eff */
[----:B------:R4:W-:Y:S01]  /*38d70*/  STG.E.U16 desc[UR56][R4.64], R72 ;  /* 0x0000004804007986 */ /* 0x0009e2000c101538 */
[----:B------:R-:W-:-:S02]  /*38d80*/  LEA.HI.X.SX32 R9, R14, R20, 0x1, P1 ;  /* 0x000000140e097211 */ /* 0x000fc400008f0eff */
[----:B-1----:R-:W-:Y:S01]  /*38d90*/  LEA R2, R17, R0, 0x1 ;  /* 0x0000000011027211 */ /* 0x002fe200078e08ff */
[----:B------:R1:W-:Y:S02]  /*38da0*/  STG.E.U16 desc[UR56][R6.64], R73 ;  /* 0x0000004906007986 */ /* 0x0003e4000c101538 */
[----:B------:R-:W5:Y:S01]  /*38db0*/  LDC R17, c[0x0][0x278] ;  /* 0x00009e00ff117b82 */ /* 0x000f620000000800 */
[C---:B----4-:R-:W-:Y:S01]  /*38dc0*/  LEA R4, P1, R0.reuse, R3, 0x1 ;  /* 0x0000000300047211 */ /* 0x050fe200078208ff */
[----:B------:R4:W-:Y:S06]  /*38dd0*/  STG.E.U16 desc[UR56][R10.64], R74 ;  /* 0x0000004a0a007986 */ /* 0x0009ec000c101538 */
[----:B------:R-:W5:Y:S01]  /*38de0*/  LDC R23, c[0x0][0x278] ;  /* 0x00009e00ff177b82 */ /* 0x000f620000000800 */
[----:B------:R-:W-:-:S02]  /*38df0*/  LEA.HI.X.SX32 R5, R0, R20, 0x1, P1 ;  /* 0x0000001400057211 */ /* 0x000fc400008f0eff */
[CC--:B-1----:R-:W-:Y:S02]  /*38e00*/  LEA R6, P1, R2.reuse, R3.reuse, 0x1 ;  /* 0x0000000302067211 */ /* 0x0c2fe400078208ff */
[----:B0-----:R-:W-:Y:S02]  /*38e10*/  LEA R0, R15, R2, 0x1 ;  /* 0x000000020f007211 */ /* 0x001fe400078e08ff */
[----:B------:R-:W-:Y:S02]  /*38e20*/  LEA.HI.X.SX32 R7, R2, R20, 0x1, P1 ;  /* 0x0000001402077211 */ /* 0x000fe400008f0eff */
[----:B----4-:R-:W-:Y:S01]  /*38e30*/  PRMT R11, R72, 0x7632, R11 ;  /* 0x00007632480b7816 */ /* 0x010fe2000000000b */
[----:B------:R-:W-:Y:S01]  /*38e40*/  STG.E.U16 desc[UR56][R8.64], R75 ;  /* 0x0000004b08007986 */ /* 0x000fe2000c101538 */
[----:B------:R-:W-:Y:S01]  /*38e50*/  LEA R10, P1, R0, R3, 0x1 ;  /* 0x00000003000a7211 */ /* 0x000fe200078208ff */
[----:B------:R-:W0:Y:S01]  /*38e60*/  LDC R15, c[0x0][0x278] ;  /* 0x00009e00ff0f7b82 */ /* 0x000e220000000800 */
[----:B------:R-:W-:Y:S01]  /*38e70*/  LEA R2, R53, R0, 0x1 ;  /* 0x0000000035027211 */ /* 0x000fe200078e08ff */
[----:B------:R1:W-:Y:S01]  /*38e80*/  STG.E.U16 desc[UR56][R4.64], R11 ;  /* 0x0000000b04007986 */ /* 0x0003e2000c101538 */
[----:B------:R-:W-:-:S02]  /*38e90*/  PRMT R16, R73, 0x7632, R16 ;  /* 0x0000763249107816 */ /* 0x000fc40000000010 */
[----:B------:R-:W-:Y:S02]  /*38ea0*/  PRMT R18, R74, 0x7632, R18 ;  /* 0x000076324a127816 */ /* 0x000fe40000000012 */
[----:B------:R-:W-:Y:S01]  /*38eb0*/  PRMT R52, R75, 0x7632, R52 ;  /* 0x000076324b347816 */ /* 0x000fe20000000034 */
[----:B------:R-:W4:Y:S01]  /*38ec0*/  LDC R53, c[0x0][0x278] ;  /* 0x00009e00ff357b82 */ /* 0x000f220000000800 */
[----:B-1----:R-:W-:Y:S02]  /*38ed0*/  LEA.HI.X.SX32 R11, R0, R20, 0x1, P1 ;  /* 0x00000014000b7211 */ /* 0x002fe400008f0eff */
[C---:B------:R-:W-:Y:S02]  /*38ee0*/  LEA R12, P1, R2.reuse, R3, 0x1 ;  /* 0x00000003020c7211 */ /* 0x040fe400078208ff */
[----:B---3--:R-:W-:Y:S02]  /*38ef0*/  LEA R0, R13, R2, 0x1 ;  /* 0x000000020d007211 */ /* 0x008fe400078e08ff */
[----:B------:R-:W-:-:S02]  /*38f00*/  LEA.HI.X.SX32 R13, R2, R20, 0x1, P1 ;  /* 0x00000014020d7211 */ /* 0x000fc400008f0eff */
[----:B--2---:R-:W-:Y:S02]  /*38f10*/  LEA R2, R19, R0, 0x1 ;  /* 0x0000000013027211 */ /* 0x004fe400078e08ff */
[----:B------:R-:W1:Y:S01]  /*38f20*/  LDC R19, c[0x0][0x278] ;  /* 0x00009e00ff137b82 */ /* 0x000e620000000800 */
[C---:B------:R-:W-:Y:S02]  /*38f30*/  LEA R4, P1, R0.reuse, R3, 0x1 ;  /* 0x0000000300047211 */ /* 0x040fe400078208ff */
[----:B-----5:R-:W-:Y:S02]  /*38f40*/  IMAD R14, R17, 0x2, R2 ;  /* 0x00000002110e7824 */ /* 0x020fe400078e0202 */
[----:B------:R-:W-:-:S03]  /*38f50*/  LEA.HI.X.SX32 R5, R0, R20, 0x1, P1 ;  /* 0x0000001400057211 */ /* 0x000fc600008f0eff */
[----:B------:R-:W2:Y:S01]  /*38f60*/  LDC R17, c[0x0][0x278] ;  /* 0x00009e00ff117b82 */ /* 0x000ea20000000800 */
[C---:B------:R-:W-:Y:S01]  /*38f70*/  LEA R8, P1, R14.reuse, R3, 0x1 ;  /* 0x000000030e087211 */ /* 0x040fe200078208ff */
[----:B------:R3:W-:Y:S03]  /*38f80*/  STG.E.U16 desc[UR56][R6.64], R16 ;  /* 0x0000001006007986 */ /* 0x0007e6000c101538 */
[----:B------:R-:W-:Y:S01]  /*38f90*/  LEA.HI.X.SX32 R9, R14, R20, 0x1, P1 ;  /* 0x000000140e097211 */ /* 0x000fe200008f0eff */
[----:B------:R5:W-:Y:S01]  /*38fa0*/  STG.E.U16 desc[UR56][R10.64], R18 ;  /* 0x000000120a007986 */ /* 0x000be2000c101538 */
[----:B0-----:R-:W-:Y:S02]  /*38fb0*/  LEA R14, R15, R14, 0x1 ;  /* 0x0000000e0f0e7211 */ /* 0x001fe400078e08ff */
[----:B------:R-:W0:Y:S01]  /*38fc0*/  LDC R15, c[0x0][0x278] ;  /* 0x00009e00ff0f7b82 */ /* 0x000e220000000800 */
[----:B------:R4:W-:Y:S01]  /*38fd0*/  STG.E.U16 desc[UR56][R12.64], R52 ;  /* 0x000000340c007986 */ /* 0x0009e2000c101538 */
[----:B------:R-:W-:-:S02]  /*38fe0*/  LEA R0, R23, R14, 0x1 ;  /* 0x0000000e17007211 */ /* 0x000fc400078e08ff */
[-C--:B---3--:R-:W-:Y:S02]  /*38ff0*/  LEA R6, P3, R2, R3.reuse, 0x1 ;  /* 0x0000000302067211 */ /* 0x088fe400078608ff */
[----:B-----5:R-:W-:Y:S02]  /*39000*/  LEA R10, P1, R14, R3, 0x1 ;  /* 0x000000030e0a7211 */ /* 0x020fe400078208ff */
[----:B----4-:R-:W3:Y:S01]  /*39010*/  LDC R13, c[0x0][0x278] ;  /* 0x00009e00ff0d7b82 */ /* 0x010ee20000000800 */
[-C--:B------:R-:W-:Y:S01]  /*39020*/  LEA.HI.X.SX32 R7, R2, R20.reuse, 0x1, P3 ;  /* 0x0000001402077211 */ /* 0x080fe200018f0eff */
[----:B------:R4:W-:Y:S01]  /*39030*/  STG.E.U16 desc[UR56][R4.64], R76 ;  /* 0x0000004c04007986 */ /* 0x0009e2000c101538 */
[----:B------:R-:W-:Y:S02]  /*39040*/  LEA.HI.X.SX32 R11, R14, R20, 0x1, P1 ;  /* 0x000000140e0b7211 */ /* 0x000fe400008f0eff */
[----:B-1----:R-:W-:-:S03]  /*39050*/  LEA R2, R19, R0, 0x1 ;  /* 0x0000000013027211 */ /* 0x002fc600078e08ff */
[----:B------:R-:W1:Y:S01]  /*39060*/  LDC R19, c[0x0][0x278] ;  /* 0x00009e00ff137b82 */ /* 0x000e620000000800 */
[----:B------:R5:W-:Y:S01]  /*39070*/  STG.E.U16 desc[UR56][R6.64], R77 ;  /* 0x0000004d06007986 */ /* 0x000be2000c101538 */
[----:B----4-:R-:W-:-:S03]  /*39080*/  LEA R4, P1, R0, R3, 0x1 ;  /* 0x0000000300047211 */ /* 0x010fc600078208ff */
[----:B------:R4:W-:Y:S03]  /*39090*/  STG.E.U16 desc[UR56][R8.64], R78 ;  /* 0x0000004e08007986 */ /* 0x0009e6000c101538 */
[----:B------:R-:W1:Y:S01]  /*390a0*/  LDC R23, c[0x0][0x278] ;  /* 0x00009e00ff177b82 */ /* 0x000e620000000800 */
[----:B------:R-:W-:Y:S02]  /*390b0*/  LEA.HI.X.SX32 R5, R0, R20, 0x1, P1 ;  /* 0x0000001400057211 */ /* 0x000fe400008f0eff */
[----:B--2---:R-:W-:Y:S02]  /*390c0*/  LEA R0, R17, R2, 0x1 ;  /* 0x0000000211007211 */ /* 0x004fe400078e08ff */
[C---:B-----5:R-:W-:Y:S01]  /*390d0*/  LEA R6, P1, R2.reuse, R3, 0x1 ;  /* 0x0000000302067211 */ /* 0x060fe200078208ff */
[----:B------:R-:W-:Y:S02]  /*390e0*/  STG.E.U16 desc[UR56][R10.64], R79 ;  /* 0x0000004f0a007986 */ /* 0x000fe4000c101538 */
        /* <DEDUP_REMOVED lines=12> */
[----:B0-----:R-:W-:Y:S02]  /*391b0*/  LEA R2, R15, R0, 0x1 ;  /* 0x000000000f027211 */ /* 0x001fe400078e08ff */
[----:B------:R-:W0:Y:S01]  /*391c0*/  LDC R15, c[0x0][0x278] ;  /* 0x00009e00ff0f7b82 */ /* 0x000e220000000800 */
[----:B------:R-:W-:Y:S02]  /*391d0*/  LEA R4, P1, R0, R3, 0x1 ;  /* 0x0000000300047211 */ /* 0x000fe400078208ff */
[----:B-1----:R-:W-:-:S05]  /*391e0*/  LEA R14, R19, R2, 0x1 ;  /* 0x00000002130e7211 */ /* 0x002fca00078e08ff */
[----:B------:R-:W1:Y:S01]  /*391f0*/  LDC R19, c[0x0][0x278] ;  /* 0x00009e00ff137b82 */ /* 0x000e620000000800 */
[----:B------:R-:W-:Y:S02]  /*39200*/  PRMT R18, R78, 0x7632, R18 ;  /* 0x000076324e127816 */ /* 0x000fe40000000012 */
        /* <DEDUP_REMOVED lines=23> */
[----:B-1----:R-:W-:Y:S01]  /*39380*/  IMAD R0, R19, 0x2, R2 ;  /* 0x0000000213007824 */ /* 0x002fe200078e0202 */
[C---:B-----5:R-:W-:Y:S01]  /*39390*/  LEA R6, P1, R2.reuse, R3, 0x1 ;  /* 0x0000000302067211 */ /* 0x060fe200078208ff */
[----:B------:R-:W-:Y:S04]  /*393a0*/  STG.E.U16 desc[UR56][R8.64], R83 ;  /* 0x0000005308007986 */ /* 0x000fe8000c101538 */
[----:B------:R-:W1:Y:S01]  /*393b0*/  LDC R19, c[0x0][0x278] ;  /* 0x00009e00ff137b82 */ /* 0x000e620000000800 */
        /* <DEDUP_REMOVED lines=11> */
[----:B--2---:R-:W-:Y:S02]  /*39470*/  LEA R2, R17, R0, 0x1 ;  /* 0x0000000011027211 */ /* 0x004fe400078e08ff */
[----:B------:R-:W2:Y:S01]  /*39480*/  LDC R17, c[0x0][0x278] ;  /* 0x00009e00ff117b82 */ /* 0x000ea20000000800 */
        /* <DEDUP_REMOVED lines=20> */
[----:B--2---:R-:W-:Y:S01]  /*395d0*/  LEA R2, R17, R0, 0x1 ;  /* 0x0000000011027211 */ /* 0x004fe200078e08ff */
[----:B------:R2:W-:Y:S02]  /*395e0*/  STG.E.U16 desc[UR56][R6.64], R85 ;  /* 0x0000005506007986 */ /* 0x0005e4000c101538 */
[----:B------:R-:W5:Y:S01]  /*395f0*/  LDC R17, c[0x0][0x278] ;  /* 0x00009e00ff117b82 */ /* 0x000f620000000800 */
[C---:B----4-:R-:W-:Y:S01]  /*39600*/  LEA R4, P1, R0.reuse, R3, 0x1 ;  /* 0x0000000300047211 */ /* 0x050fe200078208ff */
[----:B------:R4:W-:Y:S06]  /*39610*/  STG.E.U16 desc[UR56][R8.64], R86 ;  /* 0x0000005608007986 */ /* 0x0009ec000c101538 */
[----:B------:R-:W5:Y:S01]  /*39620*/  LDC R23, c[0x0][0x278] ;  /* 0x00009e00ff177b82 */ /* 0x000f620000000800 */
[----:B------:R-:W-:-:S02]  /*39630*/  LEA.HI.X.SX32 R5, R0, R20, 0x1, P1 ;  /* 0x0000001400057211 */ /* 0x000fc400008f0eff */
[CC--:B--2---:R-:W-:Y:S02]  /*39640*/  LEA R6, P1, R2.reuse, R3.reuse, 0x1 ;  /* 0x0000000302067211 */ /* 0x0c4fe400078208ff */
        /* <DEDUP_REMOVED lines=12> */
[----:B--2---:R-:W-:Y:S02]  /*39710*/  LEA.HI.X.SX32 R9, R0, R20, 0x1, P1 ;  /* 0x0000001400097211 */ /* 0x004fe400008f0eff */
[C---:B------:R-:W-:Y:S02]  /*39720*/  LEA R12, P1, R2.reuse, R3, 0x1 ;  /* 0x00000003020c7211 */ /* 0x040fe400078208ff */
[----:B---3--:R-:W-:Y:S02]  /*39730*/  LEA R0, R13, R2, 0x1 ;  /* 0x000000020d007211 */ /* 0x008fe400078e08ff */
[----:B------:R-:W-:-:S02]  /*39740*/  LEA.HI.X.SX32 R13, R2, R20, 0x1, P1 ;  /* 0x00000014020d7211 */ /* 0x000fc400008f0eff */
[----:B-1----:R-:W-:Y:S02]  /*39750*/  LEA R2, R19, R0, 0x1 ;  /* 0x0000000013027211 */ /* 0x002fe400078e08ff */
        /* <DEDUP_REMOVED lines=63> */
[----:B0-----:R-:W-:Y:S01]  /*39b50*/  LEA R2, R15, R0, 0x1 ;  /* 0x000000000f027211 */ /* 0x001fe200078e08ff */
[----:B------:R0:W-:Y:S02]  /*39b60*/  STG.E.U16 desc[UR56][R6.64], R93 ;  /* 0x0000005d06007986 */ /* 0x0001e4000c101538 */
[----:B------:R-:W5:Y:S01]  /*39b70*/  LDC R15, c[0x0][0x278] ;  /* 0x00009e00ff0f7b82 */ /* 0x000f620000000800 */
[CC--:B----4-:R-:W-:Y:S01]  /*39b80*/  LEA R4, P1, R0.reuse, R3.reuse, 0x1 ;  /* 0x0000000300047211 */ /* 0x0d0fe200078208ff */
[----:B------:R4:W-:Y:S06]  /*39b90*/  STG.E.U16 desc[UR56][R8.64], R94 ;  /* 0x0000005e08007986 */ /* 0x0009ec000c101538 */
[----:B------:R-:W5:Y:S01]  /*39ba0*/  LDC R23, c[0x0][0x278] ;  /* 0x00009e00ff177b82 */ /* 0x000f620000000800 */
[-C--:B------:R-:W-:Y:S01]  /*39bb0*/  LEA.HI.X.SX32 R5, R0, R20.reuse, 0x1, P1 ;  /* 0x0000001400057211 */ /* 0x080fe200008f0eff */
[----:B-1----:R-:W-:Y:S01]  /*39bc0*/  IMAD R0, R19, 0x2, R2 ;  /* 0x0000000213007824 */ /* 0x002fe200078e0202 */
[C---:B0-----:R-:W-:Y:S01]  /*39bd0*/  LEA R6, P1, R2.reuse, R3, 0x1 ;  /* 0x0000000302067211 */ /* 0x041fe200078208ff */
[----:B------:R-:W-:Y:S03]  /*39be0*/  STG.E.U16 desc[UR56][R10.64], R95 ;  /* 0x0000005f0a007986 */ /* 0x000fe6000c101538 */
[----:B------:R-:W-:Y:S01]  /*39bf0*/  LEA.HI.X.SX32 R7, R2, R20, 0x1, P1 ;  /* 0x0000001402077211 */ /* 0x000fe200008f0eff */
[----:B------:R-:W0:Y:S01]  /*39c00*/  LDC R19, c[0x0][0x278] ;  /* 0x00009e00ff137b82 */ /* 0x000e220000000800 */
[----:B----4-:R-:W-:-:S02]  /*39c10*/  PRMT R9, R92, 0x7632, R9 ;  /* 0x000076325c097816 */ /* 0x010fc40000000009 */
[CC--:B------:R-:W-:Y:S02]  /*39c20*/  LEA R8, P1, R0.reuse, R3.reuse, 0x1 ;  /* 0x0000000300087211 */ /* 0x0c0fe400078208ff */
[----:B------:R-:W-:Y:S01]  /*39c30*/  LEA R2, R53, R0, 0x1 ;  /* 0x0000000035027211 */ /* 0x000fe200078e08ff */
[----:B------:R1:W-:Y:S01]  /*39c40*/  STG.E.U16 desc[UR56][R4.64], R9 ;  /* 0x0000000904007986 */ /* 0x0003e2000c101538 */
[----:B------:R-:W-:Y:S01]  /*39c50*/  PRMT R16, R93, 0x7632, R16 ;  /* 0x000076325d107816 */ /* 0x000fe20000000010 */
[----:B------:R-:W4:Y:S01]  /*39c60*/  LDC R53, c[0x0][0x278] ;  /* 0x00009e00ff357b82 */ /* 0x000f220000000800 */
[----:B-1----:R-:W-:Y:S02]  /*39c70*/  LEA.HI.X.SX32 R9, R0, R20, 0x1, P1 ;  /* 0x0000001400097211 */ /* 0x002fe400008f0eff */
[----:B------:R-:W-:Y:S02]  /*39c80*/  LEA R12, P1, R2, R3, 0x1 ;  /* 0x00000003020c7211 */ /* 0x000fe400078208ff */
[----:B---3--:R-:W-:-:S02]  /*39c90*/  LEA R0, R13, R2, 0x1 ;  /* 0x000000020d007211 */ /* 0x008fc400078e08ff */
[----:B------:R-:W-:Y:S02]  /*39ca0*/  LEA.HI.X.SX32 R13, R2, R20, 0x1, P1 ;  /* 0x00000014020d7211 */ /* 0x000fe400008f0eff */
[----:B--2---:R-:W-:Y:S02]  /*39cb0*/  LEA R2, R17, R0, 0x1 ;  /* 0x0000000011027211 */ /* 0x004fe400078e08ff */
[----:B------:R-:W1:Y:S01]  /*39cc0*/  LDC R17, c[0x0][0x278] ;  /* 0x00009e00ff117b82 */ /* 0x000e620000000800 */
[----:B------:R-:W-:Y:S02]  /*39cd0*/  LEA R4, P1, R0, R3, 0x1 ;  /* 0x0000000300047211 */ /* 0x000fe400078208ff */
[----:B-----5:R-:W-:Y:S02]  /*39ce0*/  LEA R14, R15, R2, 0x1 ;  /* 0x000000020f0e7211 */ /* 0x020fe400078e08ff */
[----:B------:R-:W-:-:S03]  /*39cf0*/  PRMT R18, R94, 0x7632, R18 ;  /* 0x000076325e127816 */ /* 0x000fc60000000012 */
[----:B------:R-:W2:Y:S01]  /*39d00*/  LDC R15, c[0x0][0x278] ;  /* 0x00009e00ff0f7b82 */ /* 0x000ea20000000800 */
[-C--:B------:R-:W-:Y:S02]  /*39d10*/  LEA.HI.X.SX32 R5, R0, R20.reuse, 0x1, P1 ;  /* 0x0000001400057211 */ /* 0x080fe400008f0eff */
[----:B------:R-:W-:Y:S02]  /*39d20*/  PRMT R52, R95, 0x7632, R52 ;  /* 0x000076325f347816 */ /* 0x000fe40000000034 */
[C---:B------:R-:W-:Y:S01]  /*39d30*/  LEA R10, P1, R14.reuse, R3, 0x1 ;  /* 0x000000030e0a7211 */ /* 0x040fe200078208ff */
[----:B------:R3:W-:Y:S03]  /*39d40*/  STG.E.U16 desc[UR56][R6.64], R16 ;  /* 0x0000001006007986 */ /* 0x0007e6000c101538 */
[----:B------:R-:W-:Y:S01]  /*39d50*/  LEA.HI.X.SX32 R11, R14, R20, 0x1, P1 ;  /* 0x000000140e0b7211 */ /* 0x000fe200008f0eff */
[----:B------:R5:W-:Y:S01]  /*39d60*/  STG.E.U16 desc[UR56][R8.64], R18 ;  /* 0x0000001208007986 */ /* 0x000be2000c101538 */
[----:B0-----:R-:W-:-:S02]  /*39d70*/  LEA R14, R19, R14, 0x1 ;  /* 0x0000000e130e7211 */ /* 0x001fc400078e08ff */
[----:B------:R-:W0:Y:S01]  /*39d80*/  LDC R19, c[0x0][0x278] ;  /* 0x00009e00ff137b82 */ /* 0x000e220000000800 */
[----:B------:R4:W-:Y:S01]  /*39d90*/  STG.E.U16 desc[UR56][R12.64], R52 ;  /* 0x000000340c007986 */ /* 0x0009e2000c101538 */
[----:B------:R-:W-:Y:S02]  /*39da0*/  LEA R0, R23, R14, 0x1 ;  /* 0x0000000e17007211 */ /* 0x000fe400078e08ff */
[-C--:B---3--:R-:W-:Y:S02]  /*39db0*/  LEA R6, P3, R2, R3.reuse, 0x1 ;  /* 0x0000000302067211 */ /* 0x088fe400078608ff */
[----:B-----5:R-:W-:Y:S02]  /*39dc0*/  LEA R8, P1, R14, R3, 0x1 ;  /* 0x000000030e087211 */ /* 0x020fe400078208ff */
[----:B----4-:R-:W3:Y:S01]  /*39dd0*/  LDC R13, c[0x0][0x278] ;  /* 0x00009e00ff0d7b82 */ /* 0x010ee20000000800 */
[-C--:B------:R-:W-:Y:S01]  /*39de0*/  LEA.HI.X.SX32 R7, R2, R20.reuse, 0x1, P3 ;  /* 0x0000001402077211 */ /* 0x080fe200018f0eff */
[----:B------:R4:W-:Y:S01]  /*39df0*/  STG.E.U16 desc[UR56][R4.64], R96 ;  /* 0x0000006004007986 */ /* 0x0009e2000c101538 */
[----:B------:R-:W-:-:S02]  /*39e00*/  LEA.HI.X.SX32 R9, R14, R20, 0x1, P1 ;  /* 0x000000140e097211 */ /* 0x000fc400008f0eff */
        /* <DEDUP_REMOVED lines=8> */
[----:B-----5:R-:W-:-:S03]  /*39e90*/  LEA R6, P1, R2, R3, 0x1 ;  /* 0x0000000302067211 */ /* 0x020fc600078208ff */
[----:B------:R-:W2:Y:S01]  /*39ea0*/  LDC R15, c[0x0][0x278] ;  /* 0x00009e00ff0f7b82 */ /* 0x000ea20000000800 */
[----:B------:R-:W-:Y:S02]  /*39eb0*/  LEA.HI.X.SX32 R7, R2, R20, 0x1, P1 ;  /* 0x0000001402077211 */ /* 0x000fe400008f0eff */
[----:B----4-:R-:W-:Y:S02]  /*39ec0*/  PRMT R11, R96, 0x7632, R11 ;  /* 0x00007632600b7816 */ /* 0x010fe4000000000b */
[----:B------:R-:W-:Y:S01]  /*39ed0*/  LEA R10, P1, R0, R3, 0x1 ;  /* 0x00000003000a7211 */ /* 0x000fe200078208ff */
[----:B------:R-:W-:Y:S01]  /*39ee0*/  STG.E.U16 desc[UR56][R8.64], R99 ;  /* 0x0000006308007986 */ /* 0x000fe2000c101538 */
[----:B------:R-:W-:Y:S02]  /*39ef0*/  LEA R2, R53, R0, 0x1 ;  /* 0x0000000035027211 */ /* 0x000fe400078e08ff */
[----:B------:R-:W-:Y:S01]  /*39f00*/  PRMT R16, R97, 0x7632, R16 ;  /* 0x0000763261107816 */ /* 0x000fe20000000010 */
[----:B------:R4:W-:Y:S01]  /*39f10*/  STG.E.U16 desc[UR56][R4.64], R11 ;  /* 0x0000000b04007986 */ /* 0x0009e2000c101538 */
[----:B------:R-:W-:Y:S01]  /*39f20*/  PRMT R18, R98, 0x7632, R18 ;  /* 0x0000763262127816 */ /* 0x000fe20000000012 */
[----:B------:R-:W5:Y:S01]  /*39f30*/  LDC R53, c[0x0][0x278] ;  /* 0x00009e00ff357b82 */ /* 0x000f620000000800 */
[----:B----4-:R-:W-:-:S02]  /*39f40*/  LEA.HI.X.SX32 R11, R0, R20, 0x1, P1 ;  /* 0x00000014000b7211 */ /* 0x010fc400008f0eff */
[CC--:B------:R-:W-:Y:S02]  /*39f50*/  LEA R12, P1, R2.reuse, R3.reuse, 0x1 ;  /* 0x00000003020c7211 */ /* 0x0c0fe400078208ff */
[----:B---3--:R-:W-:Y:S02]  /*39f60*/  LEA R0, R13, R2, 0x1 ;  /* 0x000000020d007211 */ /* 0x008fe400078e08ff */
[----:B------:R-:W-:Y:S02]  /*39f70*/  LEA.HI.X.SX32 R13, R2, R20, 0x1, P1 ;  /* 0x00000014020d7211 */ /* 0x000fe400008f0eff */
[----:B0-----:R-:W-:Y:S02]  /*39f80*/  LEA R2, R19, R0, 0x1 ;  /* 0x0000000013027211 */ /* 0x001fe400078e08ff */
[----:B------:R-:W0:Y:S01]  /*39f90*/  LDC R19, c[0x0][0x278] ;  /* 0x00009e00ff137b82 */ /* 0x000e220000000800 */
[----:B------:R-:W-:Y:S02]  /*39fa0*/  LEA R4, P1, R0, R3, 0x1 ;  /* 0x0000000300047211 */ /* 0x000fe400078208ff */
[----:B-1----:R-:W-:-:S02]  /*39fb0*/  LEA R14, R17, R2, 0x1 ;  /* 0x00000002110e7211 */ /* 0x002fc400078e08ff */
[----:B------:R-:W-:-:S03]  /*39fc0*/  LEA.HI.X.SX32 R5, R0, R20, 0x1, P1 ;  /* 0x0000001400057211 */ /* 0x000fc600008f0eff */
[----:B------:R-:W1:Y:S01]  /*39fd0*/  LDC R17, c[0x0][0x278] ;  /* 0x00009e00ff117b82 */ /* 0x000e620000000800 */
[C---:B------:R-:W-:Y:S02]  /*39fe0*/  LEA R8, P1, R14.reuse, R3, 0x1 ;  /* 0x000000030e087211 */ /* 0x040fe400078208ff */
[----:B------:R-:W-:Y:S01]  /*39ff0*/  PRMT R52, R99, 0x7632, R52 ;  /* 0x0000763263347816 */ /* 0x000fe20000000034 */
[----:B------:R3:W-:Y:S01]  /*3a000*/  STG.E.U16 desc[UR56][R6.64], R16 ;  /* 0x0000001006007986 */ /* 0x0007e2000c101538 */
[----:B------:R-:W-:Y:S01]  /*3a010*/  LEA.HI.X.SX32 R9, R14, R20, 0x1, P1 ;  /* 0x000000140e097211 */ /* 0x000fe200008f0eff */
[----:B--2---:R-:W-:Y:S02]  /*3a020*/  IMAD R14, R15, 0x2, R14 ;  /* 0x000000020f0e7824 */ /* 0x004fe400078e020e */
[----:B------:R2:W-:Y:S01]  /*3a030*/  STG.E.U16 desc[UR56][R10.64], R18 ;  /* 0x000000120a007986 */ /* 0x0005e2000c101538 */
[----:B------:R-:W4:Y:S03]  /*3a040*/  LDC R15, c[0x0][0x278] ;  /* 0x00009e00ff0f7b82 */ /* 0x000f260000000800 */
[----:B------:R5:W-:Y:S01]  /*3a050*/  STG.E.U16 desc[UR56][R12.64], R52 ;  /* 0x000000340c007986 */ /* 0x000be2000c101538 */
[----:B------:R-:W-:-:S02]  /*3a060*/  LEA R0, R23, R14, 0x1 ;  /* 0x0000000e17007211 */ /* 0x000fc400078e08ff */
[-C--:B---3--:R-:W-:Y:S02]  /*3a070*/  LEA R6, P3, R2, R3.reuse, 0x1 ;  /* 0x0000000302067211 */ /* 0x088fe400078608ff */
[-C--:B--2---:R-:W-:Y:S01]  /*3a080*/  LEA R10, P1, R14, R3.reuse, 0x1 ;  /* 0x000000030e0a7211 */ /* 0x084fe200078208ff */
[----:B-----5:R-:W2:Y:S01]  /*3a090*/  LDC R13, c[0x0][0x278] ;  /* 0x00009e00ff0d7b82 */ /* 0x020ea20000000800 */
[-C--:B------:R-:W-:Y:S01]  /*3a0a0*/  LEA.HI.X.SX32 R7, R2, R20.reuse, 0x1, P3 ;  /* 0x0000001402077211 */ /* 0x080fe200018f0eff */
[----:B------:R3:W-:Y:S01]  /*3a0b0*/  STG.E.U16 desc[UR56][R4.64], R100 ;  /* 0x0000006404007986 */ /* 0x0007e2000c101538 */
[----:B------:R-:W-:Y:S02]  /*3a0c0*/  LEA.HI.X.SX32 R11, R14, R20, 0x1, P1 ;  /* 0x000000140e0b7211 */ /* 0x000fe400008f0eff */
[----:B0-----:R-:W-:Y:S01]  /*3a0d0*/  LEA R2, R19, R0, 0x1 ;  /* 0x0000000013027211 */ /* 0x001fe200078e08ff */
[----:B------:R0:W-:Y:S02]  /*3a0e0*/  STG.E.U16 desc[UR56][R6.64], R101 ;  /* 0x0000006506007986 */ /* 0x0001e4000c101538 */
[----:B------:R-:W5:Y:S01]  /*3a0f0*/  LDC R19, c[0x0][0x278] ;  /* 0x00009e00ff137b82 */ /* 0x000f620000000800 */
[C---:B---3--:R-:W-:Y:S01]  /*3a100*/  LEA R4, P1, R0.reuse, R3, 0x1 ;  /* 0x0000000300047211 */ /* 0x048fe200078208ff */
[----:B------:R3:W-:Y:S06]  /*3a110*/  STG.E.U16 desc[UR56][R8.64], R102 ;  /* 0x0000006608007986 */ /* 0x0007ec000c101538 */
[----:B------:R-:W5:Y:S01]  /*3a120*/  LDC R23, c[0x0][0x278] ;  /* 0x00009e00ff177b82 */ /* 0x000f620000000800 */
[----:B------:R-:W-:-:S02]  /*3a130*/  LEA.HI.X.SX32 R5, R0, R20, 0x1, P1 ;  /* 0x0000001400057211 */ /* 0x000fc400008f0eff */
[CC--:B0-----:R-:W-:Y:S02]  /*3a140*/  LEA R6, P1, R2.reuse, R3.reuse, 0x1 ;  /* 0x0000000302067211 */ /* 0x0c1fe400078208ff */
[----:B-1----:R-:W-:Y:S02]  /*3a150*/  LEA R0, R17, R2, 0x1 ;  /* 0x0000000211007211 */ /* 0x002fe400078e08ff */
[----:B------:R-:W-:Y:S02]  /*3a160*/  LEA.HI.X.SX32 R7, R2, R20, 0x1, P1 ;  /* 0x0000001402077211 */ /* 0x000fe400008f0eff */
[----:B---3--:R-:W-:Y:S01]  /*3a170*/  PRMT R9, R100, 0x7632, R9 ;  /* 0x0000763264097816 */ /* 0x008fe20000000009 */
        /* <DEDUP_REMOVED lines=8> */
[----:B------:R-:W3:Y:S01]  /*3a200*/  LDC R53, c[0x0][0x278] ;  /* 0x00009e00ff357b82 */ /* 0x000ee20000000800 */
[----:B-1----:R-:W-:Y:S02]  /*3a210*/  LEA.HI.X.SX32 R9, R0, R20, 0x1, P1 ;  /* 0x0000001400097211 */ /* 0x002fe400008f0eff */
[C---:B------:R-:W-:Y:S02]  /*3a220*/  LEA R12, P1, R2.reuse, R3, 0x1 ;  /* 0x00000003020c7211 */ /* 0x040fe400078208ff */
[----:B--2---:R-:W-:Y:S02]  /*3a230*/  LEA R0, R13, R2, 0x1 ;  /* 0x000000020d007211 */ /* 0x004fe400078e08ff */
[----:B------:R-:W-:-:S02]  /*3a240*/  LEA.HI.X.SX32 R13, R2, R20, 0x1, P1 ;  /* 0x00000014020d7211 */ /* 0x000fc400008f0eff */
[----:B----4-:R-:W-:Y:S02]  /*3a250*/  LEA R2, R15, R0, 0x1 ;  /* 0x000000000f027211 */ /* 0x010fe400078e08ff */
[----:B------:R-:W1:Y:S01]  /*3a260*/  LDC R15, c[0x0][0x278] ;  /* 0x00009e00ff0f7b82 */ /* 0x000e620000000800 */
[C---:B------:R-:W-:Y:S02]  /*3a270*/  LEA R4, P1, R0.reuse, R3, 0x1 ;  /* 0x0000000300047211 */ /* 0x040fe400078208ff */
[----:B-----5:R-:W-:Y:S02]  /*3a280*/  LEA R14, R19, R2, 0x1 ;  /* 0x00000002130e7211 */ /* 0x020fe400078e08ff */
        /* <DEDUP_REMOVED lines=10> */
[-C--:B----4-:R-:W-:Y:S02]  /*3a330*/  LEA R6, P3, R2, R3.reuse, 0x1 ;  /* 0x0000000302067211 */ /* 0x090fe400078608ff */
[----:B-----5:R-:W-:Y:S02]  /*3a340*/  LEA R8, P1, R14, R3, 0x1 ;  /* 0x000000030e087211 */ /* 0x020fe400078208ff */
[----:B---3--:R-:W3:Y:S01]  /*3a350*/  LDC R13, c[0x0][0x278] ;  /* 0x00009e00ff0d7b82 */ /* 0x008ee20000000800 */
        /* <DEDUP_REMOVED lines=21> */
[----:B----4-:R-:W-:Y:S01]  /*3a4b0*/  LEA.HI.X.SX32 R11, R0, R20, 0x1, P1 ;  /* 0x00000014000b7211 */ /* 0x010fe200008f0eff */
[----:B---3--:R-:W-:Y:S01]  /*3a4c0*/  IMAD R0, R13, 0x2, R2 ;  /* 0x000000020d007824 */ /* 0x008fe200078e0202 */
[----:B------:R-:W-:-:S04]  /*3a4d0*/  LEA R12, P1, R2, R3, 0x1 ;  /* 0x00000003020c7211 */ /* 0x000fc800078208ff */
[----:B------:R-:W-:Y:S02]  /*3a4e0*/  LEA.HI.X.SX32 R13, R2, R20, 0x1, P1 ;  /* 0x00000014020d7211 */ /* 0x000fe400008f0eff */
[----:B0-----:R-:W-:Y:S02]  /*3a4f0*/  LEA R2, R17, R0, 0x1 ;  /* 0x0000000011027211 */ /* 0x001fe400078e08ff */
[----:B------:R-:W0:Y:S01]  /*3a500*/  LDC R17, c[0x0][0x278] ;  /* 0x00009e00ff117b82 */ /* 0x000e220000000800 */
[----:B------:R-:W-:Y:S02]  /*3a510*/  LEA R4, P1, R0, R3, 0x1 ;  /* 0x0000000300047211 */ /* 0x000fe400078208ff */
[----:B-1----:R-:W-:Y:S02]  /*3a520*/  LEA R14, R15, R2, 0x1 ;  /* 0x000000020f0e7211 */ /* 0x002fe400078e08ff */
[----:B------:R-:W-:-:S03]  /*3a530*/  PRMT R18, R106, 0x7632, R18 ;  /* 0x000076326a127816 */ /* 0x000fc60000000012 */
[----:B------:R-:W1:Y:S01]  /*3a540*/  LDC R15, c[0x0][0x278] ;  /* 0x00009e00ff0f7b82 */ /* 0x000e620000000800 */
        /* <DEDUP_REMOVED lines=19> */
[C---:B----4-:R-:W-:Y:S01]  /*3a680*/  LEA R4, P1, R0.reuse, R3, 0x1 ;  /* 0x0000000300047211 */ /* 0x050fe200078208ff */
[----:B------:R4:W-:Y:S06]  /*3a690*/  STG.E.U16 desc[UR56][R8.64], R110 ;  /* 0x0000006e08007986 */ /* 0x0009ec000c101538 */
[----:B------:R-:W5:Y:S01]  /*3a6a0*/  LDC R23, c[0x0][0x278] ;  /* 0x00009e00ff177b82 */ /* 0x000f620000000800 */
[----:B------:R-:W-:-:S02]  /*3a6b0*/  LEA.HI.X.SX32 R5, R0, R20, 0x1, P1 ;  /* 0x0000001400057211 */ /* 0x000fc400008f0eff */
[CC--:B0-----:R-:W-:Y:S02]  /*3a6c0*/  LEA R6, P1, R2.reuse, R3.reuse, 0x1 ;  /* 0x0000000302067211 */ /* 0x0c1fe400078208ff */
[----:B-1----:R-:W-:Y:S02]  /*3a6d0*/  LEA R0, R15, R2, 0x1 ;  /* 0x000000020f007211 */ /* 0x002fe400078e08ff */
        /* <DEDUP_REMOVED lines=34> */
[----:B------:R-:W-:Y:S01]  /*3a900*/  LEA.HI.X.SX32 R9, R14, R20, 0x1, P1 ;  /* 0x000000140e097211 */ /* 0x000fe200008f0eff */
[----:B-1----:R-:W-:-:S04]  /*3a910*/  IMAD R2, R19, 0x2, R0 ;  /* 0x0000000213027824 */ /* 0x002fc800078e0200 */
        /* <DEDUP_REMOVED lines=137> */
[----:B------:R-:W-:Y:S02]  /*3b1b0*/  LEA.HI.X.SX32 R5, R0, R20, 0x1, P1 ;  /* 0x0000001400057211 */ /* 0x000fe400008f0eff */
[----:B-1----:R-:W-:Y:S02]  /*3b1c0*/  LEA R0, R17, R2, 0x1 ;  /* 0x0000000211007211 */ /* 0x002fe400078e08ff */
[C---:B-----5:R-:W-:Y:S01]  /*3b1d0*/  LEA R6, P1, R2.reuse, R3, 0x1 ;  /* 0x0000000302067211 */ /* 0x060fe200078208ff */
[----:B------:R-:W-:Y:S02]  /*3b1e0*/  STG.E.U16 desc[UR56][R10.64], R59 ;  /* 0x0000003b0a007986 */ /* 0x000fe4000c101538 */
[----:B------:R-:W1:Y:S01]  /*3b1f0*/  LDC R17, c[0x0][0x278] ;  /* 0x00009e00ff117b82 */ /* 0x000e620000000800 */
[----:B------:R-:W-:-:S02]  /*3b200*/  LEA.HI.X.SX32 R7, R2, R20, 0x1, P1 ;  /* 0x0000001402077211 */ /* 0x000fc400008f0eff */
[----:B----4-:R-:W-:Y:S01]  /*3b210*/  PRMT R9, R56, 0x7632, R9 ;  /* 0x0000763238097816 */ /* 0x010fe20000000009 */
[----:B------:R-:W-:Y:S01]  /*3b220*/  IMAD R2, R53, 0x2, R0 ;  /* 0x0000000235027824 */ /* 0x000fe200078e0200 */
[-C--:B------:R-:W-:Y:S02]  /*3b230*/  LEA R8, P1, R0, R3.reuse, 0x1 ;  /* 0x0000000300087211 */ /* 0x080fe400078208ff */
[----:B------:R-:W-:Y:S01]  /*3b240*/  PRMT R16, R57, 0x7632, R16 ;  /* 0x0000763239107816 */ /* 0x000fe20000000010 */
        /* <DEDUP_REMOVED lines=9> */
[C---:B------:R-:W-:Y:S02]  /*3b2e0*/  LEA R4, P1, R0.reuse, R3, 0x1 ;  /* 0x0000000300047211 */ /* 0x040fe400078208ff */
[----:B0-----:R-:W-:Y:S02]  /*3b2f0*/  LEA R14, R19, R2, 0x1 ;  /* 0x00000002130e7211 */ /* 0x001fe400078e08ff */
[----:B------:R-:W-:-:S03]  /*3b300*/  LEA.HI.X.SX32 R5, R0, R20, 0x1, P1 ;  /* 0x0000001400057211 */ /* 0x000fc600008f0eff */
[----:B------:R-:W0:Y:S01]  /*3b310*/  LDC R19, c[0x0][0x278] ;  /* 0x00009e00ff137b82 */ /* 0x000e220000000800 */
[----:B------:R-:W-:Y:S02]  /*3b320*/  PRMT R52, R59, 0x7632, R52 ;  /* 0x000076323b347816 */ /* 0x000fe40000000034 */
[C---:B------:R-:W-:Y:S01]  /*3b330*/  LEA R10, P1, R14.reuse, R3, 0x1 ;  /* 0x000000030e0a7211 */ /* 0x040fe200078208ff */
[----:B------:R3:W-:Y:S03]  /*3b340*/  STG.E.U16 desc[UR56][R6.64], R16 ;  /* 0x0000001006007986 */ /* 0x0007e6000c101538 */
[----:B------:R-:W-:Y:S01]  /*3b350*/  LEA.HI.X.SX32 R11, R14, R20, 0x1, P1 ;  /* 0x000000140e0b7211 */ /* 0x000fe200008f0eff */
[----:B------:R4:W-:Y:S01]  /*3b360*/  STG.E.U16 desc[UR56][R8.64], R18 ;  /* 0x0000001208007986 */ /* 0x0009e2000c101538 */
[----:B-1----:R-:W-:Y:S02]  /*3b370*/  LEA R14, R17, R14, 0x1 ;  /* 0x0000000e110e7211 */ /* 0x002fe400078e08ff */
[----:B------:R-:W1:Y:S01]  /*3b380*/  LDC R17, c[0x0][0x278] ;  /* 0x00009e00ff117b82 */ /* 0x000e620000000800 */
[----:B------:R5:W-:Y:S01]  /*3b390*/  STG.E.U16 desc[UR56][R12.64], R52 ;  /* 0x000000340c007986 */ /* 0x000be2000c101538 */
[----:B------:R-:W-:-:S02]  /*3b3a0*/  LEA R0, R23, R14, 0x1 ;  /* 0x0000000e17007211 */ /* 0x000fc400078e08ff */
[-C--:B---3--:R-:W-:Y:S02]  /*3b3b0*/  LEA R6, P3, R2, R3.reuse, 0x1 ;  /* 0x0000000302067211 */ /* 0x088fe400078608ff */
[-C--:B----4-:R-:W-:Y:S02]  /*3b3c0*/  LEA R8, P1, R14, R3.reuse, 0x1 ;  /* 0x000000030e087211 */ /* 0x090fe400078208ff */
[----:B-----5:R-:W3:Y:S01]  /*3b3d0*/  LDC R13, c[0x0][0x278] ;  /* 0x00009e00ff0d7b82 */ /* 0x020ee20000000800 */
[-C--:B------:R-:W-:Y:S01]  /*3b3e0*/  LEA.HI.X.SX32 R7, R2, R20.reuse, 0x1, P3 ;  /* 0x0000001402077211 */ /* 0x080fe200018f0eff */
[----:B------:R4:W-:Y:S01]  /*3b3f0*/  STG.E.U16 desc[UR56][R4.64], R124 ;  /* 0x0000007c04007986 */ /* 0x0009e2000c101538 */
[----:B------:R-:W-:Y:S02]  /*3b400*/  LEA.HI.X.SX32 R9, R14, R20, 0x1, P1 ;  /* 0x000000140e097211 */ /* 0x000fe400008f0eff */
        /* <DEDUP_REMOVED lines=9> */
[----:B------:R-:W-:Y:S01]  /*3b4a0*/  LEA.HI.X.SX32 R7, R2, R20, 0x1, P1 ;  /* 0x0000001402077211 */ /* 0x000fe200008f0eff */
[----:B------:R-:W0:Y:S01]  /*3b4b0*/  LDC R19, c[0x0][0x278] ;  /* 0x00009e00ff137b82 */ /* 0x000e220000000800 */
[----:B----4-:R-:W-:Y:S02]  /*3b4c0*/  PRMT R11, R124, 0x7632, R11 ;  /* 0x000076327c0b7816 */ /* 0x010fe4000000000b */
[----:B------:R-:W-:Y:S01]  /*3b4d0*/  LEA R10, P1, R0, R3, 0x1 ;  /* 0x00000003000a7211 */ /* 0x000fe200078208ff */
[----:B------:R-:W-:Y:S01]  /*3b4e0*/  STG.E.U16 desc[UR56][R8.64], R127 ;  /* 0x0000007f08007986 */ /* 0x000fe2000c101538 */
[----:B------:R-:W-:-:S02]  /*3b4f0*/  LEA R2, R53, R0, 0x1 ;  /* 0x0000000035027211 */ /* 0x000fc400078e08ff */
[----:B------:R-:W-:Y:S01]  /*3b500*/  PRMT R16, R125, 0x7632, R16 ;  /* 0x000076327d107816 */ /* 0x000fe20000000010 */
[----:B------:R2:W-:Y:S01]  /*3b510*/  STG.E.U16 desc[UR56][R4.64], R11 ;  /* 0x0000000b04007986 */ /* 0x0005e2000c101538 */
        /* <DEDUP_REMOVED lines=9> */
[----:B-----5:R-:W-:Y:S02]  /*3b5b0*/  LEA R14, R15, R2, 0x1 ;  /* 0x000000020f0e7211 */ /* 0x020fe400078e08ff */
[----:B------:R-:W-:-:S03]  /*3b5c0*/  LEA.HI.X.SX32 R5, R0, R20, 0x1, P1 ;  /* 0x0000001400057211 */ /* 0x000fc600008f0eff */
[----:B------:R-:W2:Y:S01]  /*3b5d0*/  LDC R15, c[0x0][0x278] ;  /* 0x00009e00ff0f7b82 */ /* 0x000ea20000000800 */
[CC--:B------:R-:W-:Y:S02]  /*3b5e0*/  LEA R8, P1, R14.reuse, R3.reuse, 0x1 ;  /* 0x000000030e087211 */ /* 0x0c0fe400078208ff */
[----:B------:R-:W-:Y:S01]  /*3b5f0*/  PRMT R52, R127, 0x7632, R52 ;  /* 0x000076327f347816 */ /* 0x000fe20000000034 */
[----:B------:R3:W-:Y:S01]  /*3b600*/  STG.E.U16 desc[UR56][R6.64], R16 ;  /* 0x0000001006007986 */ /* 0x0007e2000c101538 */
[----:B------:R-:W-:Y:S02]  /*3b610*/  LEA.HI.X.SX32 R9, R14, R20, 0x1, P1 ;  /* 0x000000140e097211 */ /* 0x000fe400008f0eff */
[----:B0-----:R-:W-:Y:S01]  /*3b620*/  LEA R14, R19, R14, 0x1 ;  /* 0x0000000e130e7211 */ /* 0x001fe200078e08ff */
[----:B------:R0:W-:Y:S01]  /*3b630*/  STG.E.U16 desc[UR56][R10.64], R18 ;  /* 0x000000120a007986 */ /* 0x0001e2000c101538 */
[----:B------:R-:W5:Y:S03]  /*3b640*/  LDC R19, c[0x0][0x278] ;  /* 0x00009e00ff137b82 */ /* 0x000f660000000800 */
[----:B------:R4:W-:Y:S01]  /*3b650*/  STG.E.U16 desc[UR56][R12.64], R52 ;  /* 0x000000340c007986 */ /* 0x0009e2000c101538 */
[----:B------:R-:W-:Y:S01]  /*3b660*/  IMAD R0, R23, 0x2, R14 ;  /* 0x0000000217007824 */ /* 0x000fe200078e020e */
[----:B---3--:R-:W-:-:S02]  /*3b670*/  LEA R6, P3, R2, R3, 0x1 ;  /* 0x0000000302067211 */ /* 0x008fc400078608ff */
[----:B0-----:R-:W-:Y:S01]  /*3b680*/  LEA R10, P1, R14, R3, 0x1 ;  /* 0x000000030e0a7211 */ /* 0x001fe200078208ff */
[----:B----4-:R-:W0:Y:S01]  /*3b690*/  LDC R13, c[0x0][0x278] ;  /* 0x00009e00ff0d7b82 */ /* 0x010e220000000800 */
[-C--:B------:R-:W-:Y:S01]  /*3b6a0*/  LEA.HI.X.SX32 R7, R2, R20.reuse, 0x1, P3 ;  /* 0x0000001402077211 */ /* 0x080fe200018f0eff */
[----:B------:R3:W-:Y:S01]  /*3b6b0*/  STG.E.U16 desc[UR56][R4.64], R24 ;  /* 0x0000001804007986 */ /* 0x0007e2000c101538 */
[----:B------:R-:W-:Y:S02]  /*3b6c0*/  LEA.HI.X.SX32 R11, R14, R20, 0x1, P1 ;  /* 0x000000140e0b7211 */ /* 0x000fe400008f0eff */
[----:B-1----:R-:W-:-:S03]  /*3b6d0*/  LEA R2, R17, R0, 0x1 ;  /* 0x0000000011027211 */ /* 0x002fc600078e08ff */
[----:B------:R-:W1:Y:S01]  /*3b6e0*/  LDC R17, c[0x0][0x278] ;  /* 0x00009e00ff117b82 */ /* 0x000e620000000800 */
[----:B------:R4:W-:Y:S01]  /*3b6f0*/  STG.E.U16 desc[UR56][R6.64], R25 ;  /* 0x0000001906007986 */ /* 0x0009e2000c101538 */
[----:B---3--:R-:W-:-:S03]  /*3b700*/  LEA R4, P1, R0, R3, 0x1 ;  /* 0x0000000300047211 */ /* 0x008fc600078208ff */
[----:B------:R3:W-:Y:S03]  /*3b710*/  STG.E.U16 desc[UR56][R8.64], R26 ;  /* 0x0000001a08007986 */ /* 0x0007e6000c101538 */
[----:B------:R-:W1:Y:S01]  /*3b720*/  LDC R23, c[0x0][0x278] ;  /* 0x00009e00ff177b82 */ /* 0x000e620000000800 */
[----:B------:R-:W-:Y:S02]  /*3b730*/  LEA.HI.X.SX32 R5, R0, R20, 0x1, P1 ;  /* 0x0000001400057211 */ /* 0x000fe400008f0eff */
[----:B--2---:R-:W-:Y:S02]  /*3b740*/  LEA R0, R15, R2, 0x1 ;  /* 0x000000020f007211 */ /* 0x004fe400078e08ff */
[C---:B----4-:R-:W-:Y:S01]  /*3b750*/  LEA R6, P1, R2.reuse, R3, 0x1 ;  /* 0x0000000302067211 */ /* 0x050fe200078208ff */
[----:B------:R-:W-:Y:S02]  /*3b760*/  STG.E.U16 desc[UR56][R10.64], R27 ;  /* 0x0000001b0a007986 */ /* 0x000fe4000c101538 */
[----:B------:R-:W2:Y:S01]  /*3b770*/  LDC R15, c[0x0][0x278] ;  /* 0x00009e00ff0f7b82 */ /* 0x000ea20000000800 */
[----:B------:R-:W-:-:S02]  /*3b780*/  LEA.HI.X.SX32 R7, R2, R20, 0x1, P1 ;  /* 0x0000001402077211 */ /* 0x000fc400008f0eff */
[----:B---3--:R-:W-:Y:S02]  /*3b790*/  PRMT R9, R24, 0x7632, R9 ;  /* 0x0000763218097816 */ /* 0x008fe40000000009 */
[CC--:B------:R-:W-:Y:S02]  /*3b7a0*/  LEA R8, P1, R0.reuse, R3.reuse, 0x1 ;  /* 0x0000000300087211 */ /* 0x0c0fe400078208ff */
[----:B------:R-:W-:Y:S01]  /*3b7b0*/  LEA R2, R53, R0, 0x1 ;  /* 0x0000000035027211 */ /* 0x000fe200078e08ff */
[----:B------:R3:W-:Y:S02]  /*3b7c0*/  STG.E.U16 desc[UR56][R4.64], R9 ;  /* 0x0000000904007986 */ /* 0x0007e4000c101538 */
[----:B---3--:R-:W-:Y:S02]  /*3b7d0*/  LEA.HI.X.SX32 R9, R0, R20, 0x1, P1 ;  /* 0x0000001400097211 */ /* 0x008fe400008f0eff */
[----:B------:R-:W-:Y:S02]  /*3b7e0*/  LEA R12, P1, R2, R3, 0x1 ;  /* 0x00000003020c7211 */ /* 0x000fe400078208ff */
[----:B0-----:R-:W-:-:S02]  /*3b7f0*/  LEA R0, R13, R2, 0x1 ;  /* 0x000000020d007211 */ /* 0x001fc400078e08ff */
[----:B------:R-:W-:Y:S02]  /*3b800*/  LEA.HI.X.SX32 R13, R2, R20, 0x1, P1 ;  /* 0x00000014020d7211 */ /* 0x000fe400008f0eff */
[----:B-----5:R-:W-:Y:S02]  /*3b810*/  LEA R2, R19, R0, 0x1 ;  /* 0x0000000013027211 */ /* 0x020fe400078e08ff */
[----:B------:R-:W0:Y:S01]  /*3b820*/  LDC R19, c[0x0][0x278] ;  /* 0x00009e00ff137b82 */ /* 0x000e220000000800 */
[----:B------:R-:W-:Y:S02]  /*3b830*/  LEA R4, P1, R0, R3, 0x1 ;  /* 0x0000000300047211 */ /* 0x000fe400078208ff */
[----:B-1----:R-:W-:Y:S02]  /*3b840*/  LEA R14, R17, R2, 0x1 ;  /* 0x00000002110e7211 */ /* 0x002fe400078e08ff */
[----:B------:R-:W-:-:S03]  /*3b850*/  PRMT R16, R25, 0x7632, R16 ;  /* 0x0000763219107816 */ /* 0x000fc60000000010 */
[----:B------:R-:W1:Y:S01]  /*3b860*/  LDC R17, c[0x0][0x278] ;  /* 0x00009e00ff117b82 */ /* 0x000e620000000800 */
[----:B------:R-:W-:Y:S02]  /*3b870*/  PRMT R18, R26, 0x7632, R18 ;  /* 0x000076321a127816 */ /* 0x000fe40000000012 */
[----:B------:R-:W-:Y:S02]  /*3b880*/  PRMT R24, R27, 0x7632, R24 ;  /* 0x000076321b187816 */ /* 0x000fe40000000018 */
[-C--:B------:R-:W-:Y:S02]  /*3b890*/  LEA.HI.X.SX32 R5, R0, R20.reuse, 0x1, P1 ;  /* 0x0000001400057211 */ /* 0x080fe400008f0eff */
[C---:B------:R-:W-:Y:S01]  /*3b8a0*/  LEA R10, P1, R14.reuse, R3, 0x1 ;  /* 0x000000030e0a7211 */ /* 0x040fe200078208ff */
[----:B------:R-:W3:Y:S01]  /*3b8b0*/  LDC R25, c[0x0][0x278] ;  /* 0x00009e00ff197b82 */ /* 0x000ee20000000800 */
[----:B------:R4:W-:Y:S02]  /*3b8c0*/  STG.E.U16 desc[UR56][R6.64], R16 ;  /* 0x0000001006007986 */ /* 0x0009e4000c101538 */
[----:B------:R-:W-:-:S02]  /*3b8d0*/  LEA.HI.X.SX32 R11, R14, R20, 0x1, P1 ;  /* 0x000000140e0b7211 */ /* 0x000fc400008f0eff */
[----:B------:R5:W-:Y:S01]  /*3b8e0*/  STG.E.U16 desc[UR56][R8.64], R18 ;  /* 0x0000001208007986 */ /* 0x000be2000c101538 */
[----:B--2---:R-:W-:Y:S02]  /*3b8f0*/  LEA R14, R15, R14, 0x1 ;  /* 0x0000000e0f0e7211 */ /* 0x004fe400078e08ff */
[----:B------:R-:W2:Y:S01]  /*3b900*/  LDC R15, c[0x0][0x278] ;  /* 0x00009e00ff0f7b82 */ /* 0x000ea20000000800 */
[----:B------:R5:W-:Y:S01]  /*3b910*/  STG.E.U16 desc[UR56][R12.64], R24 ;  /* 0x000000180c007986 */ /* 0x000be2000c101538 */
[----:B------:R-:W-:Y:S02]  /*3b920*/  LEA R0, R23, R14, 0x1 ;  /* 0x0000000e17007211 */ /* 0x000fe400078e08ff */
[----:B----4-:R-:W-:-:S04]  /*3b930*/  LEA R6, P3, R2, R3, 0x1 ;  /* 0x0000000302067211 */ /* 0x010fc800078608ff */
[----:B------:R-:W4:Y:S01]  /*3b940*/  LDC R27, c[0x0][0x278] ;  /* 0x00009e00ff1b7b82 */ /* 0x000f220000000800 */
[----:B-----5:R-:W-:-:S07]  /*3b950*/  LEA R8, P1, R14, R3, 0x1 ;  /* 0x000000030e087211 */ /* 0x020fce00078208ff */
[----:B------:R-:W5:Y:S01]  /*3b960*/  LDC R13, c[0x0][0x278] ;  /* 0x00009e00ff0d7b82 */ /* 0x000f620000000800 */
[-C--:B------:R-:W-:Y:S01]  /*3b970*/  LEA.HI.X.SX32 R7, R2, R20.reuse, 0x1, P3 ;  /* 0x0000001402077211 */ /* 0x080fe200018f0eff */
[----:B------:R1:W-:Y:S01]  /*3b980*/  STG.E.U16 desc[UR56][R4.64], R128 ;  /* 0x0000008004007986 */ /* 0x0003e2000c101538 */
[----:B------:R-:W-:Y:S02]  /*3b990*/  LEA.HI.X.SX32 R9, R14, R20, 0x1, P1 ;  /* 0x000000140e097211 */ /* 0x000fe400008f0eff */
[----:B0-----:R-:W-:Y:S01]  /*3b9a0*/  LEA R2, R19, R0, 0x1 ;  /* 0x0000000013027211 */ /* 0x001fe200078e08ff */
[----:B------:R0:W-:Y:S02]  /*3b9b0*/  STG.E.U16 desc[UR56][R6.64], R129 ;  /* 0x0000008106007986 */ /* 0x0001e4000c101538 */
[----:B------:R-:W4:Y:S01]  /*3b9c0*/  LDC R19, c[0x0][0x278] ;  /* 0x00009e00ff137b82 */ /* 0x000f220000000800 */
[C---:B-1----:R-:W-:Y:S01]  /*3b9d0*/  LEA R4, P1, R0.reuse, R3, 0x1 ;  /* 0x0000000300047211 */ /* 0x042fe200078208ff */
[----:B------:R1:W-:Y:S06]  /*3b9e0*/  STG.E.U16 desc[UR56][R10.64], R130 ;  /* 0x000000820a007986 */ /* 0x0003ec000c101538 */
[----:B------:R-:W4:Y:S01]  /*3b9f0*/  LDC R23, c[0x0][0x278] ;  /* 0x00009e00ff177b82 */ /* 0x000f220000000800 */
[----:B------:R-:W-:-:S02]  /*3ba00*/  LEA.HI.X.SX32 R5, R0, R20, 0x1, P1 ;  /* 0x0000001400057211 */ /* 0x000fc400008f0eff */
[CC--:B0-----:R-:W-:Y:S02]  /*3ba10*/  LEA R6, P1, R2.reuse, R3.reuse, 0x1 ;  /* 0x0000000302067211 */ /* 0x0c1fe400078208ff */
[----:B------:R-:W-:Y:S02]  /*3ba20*/  LEA R0, R17, R2, 0x1 ;  /* 0x0000000211007211 */ /* 0x000fe400078e08ff */
[----:B------:R-:W-:Y:S02]  /*3ba30*/  LEA.HI.X.SX32 R7, R2, R20, 0x1, P1 ;  /* 0x0000001402077211 */ /* 0x000fe400008f0eff */
[----:B-1----:R-:W-:Y:S01]  /*3ba40*/  PRMT R11, R128, 0x7632, R11 ;  /* 0x00007632800b7816 */ /* 0x002fe2000000000b */
[----:B------:R-:W-:Y:S01]  /*3ba50*/  STG.E.U16 desc[UR56][R8.64], R131 ;  /* 0x0000008308007986 */ /* 0x000fe2000c101538 */
[----:B------:R-:W-:Y:S01]  /*3ba60*/  LEA R10, P1, R0, R3, 0x1 ;  /* 0x00000003000a7211 */ /* 0x000fe200078208ff */
[----:B------:R-:W0:Y:S01]  /*3ba70*/  LDC R17, c[0x0][0x278] ;  /* 0x00009e00ff117b82 */ /* 0x000e220000000800 */
[----:B---3--:R-:W-:Y:S01]  /*3ba80*/  LEA R2, R25, R0, 0x1 ;  /* 0x0000000019027211 */ /* 0x008fe200078e08ff */
[----:B------:R1:W-:Y:S01]  /*3ba90*/  STG.E.U16 desc[UR56][R4.64], R11 ;  /* 0x0000000b04007986 */ /* 0x0003e2000c101538 */
[----:B------:R-:W-:-:S02]  /*3baa0*/  PRMT R16, R129, 0x7632, R16 ;  /* 0x0000763281107816 */ /* 0x000fc40000000010 */
[----:B------:R-:W-:Y:S02]  /*3bab0*/  PRMT R18, R130, 0x7632, R18 ;  /* 0x0000763282127816 */ /* 0x000fe40000000012 */
[----:B------:R-:W-:Y:S01]  /*3bac0*/  PRMT R24, R131, 0x7632, R24 ;  /* 0x0000763283187816 */ /* 0x000fe20000000018 */
[----:B------:R-:W3:Y:S01]  /*3bad0*/  LDC R25, c[0x0][0x278] ;  /* 0x00009e00ff197b82 */ /* 0x000ee20000000800 */
[----:B-1----:R-:W-:Y:S02]  /*3bae0*/  LEA.HI.X.SX32 R11, R0, R20, 0x1, P1 ;  /* 0x00000014000b7211 */ /* 0x002fe400008f0eff */
[C---:B------:R-:W-:Y:S02]  /*3baf0*/  LEA R12, P1, R2.reuse, R3, 0x1 ;  /* 0x00000003020c7211 */ /* 0x040fe400078208ff */
[----:B-----5:R-:W-:Y:S02]  /*3bb00*/  LEA R0, R13, R2, 0x1 ;  /* 0x000000020d007211 */ /* 0x020fe400078e08ff */
[----:B------:R-:W-:-:S03]  /*3bb10*/  LEA.HI.X.SX32 R13, R2, R20, 0x1, P1 ;  /* 0x00000014020d7211 */ /* 0x000fc600008f0eff */
[----:B--2---:R-:W-:Y:S02]  /*3bb20*/  IMAD R2, R15, 0x2, R0 ;  /* 0x000000020f027824 */ /* 0x004fe400078e0200 */
[----:B------:R-:W1:Y:S01]  /*3bb30*/  LDC R15, c[0x0][0x278] ;  /* 0x00009e00ff0f7b82 */ /* 0x000e620000000800 */
[C---:B------:R-:W-:Y:S02]  /*3bb40*/  LEA R4, P1, R0.reuse, R3, 0x1 ;  /* 0x0000000300047211 */ /* 0x040fe400078208ff */
[----:B----4-:R-:W-:Y:S02]  /*3bb50*/  LEA R14, R19, R2, 0x1 ;  /* 0x00000002130e7211 */ /* 0x010fe400078e08ff */
        /* <DEDUP_REMOVED lines=123> */
[----:B------:R-:W-:-:S07]  /*3c310*/  PRMT R24, R31, 0x7632, R24 ;  /* 0x000076321f187816 */ /* 0x000fce0000000018 */
[----:B------:R-:W4:Y:S01]  /*3c320*/  LDC R29, c[0x0][0x278] ;  /* 0x00009e00ff1d7b82 */ /* 0x000f220000000800 */
[----:B--2---:R-:W-:Y:S02]  /*3c330*/  LEA.HI.X.SX32 R9, R0, R20, 0x1, P1 ;  /* 0x0000001400097211 */ /* 0x004fe400008f0eff */
[CC--:B------:R-:W-:Y:S02]  /*3c340*/  LEA R12, P1, R2.reuse, R3.reuse, 0x1 ;  /* 0x00000003020c7211 */ /* 0x0c0fe400078208ff */
[----:B---3--:R-:W-:Y:S02]  /*3c350*/  LEA R0, R13, R2, 0x1 ;  /* 0x000000020d007211 */ /* 0x008fe400078e08ff */
[----:B------:R-:W-:Y:S02]  /*3c360*/  LEA.HI.X.SX32 R13, R2, R20, 0x1, P1 ;  /* 0x00000014020d7211 */ /* 0x000fe400008f0eff */
[----:B-1----:R-:W-:Y:S02]  /*3c370*/  LEA R2, R15, R0, 0x1 ;  /* 0x000000000f027211 */ /* 0x002fe400078e08ff */
[----:B------:R-:W1:Y:S01]  /*3c380*/  LDC R15, c[0x0][0x278] ;  /* 0x00009e00ff0f7b82 */ /* 0x000e620000000800 */
[----:B------:R-:W-:-:S02]  /*3c390*/  LEA R4, P1, R0, R3, 0x1 ;  /* 0x0000000300047211 */ /* 0x000fc400078208ff */
[----:B-----5:R-:W-:Y:S02]  /*3c3a0*/  LEA R14, R19, R2, 0x1 ;  /* 0x00000002130e7211 */ /* 0x020fe400078e08ff */
[----:B------:R-:W-:-:S03]  /*3c3b0*/  LEA.HI.X.SX32 R5, R0, R20, 0x1, P1 ;  /* 0x0000001400057211 */ /* 0x000fc600008f0eff */
[----:B------:R-:W2:Y:S01]  /*3c3c0*/  LDC R19, c[0x0][0x278] ;  /* 0x00009e00ff137b82 */ /* 0x000ea20000000800 */
[C---:B------:R-:W-:Y:S01]  /*3c3d0*/  LEA R10, P1, R14.reuse, R3, 0x1 ;  /* 0x000000030e0a7211 */ /* 0x040fe200078208ff */
[----:B------:R3:W-:Y:S03]  /*3c3e0*/  STG.E.U16 desc[UR56][R6.64], R16 ;  /* 0x0000001006007986 */ /* 0x0007e6000c101538 */
[----:B------:R-:W-:Y:S01]  /*3c3f0*/  LEA.HI.X.SX32 R11, R14, R20, 0x1, P1 ;  /* 0x000000140e0b7211 */ /* 0x000fe200008f0eff */
[----:B------:R5:W-:Y:S01]  /*3c400*/  STG.E.U16 desc[UR56][R8.64], R18 ;  /* 0x0000001208007986 */ /* 0x000be2000c101538 */
[----:B0-----:R-:W-:Y:S02]  /*3c410*/  IMAD R14, R17, 0x2, R14 ;  /* 0x00000002110e7824 */ /* 0x001fe400078e020e */
[----:B------:R-:W0:Y:S01]  /*3c420*/  LDC R17, c[0x0][0x278] ;  /* 0x00009e00ff117b82 */ /* 0x000e220000000800 */
[----:B------:R4:W-:Y:S02]  /*3c430*/  STG.E.U16 desc[UR56][R12.64], R24 ;  /* 0x000000180c007986 */ /* 0x0009e4000c101538 */
[----:B------:R-:W-:-:S02]  /*3c440*/  LEA R0, R23, R14, 0x1 ;  /* 0x0000000e17007211 */ /* 0x000fc400078e08ff */
[-C--:B---3--:R-:W-:Y:S02]  /*3c450*/  LEA R6, P3, R2, R3.reuse, 0x1 ;  /* 0x0000000302067211 */ /* 0x088fe400078608ff */
[----:B-----5:R-:W-:Y:S01]  /*3c460*/  LEA R8, P1, R14, R3, 0x1 ;  /* 0x000000030e087211 */ /* 0x020fe200078208ff */
        /* <DEDUP_REMOVED lines=32> */
[----:B------:R-:W-:Y:S02]  /*3c670*/  PRMT R24, R43, 0x7632, R24 ;  /* 0x000076322b187816 */ /* 0x000fe40000000018 */
[-C--:B------:R-:W-:Y:S02]  /*3c680*/  LEA.HI.X.SX32 R5, R0, R20.reuse, 0x1, P1 ;  /* 0x0000001400057211 */ /* 0x080fe400008f0eff */
        /* <DEDUP_REMOVED lines=34> */
[----:B-1----:R-:W-:Y:S01]  /*3c8b0*/  LEA.HI.X.SX32 R9, R0, R20, 0x1, P1 ;  /* 0x0000001400097211 */ /* 0x002fe200008f0eff */
[----:B---3--:R-:W-:Y:S01]  /*3c8c0*/  IMAD R0, R13, 0x2, R2 ;  /* 0x000000020d007824 */ /* 0x008fe200078e0202 */
[----:B------:R-:W-:-:S04]  /*3c8d0*/  LEA R12, P1, R2, R3, 0x1 ;  /* 0x00000003020c7211 */ /* 0x000fc800078208ff */
[----:B------:R-:W-:Y:S02]  /*3c8e0*/  LEA.HI.X.SX32 R13, R2, R20, 0x1, P1 ;  /* 0x00000014020d7211 */ /* 0x000fe400008f0eff */
[----:B--2---:R-:W-:Y:S02]  /*3c8f0*/  LEA R2, R19, R0, 0x1 ;  /* 0x0000000013027211 */ /* 0x004fe400078e08ff */
[----:B------:R-:W1:Y:S01]  /*3c900*/  LDC R19, c[0x0][0x278] ;  /* 0x00009e00ff137b82 */ /* 0x000e620000000800 */
[----:B------:R-:W-:Y:S01]  /*3c910*/  STG.E.U16 desc[UR56][R6.64], R16 ;  /* 0x0000001006007986 */ /* 0x000fe2000c101538 */
[----:B------:R-:W-:-:S03]  /*3c920*/  LEA R4, P1, R0, R3, 0x1 ;  /* 0x0000000300047211 */ /* 0x000fc600078208ff */
[----:B------:R2:W-:Y:S01]  /*3c930*/  STG.E.U16 desc[UR56][R8.64], R18 ;  /* 0x0000001208007986 */ /* 0x0005e2000c101538 */
[----:B-----5:R-:W-:Y:S02]  /*3c940*/  LEA R14, R17, R2, 0x1 ;  /* 0x00000002110e7211 */ /* 0x020fe400078e08ff */
[----:B------:R-:W3:Y:S01]  /*3c950*/  LDC R17, c[0x0][0x278] ;  /* 0x00009e00ff117b82 */ /* 0x000ee20000000800 */
[----:B------:R-:W-:Y:S02]  /*3c960*/  LEA.HI.X.SX32 R5, R0, R20, 0x1, P1 ;  /* 0x0000001400057211 */ /* 0x000fe400008f0eff */
[----:B------:R-:W-:-:S05]  /*3c970*/  LEA R10, P1, R14, R3, 0x1 ;  /* 0x000000030e0a7211 */ /* 0x000fca00078208ff */
[----:B--2---:R-:W2:Y:S01]  /*3c980*/  LDC R9, c[0x0][0x278] ;  /* 0x00009e00ff097b82 */ /* 0x004ea20000000800 */
[----:B------:R-:W-:Y:S01]  /*3c990*/  LEA R6, P3, R2, R3, 0x1 ;  /* 0x0000000302067211 */ /* 0x000fe200078608ff */
[----:B------:R5:W-:Y:S01]  /*3c9a0*/  STG.E.U16 desc[UR56][R12.64], R24 ;  /* 0x000000180c007986 */ /* 0x000be2000c101538 */
[----:B------:R-:W-:Y:S02]  /*3c9b0*/  LEA.HI.X.SX32 R11, R14, R20, 0x1, P1 ;  /* 0x000000140e0b7211 */ /* 0x000fe400008f0eff */
[----:B0-----:R-:W-:Y:S02]  /*3c9c0*/  LEA R14, R15, R14, 0x1 ;  /* 0x0000000e0f0e7211 */ /* 0x001fe400078e08ff */
[----:B------:R-:W-:Y:S01]  /*3c9d0*/  LEA.HI.X.SX32 R7, R2, R20, 0x1, P3 ;  /* 0x0000001402077211 */ /* 0x000fe200018f0eff */
[----:B------:R-:W0:Y:S01]  /*3c9e0*/  LDC R15, c[0x0][0x278] ;  /* 0x00009e00ff0f7b82 */ /* 0x000e220000000800 */
[----:B------:R-:W-:Y:S01]  /*3c9f0*/  LEA R0, R23, R14, 0x1 ;  /* 0x0000000e17007211 */ /* 0x000fe200078e08ff */
[----:B------:R4:W-:Y:S06]  /*3ca00*/  STG.E.U16 desc[UR56][R4.64], R36 ;  /* 0x0000002404007986 */ /* 0x0009ec000c101538 */
[----:B-----5:R-:W5:Y:S01]  /*3ca10*/  LDC R13, c[0x0][0x278] ;  /* 0x00009e00ff0d7b82 */ /* 0x020f620000000800 */
[----:B------:R4:W-:Y:S01]  /*3ca20*/  STG.E.U16 desc[UR56][R6.64], R37 ;  /* 0x0000002506007986 */ /* 0x0009e2000c101538 */
[----:B-1----:R-:W-:-:S02]  /*3ca30*/  LEA R2, R19, R0, 0x1 ;  /* 0x0000000013027211 */ /* 0x002fc400078e08ff */
[----:B----4-:R-:W-:-:S04]  /*3ca40*/  LEA R4, P1, R14, R3, 0x1 ;  /* 0x000000030e047211 */ /* 0x010fc800078208ff */
[----:B------:R-:W1:Y:S01]  /*3ca50*/  LDC R23, c[0x0][0x278] ;  /* 0x00009e00ff177b82 */ /* 0x000e620000000800 */
[-C--:B------:R-:W-:Y:S02]  /*3ca60*/  LEA.HI.X.SX32 R5, R14, R20.reuse, 0x1, P1 ;  /* 0x000000140e057211 */ /* 0x080fe400008f0eff */
[-C--:B------:R-:W-:Y:S02]  /*3ca70*/  LEA R6, P3, R0, R3.reuse, 0x1 ;  /* 0x0000000300067211 */ /* 0x080fe400078608ff */
[----:B------:R-:W-:Y:S01]  /*3ca80*/  LEA R8, P1, R2, R3, 0x1 ;  /* 0x0000000302087211 */ /* 0x000fe200078208ff */
[----:B------:R4:W-:Y:S01]  /*3ca90*/  STG.E.U16 desc[UR56][R10.64], R38 ;  /* 0x000000260a007986 */ /* 0x0009e2000c101538 */
[----:B------:R-:W-:Y:S01]  /*3caa0*/  LEA.HI.X.SX32 R7, R0, R20, 0x1, P3 ;  /* 0x0000001400077211 */ /* 0x000fe200018f0eff */
[----:B------:R-:W1:Y:S01]  /*3cab0*/  LDC R19, c[0x0][0x278] ;  /* 0x00009e00ff137b82 */ /* 0x000e620000000800 */
[----:B--2---:R-:W-:Y:S02]  /*3cac0*/  LEA R0, R9, R2, 0x1 ;  /* 0x0000000209007211 */ /* 0x004fe400078e08ff */
[----:B------:R-:W-:-:S02]  /*3cad0*/  LEA.HI.X.SX32 R9, R2, R20, 0x1, P1 ;  /* 0x0000001402097211 */ /* 0x000fc400008f0eff */
[----:B---3--:R-:W-:-:S03]  /*3cae0*/  LEA R2, R17, R0, 0x1 ;  /* 0x0000000011027211 */ /* 0x008fc600078e08ff */
[----:B------:R-:W2:Y:S01]  /*3caf0*/  LDC R17, c[0x0][0x278] ;  /* 0x00009e00ff117b82 */ /* 0x000ea20000000800 */
[----:B----4-:R-:W-:Y:S02]  /*3cb00*/  PRMT R11, R36, 0x7632, R11 ;  /* 0x00007632240b7816 */ /* 0x010fe4000000000b */
[C---:B------:R-:W-:Y:S01]  /*3cb10*/  LEA R10, P1, R0.reuse, R3, 0x1 ;  /* 0x00000003000a7211 */ /* 0x040fe200078208ff */
[----:B------:R-:W-:Y:S04]  /*3cb20*/  STG.E.U16 desc[UR56][R4.64], R39 ;  /* 0x0000002704007986 */ /* 0x000fe8000c101538 */
[----:B------:R3:W-:Y:S01]  /*3cb30*/  STG.E.U16 desc[UR56][R6.64], R11 ;  /* 0x0000000b06007986 */ /* 0x0007e2000c101538 */
[----:B------:R-:W-:Y:S02]  /*3cb40*/  PRMT R16, R37, 0x7632, R16 ;  /* 0x0000763225107816 */ /* 0x000fe40000000010 */
[----:B---3--:R-:W-:-:S02]  /*3cb50*/  LEA.HI.X.SX32 R11, R0, R20, 0x1, P1 ;  /* 0x00000014000b7211 */ /* 0x008fc400008f0eff */
[----:B-----5:R-:W-:Y:S02]  /*3cb60*/  LEA R0, R13, R2, 0x1 ;  /* 0x000000020d007211 */ /* 0x020fe400078e08ff */
[-C--:B------:R-:W-:Y:S02]  /*3cb70*/  LEA R12, P1, R2, R3.reuse, 0x1 ;  /* 0x00000003020c7211 */ /* 0x080fe400078208ff */
[----:B0-----:R-:W-:Y:S02]  /*3cb80*/  LEA R14, R15, R0, 0x1 ;  /* 0x000000000f0e7211 */ /* 0x001fe400078e08ff */
[----:B------:R-:W-:Y:S01]  /*3cb90*/  LEA R4, P3, R0, R3, 0x1 ;  /* 0x0000000300047211 */ /* 0x000fe200078608ff */
[----:B------:R0:W-:Y:S01]  /*3cba0*/  STG.E.U16 desc[UR56][R8.64], R16 ;  /* 0x0000001008007986 */ /* 0x0001e2000c101538 */
[----:B------:R-:W-:Y:S01]  /*3cbb0*/  LEA.HI.X.SX32 R13, R2, R20, 0x1, P1 ;  /* 0x00000014020d7211 */ /* 0x000fe200008f0eff */
[----:B------:R-:W3:Y:S01]  /*3cbc0*/  LDC R15, c[0x0][0x278] ;  /* 0x00009e00ff0f7b82 */ /* 0x000ee20000000800 */
[----:B-1----:R-:W-:-:S02]  /*3cbd0*/  LEA R2, R23, R14, 0x1 ;  /* 0x0000000e17027211 */ /* 0x002fc400078e08ff */
[----:B------:R-:W-:Y:S02]  /*3cbe0*/  LEA.HI.X.SX32 R5, R0, R20, 0x1, P3 ;  /* 0x0000001400057211 */ /* 0x000fe400018f0eff */
[----:B------:R-:W-:-:S03]  /*3cbf0*/  PRMT R18, R38, 0x7632, R18 ;  /* 0x0000763226127816 */ /* 0x000fc60000000012 */
[----:B------:R-:W1:Y:S01]  /*3cc00*/  LDC R23, c[0x0][0x278] ;  /* 0x00009e00ff177b82 */ /* 0x000e620000000800 */
[----:B0-----:R-:W-:-:S04]  /*3cc10*/  LEA R8, P3, R2, R3, 0x1 ;  /* 0x0000000302087211 */ /* 0x001fc800078608ff */
[----:B------:R-:W-:Y:S02]  /*3cc20*/  LEA.HI.X.SX32 R9, R2, R20, 0x1, P3 ;  /* 0x0000001402097211 */ /* 0x000fe400018f0eff */
[----:B--2---:R-:W-:Y:S01]  /*3cc30*/  LEA R2, R17, R2, 0x1 ;  /* 0x0000000211027211 */ /* 0x004fe200078e08ff */
[----:B------:R-:W-:Y:S03]  /*3cc40*/  STG.E.U16 desc[UR56][R10.64], R18 ;  /* 0x000000120a007986 */ /* 0x000fe6000c101538 */
[----:B------:R-:W-:Y:S02]  /*3cc50*/  LEA R0, R19, R2, 0x1 ;  /* 0x0000000213007211 */ /* 0x000fe400078e08ff */
[----:B------:R0:W2:Y:S04]  /*3cc60*/  LDS.128 R16, [R156] ;  /* 0x000000009c107984 */ /* 0x0000a80000000c00 */
[----:B0-----:R-:W4:Y:S01]  /*3cc70*/  LDL.LU R156, [R1+0x20c] ;  /* 0x00020c00019c7983 */ /* 0x001f220000300800 */
[----:B------:R-:W-:-:S02]  /*3cc80*/  PRMT R24, R39, 0x7632, R24 ;  /* 0x0000763227187816 */ /* 0x000fc40000000018 */
[----:B------:R-:W-:-:S03]  /*3cc90*/  LEA R6, P1, R14, R3, 0x1 ;  /* 0x000000030e067211 */ /* 0x000fc600078208ff */
[----:B------:R0:W-:Y:S01]  /*3cca0*/  STG.E.U16 desc[UR56][R12.64], R24 ;  /* 0x000000180c007986 */ /* 0x0001e2000c101538 */
[-C--:B------:R-:W-:Y:S02]  /*3ccb0*/  LEA.HI.X.SX32 R7, R14, R20.reuse, 0x1, P1 ;  /* 0x000000140e077211 */ /* 0x080fe400008f0eff */
[CC--:B------:R-:W-:Y:S01]  /*3ccc0*/  LEA R10, P1, R2.reuse, R3.reuse, 0x1 ;  /* 0x00000003020a7211 */ /* 0x0c0fe200078208ff */
[----:B------:R5:W-:Y:S01]  /*3ccd0*/  STG.E.U16 desc[UR56][R4.64], R48 ;  /* 0x0000003004007986 */ /* 0x000be2000c101538 */
[----:B0-----:R-:W0:Y:S02]  /*3cce0*/  LDC R13, c[0x0][0x278] ;  /* 0x00009e00ff0d7b82 */ /* 0x001e240000000800 */
[-C--:B------:R-:W-:Y:S01]  /*3ccf0*/  LEA.HI.X.SX32 R11, R2, R20.reuse, 0x1, P1 ;  /* 0x00000014020b7211 */ /* 0x080fe200008f0eff */
[----:B---3--:R-:W-:Y:S01]  /*3cd00*/  IMAD R2, R15, 0x2, R0 ;  /* 0x000000020f027824 */ /* 0x008fe200078e0200 */
[CC--:B-----5:R-:W-:Y:S01]  /*3cd10*/  LEA R4, P1, R0.reuse, R3.reuse, 0x1 ;  /* 0x0000000300047211 */ /* 0x0e0fe200078208ff */
[----:B------:R3:W-:Y:S03]  /*3cd20*/  STG.E.U16 desc[UR56][R6.64], R49 ;  /* 0x0000003106007986 */ /* 0x0007e6000c101538 */
[----:B------:R-:W-:Y:S01]  /*3cd30*/  LEA.HI.X.SX32 R5, R0, R20, 0x1, P1 ;  /* 0x0000001400057211 */ /* 0x000fe200008f0eff */
[----:B------:R5:W-:Y:S01]  /*3cd40*/  STG.E.U16 desc[UR56][R8.64], R50 ;  /* 0x0000003208007986 */ /* 0x000be2000c101538 */
[----:B-1----:R-:W-:Y:S01]  /*3cd50*/  LEA R0, R23, R2, 0x1 ;  /* 0x0000000217007211 */ /* 0x002fe200078e08ff */
[----:B------:R-:W1:Y:S01]  /*3cd60*/  LDC R15, c[0x0][0x278] ;  /* 0x00009e00ff0f7b82 */ /* 0x000e620000000800 */
[----:B---3--:R-:W-:-:S02]  /*3cd70*/  LEA R6, P1, R2, R3, 0x1 ;  /* 0x0000000302067211 */ /* 0x008fc400078208ff */
[----:B------:R-:W-:-:S05]  /*3cd80*/  PRMT R26, R49, 0x7632, R26 ;  /* 0x00007632311a7816 */ /* 0x000fca000000001a */
[----:B------:R-:W3:Y:S01]  /*3cd90*/  LDC R24, c[0x0][0x278] ;  /* 0x00009e00ff187b82 */ /* 0x000ee20000000800 */
[----:B-----5:R-:W-:Y:S02]  /*3cda0*/  PRMT R9, R48, 0x7632, R9 ;  /* 0x0000763230097816 */ /* 0x020fe40000000009 */
[----:B------:R-:W-:Y:S02]  /*3cdb0*/  LEA.HI.X.SX32 R7, R2, R20, 0x1, P1 ;  /* 0x0000001402077211 */ /* 0x000fe400008f0eff */
[C---:B------:R-:W-:Y:S01]  /*3cdc0*/  LEA R8, P1, R0.reuse, R3, 0x1 ;  /* 0x0000000300087211 */ /* 0x040fe200078208ff */
[----:B------:R-:W-:Y:S01]  /*3cdd0*/  STG.E.U16 desc[UR56][R10.64], R51 ;  /* 0x000000330a007986 */ /* 0x000fe2000c101538 */
[----:B------:R-:W-:Y:S01]  /*3cde0*/  LEA R2, R25, R0, 0x1 ;  /* 0x0000000019027211 */ /* 0x000fe200078e08ff */
[----:B------:R-:W5:Y:S02]  /*3cdf0*/  LDC R23, c[0x0][0x278] ;  /* 0x00009e00ff177b82 */ /* 0x000f640000000800 */
[----:B------:R2:W-:Y:S06]  /*3ce00*/  STG.E.U16 desc[UR56][R4.64], R9 ;  /* 0x0000000904007986 */ /* 0x0005ec000c101538 */
[----:B------:R-:W3:Y:S01]  /*3ce10*/  LDC R25, c[0x0][0x278] ;  /* 0x00009e00ff197b82 */ /* 0x000ee20000000800 */
[----:B--2---:R-:W-:-:S02]  /*3ce20*/  LEA.HI.X.SX32 R9, R0, R20, 0x1, P1 ;  /* 0x0000001400097211 */ /* 0x004fc400008f0eff */
[C---:B------:R-:W-:Y:S02]  /*3ce30*/  LEA R12, P1, R2.reuse, R3, 0x1 ;  /* 0x00000003020c7211 */ /* 0x040fe400078208ff */
[----:B0-----:R-:W-:Y:S02]  /*3ce40*/  LEA R0, R13, R2, 0x1 ;  /* 0x000000020d007211 */ /* 0x001fe400078e08ff */
[----:B------:R-:W-:Y:S02]  /*3ce50*/  LEA.HI.X.SX32 R13, R2, R20, 0x1, P1 ;  /* 0x00000014020d7211 */ /* 0x000fe400008f0eff */
[----:B------:R-:W-:Y:S02]  /*3ce60*/  LEA R2, R27, R0, 0x1 ;  /* 0x000000001b027211 */ /* 0x000fe400078e08ff */
[----:B------:R-:W0:Y:S02]  /*3ce70*/  LDC R27, c[0x0][0x278] ;  /* 0x00009e00ff1b7b82 */ /* 0x000e240000000800 */
[----:B------:R-:W-:-:S02]  /*3ce80*/  LEA R14, R29, R2, 0x1 ;  /* 0x000000021d0e7211 */ /* 0x000fc400078e08ff */
[-C--:B------:R-:W-:Y:S02]  /*3ce90*/  LEA R4, P1, R0, R3.reuse, 0x1 ;  /* 0x0000000300047211 */ /* 0x080fe400078208ff */
[-C--:B------:R-:W-:Y:S01]  /*3cea0*/  LEA R10, P3, R14, R3.reuse, 0x1 ;  /* 0x000000030e0a7211 */ /* 0x080fe200078608ff */
[----:B------:R2:W-:Y:S01]  /*3ceb0*/  STG.E.U16 desc[UR56][R6.64], R26 ;  /* 0x0000001a06007986 */ /* 0x0005e2000c101538 */
[----:B------:R-:W-:Y:S02]  /*3cec0*/  PRMT R28, R50, 0x7632, R28 ;  /* 0x00007632321c7816 */ /* 0x000fe4000000001c */
[-C--:B------:R-:W-:Y:S02]  /*3ced0*/  LEA.HI.X.SX32 R5, R0, R20.reuse, 0x1, P1 ;  /* 0x0000001400057211 */ /* 0x080fe400008f0eff */
[----:B------:R-:W-:Y:S02]  /*3cee0*/  LEA.HI.X.SX32 R11, R14, R20, 0x1, P3 ;  /* 0x000000140e0b7211 */ /* 0x000fe400018f0eff */
[----:B-1----:R-:W-:Y:S01]  /*3cef0*/  LEA R14, R15, R14, 0x1 ;  /* 0x0000000e0f0e7211 */ /* 0x002fe200078e08ff */
[----:B------:R1:W-:Y:S01]  /*3cf00*/  STG.E.U16 desc[UR56][R8.64], R28 ;  /* 0x0000001c08007986 */ /* 0x0003e2000c101538 */
[----:B--2---:R-:W-:-:S02]  /*3cf10*/  LEA R6, P1, R2, R3, 0x1 ;  /* 0x0000000302067211 */ /* 0x004fc400078208ff */
[----:B------:R-:W-:Y:S02]  /*3cf20*/  PRMT R30, R51, 0x7632, R30 ;  /* 0x00007632331e7816 */ /* 0x000fe4000000001e */
[----:B------:R-:W-:Y:S02]  /*3cf30*/  LEA.HI.X.SX32 R7, R2, R20, 0x1, P1 ;  /* 0x0000001402077211 */ /* 0x000fe400008f0eff */
[----:B-----5:R-:W-:Y:S02]  /*3cf40*/  LEA R0, R23, R14, 0x1 ;  /* 0x0000000e17007211 */ /* 0x020fe400078e08ff */
[CC--:B-1----:R-:W-:Y:S01]  /*3cf50*/  LEA R8, P1, R14.reuse, R3.reuse, 0x1 ;  /* 0x000000030e087211 */ /* 0x0c2fe200078208ff */
[----:B------:R1:W-:Y:S01]  /*3cf60*/  STG.E.U16 desc[UR56][R12.64], R30 ;  /* 0x0000001e0c007986 */ /* 0x0003e2000c101538 */
[----:B---3--:R-:W-:Y:S02]  /*3cf70*/  LEA R2, R25, R0, 0x1 ;  /* 0x0000000019027211 */ /* 0x008fe400078e08ff */
[----:B------:R-:W-:Y:S01]  /*3cf80*/  LEA.HI.X.SX32 R9, R14, R20, 0x1, P1 ;  /* 0x000000140e097211 */ /* 0x000fe200008f0eff */
[----:B------:R2:W-:Y:S04]  /*3cf90*/  STG.E.U16 desc[UR56][R4.64], R16 ;  /* 0x0000001004007986 */ /* 0x0005e8000c101538 */
[----:B------:R0:W-:Y:S01]  /*3cfa0*/  STG.E.U16 desc[UR56][R6.64], R17 ;  /* 0x0000001106007986 */ /* 0x0001e2000c101538 */
[----:B-1----:R-:W-:-:S03]  /*3cfb0*/  LEA R12, P1, R0, R3, 0x1 ;  /* 0x00000003000c7211 */ /* 0x002fc600078208ff */
[----:B------:R1:W-:Y:S01]  /*3cfc0*/  STG.E.U16 desc[UR56][R10.64], R18 ;  /* 0x000000120a007986 */ /* 0x0003e2000c101538 */
[----:B--2---:R-:W-:Y:S02]  /*3cfd0*/  PRMT R5, R16, 0x7632, R5 ;  /* 0x0000763210057816 */ /* 0x004fe40000000005 */
[----:B------:R-:W-:Y:S02]  /*3cfe0*/  LEA.HI.X.SX32 R13, R0, R20, 0x1, P1 ;  /* 0x00000014000d7211 */ /* 0x000fe400008f0eff */
[----:B0-----:R-:W-:Y:S02]  /*3cff0*/  LEA R7, R27, R2, 0x1 ;  /* 0x000000021b077211 */ /* 0x001fe400078e08ff */
[----:B------:R-:W-:Y:S01]  /*3d000*/  LEA R4, P1, R2, R3, 0x1 ;  /* 0x0000000302047211 */ /* 0x000fe200078208ff */
[----:B------:R-:W-:Y:S01]  /*3d010*/  STG.E.U16 desc[UR56][R8.64], R19 ;  /* 0x0000001308007986 */ /* 0x000fe2000c101538 */
[----:B-1----:R-:W-:-:S03]  /*3d020*/  LEA R10, R24, R7, 0x1 ;  /* 0x00000007180a7211 */ /* 0x002fc600078e08ff */
[----:B------:R0:W-:Y:S01]  /*3d030*/  STG.E.U16 desc[UR56][R12.64], R5 ;  /* 0x000000050c007986 */ /* 0x0001e2000c101538 */
[----:B------:R-:W-:Y:S02]  /*3d040*/  FSEL R0, R158, -INF , P2 ;  /* 0xff8000009e007808 */ /* 0x000fe40001000000 */
[-C--:B------:R-:W-:Y:S02]  /*3d050*/  LEA R6, P2, R10, R3.reuse, 0x1 ;  /* 0x000000030a067211 */ /* 0x080fe400078408ff */
[----:B------:R-:W-:Y:S02]  /*3d060*/  PRMT R15, R17, 0x7632, R15 ;  /* 0x00007632110f7816 */ /* 0x000fe4000000000f */
[----:B------:R-:W-:Y:S02]  /*3d070*/  PRMT R14, R18, 0x7632, R14 ;  /* 0x00007632120e7816 */ /* 0x000fe4000000000e */
[----:B0-----:R-:W-:Y:S02]  /*3d080*/  LEA.HI.X.SX32 R5, R2, R20, 0x1, P1 ;  /* 0x0000001402057211 */ /* 0x001fe400008f0eff */
[----:B------:R-:W-:-:S02]  /*3d090*/  LEA R2, P1, R7, R3, 0x1 ;  /* 0x0000000307027211 */ /* 0x000fc400078208ff */
[----:B------:R-:W-:Y:S02]  /*3d0a0*/  PRMT R16, R19, 0x7632, R16 ;  /* 0x0000763213107816 */ /* 0x000fe40000000010 */
[-C--:B------:R-:W-:Y:S02]  /*3d0b0*/  LEA.HI.X.SX32 R3, R7, R20.reuse, 0x1, P1 ;  /* 0x0000001407037211 */ /* 0x080fe400008f0eff */
[----:B------:R-:W-:Y:S01]  /*3d0c0*/  LEA.HI.X.SX32 R7, R10, R20, 0x1, P2 ;  /* 0x000000140a077211 */ /* 0x000fe200010f0eff */
[----:B------:R0:W-:Y:S04]  /*3d0d0*/  STG.E.U16 desc[UR56][R4.64], R15 ;  /* 0x0000000f04007986 */ /* 0x0001e8000c101538 */
[----:B------:R0:W-:Y:S04]  /*3d0e0*/  STG.E.U16 desc[UR56][R2.64], R14 ;  /* 0x0000000e02007986 */ /* 0x0001e8000c101538 */
[----:B------:R0:W-:Y:S01]  /*3d0f0*/  STG.E.U16 desc[UR56][R6.64], R16 ;  /* 0x0000001006007986 */ /* 0x0001e2000c101538 */
[----:B------:R-:W-:Y:S01]  /*3d100*/  FSEL R11, R157, -INF , P5 ;  /* 0xff8000009d0b7808 */ /* 0x000fe20002800000 */
[----:B------:R-:W-:-:S02]  /*3d110*/  FFMA R10, R0, 0.69314718246459960938, R21 ;  /* 0x3f317218000a7823 */ /* 0x000fc40000000015 */
[----:B------:R-:W1:Y:S02]  /*3d120*/  LDC R0, c[0x0][0x27c] ;  /* 0x00009f00ff007b82 */ /* 0x000e640000000800 */
[----:B------:R-:W-:-:S06]  /*3d130*/  FFMA R11, R11, 0.69314718246459960938, R22 ;  /* 0x3f3172180b0b7823 */ /* 0x000fcc0000000016 */
[----:B------:R-:W-:Y:S06]  /*3d140*/  BAR.SYNC.DEFER_BLOCKING 0x0 ;  /* 0x0000000000007b1d */ /* 0x000fec0000010000 */
[----:B----4-:R0:W-:Y:S02]  /*3d150*/  STS.64 [R156], R10 ;  /* 0x0000000a9c007388 */ /* 0x0101e40000000a00 */
[----:B------:R-:W-:Y:S06]  /*3d160*/  BAR.SYNC.DEFER_BLOCKING 0x0 ;  /* 0x0000000000007b1d */ /* 0x000fec0000010000 */
[----:B-1----:R-:W-:Y:S05]  /*3d170*/  @P0 EXIT ;  /* 0x000000000000094d */ /* 0x002fea0003800000 */
[----:B0-----:R-:W2:Y:S01]  /*3d180*/  LDL.LU R156, [R1+0x208] ;  /* 0x00020800019c7983 */ /* 0x001ea20000300800 */
[----:B------:R-:W0:Y:S01]  /*3d190*/  LDC.64 R6, c[0x0][0x230] ;  /* 0x00008c00ff067b82 */ /* 0x000e220000000a00 */
[----:B------:R-:W-:Y:S01]  /*3d1a0*/  IMAD R0, R151, R0, RZ ;  /* 0x0000000097007224 */ /* 0x000fe200078e02ff */
[C---:B------:R-:W-:Y:S01]  /*3d1b0*/  SHF.L.U32 R2, R148.reuse, 0x2, RZ ;  /* 0x0000000294027819 */ /* 0x040fe200000006ff */
[----:B------:R-:W-:-:S03]  /*3d1c0*/  IMAD.HI R4, R148, 0x4, RZ ;  /* 0x0000000494047827 */ /* 0x000fc600078e02ff */
[C---:B------:R-:W-:Y:S01]  /*3d1d0*/  SHF.L.U32 R3, R0.reuse, 0x2, RZ ;  /* 0x0000000200037819 */ /* 0x040fe200000006ff */
[----:B------:R-:W-:-:S03]  /*3d1e0*/  IMAD.HI R0, R0, 0x4, RZ ;  /* 0x0000000400007827 */ /* 0x000fc600078e02ff */
[----:B0-----:R-:W-:-:S04]  /*3d1f0*/  IADD3 R2, P0, P1, R2, R6, R3 ;  /* 0x0000000602027210 */ /* 0x001fc8000791e003 */
[----:B------:R-:W-:Y:S01]  /*3d200*/  IADD3.X R3, R4, R7, R0, P0, P1 ;  /* 0x0000000704037210 */ /* 0x000fe200007e2400 */
[----:B--2---:R-:W0:Y:S04]  /*3d210*/  LDS R5, [R156] ;  /* 0x000000009c057984 */ /* 0x004e280000000800 */
[----:B0-----:R-:W-:Y:S01]  /*3d220*/  STG.E desc[UR56][R2.64], R5 ;  /* 0x0000000502007986 */ /* 0x001fe2000c101938 */
[----:B------:R-:W-:Y:S05]  /*3d230*/  EXIT ;  /* 0x000000000000794d */ /* 0x000fea0003800000 */
.L_x_2:
[----:B------:R-:W-:-:S00]  /*3d240*/  BRA `(.L_x_2) ;  /* 0xfffffffc00fc7947 */ /* 0x000fc0000383ffff */
[----:B------:R-:W-:-:S00]  /*3d250*/  NOP ;  /* 0x0000000000007918 */ /* 0x000fc00000000000 */
        /* <DEDUP_REMOVED lines=10> */
.L_x_3:


//--------------------- .nv.global.init           --------------------------
	.section	.nv.global.init,"aw",@progbits
.nv.global.init:
	.type		_$_str,@object
	.size		_$_str,(.L_0 - _$_str)
_$_str:
        /*0000*/ 	.byte	0x5f, 0x5f, 0x43, 0x55, 0x44, 0x41, 0x5f, 0x46, 0x54, 0x5a, 0x00
.L_0:


//--------------------- .nv.shared.attn_fwd       --------------------------
	.section	.nv.shared.attn_fwd,"aw",@nobits
	.sectionflags	@""
	.align	16
	.zero		1024


//--------------------- .nv.shared.reserved.0     --------------------------
	.section	.nv.shared.reserved.0,"aw",@nobits
	.weak		__nv_reservedSMEM_offset_0_alias
	.size		__nv_reservedSMEM_offset_0_alias, 0, 0
	.other		__nv_reservedSMEM_offset_0_alias,@"STO_CUDA_RESERVED_SHARED STV_DEFAULT"
__nv_reservedSMEM_offset_0_alias:
	.zero		0


//--------------------- .nv.constant0.attn_fwd    --------------------------
	.section	.nv.constant0.attn_fwd,"a",@progbits
	.sectionflags	@""
	.align	4
.nv.constant0.attn_fwd:
	.zero		664


//--------------------- SYMBOLS --------------------------

	.type		.nv.reservedSmem.offset0,@object
	.size		.nv.reservedSmem.offset0,0x4
